//
// Generated by NVIDIA NVVM Compiler
//
// Compiler Build ID: CL-36424714
// Cuda compilation tools, release 13.0, V13.0.88
// Based on NVVM 20.0.0
//

.version 9.0
.target sm_100
.address_size 64

	// .globl	_Z11d_transposePfS_ii
// _ZZ11d_transposePfS_iiE5block has been demoted
.extern .shared .align 16 .b8 smem[];

.visible .entry _Z11d_transposePfS_ii(
	.param .u64 .ptr .align 1 _Z11d_transposePfS_ii_param_0,
	.param .u64 .ptr .align 1 _Z11d_transposePfS_ii_param_1,
	.param .u32 _Z11d_transposePfS_ii_param_2,
	.param .u32 _Z11d_transposePfS_ii_param_3
)
{
	.reg .pred 	%p<7>;
	.reg .b32 	%r<26>;
	.reg .b32 	%f<3>;
	.reg .b64 	%rd<9>;
	// demoted variable
	.shared .align 4 .b8 _ZZ11d_transposePfS_iiE5block[4224];
	ld.param.u64 	%rd1, [_Z11d_transposePfS_ii_param_0];
	ld.param.u64 	%rd2, [_Z11d_transposePfS_ii_param_1];
	ld.param.u32 	%r9, [_Z11d_transposePfS_ii_param_2];
	ld.param.u32 	%r11, [_Z11d_transposePfS_ii_param_3];
	mov.u32 	%r12, %ctaid.x;
	shl.b32 	%r1, %r12, 5;
	mov.u32 	%r2, %tid.x;
	add.s32 	%r3, %r1, %r2;
	mov.u32 	%r13, %ctaid.y;
	shl.b32 	%r4, %r13, 5;
	mov.u32 	%r5, %tid.y;
	add.s32 	%r14, %r4, %r5;
	setp.ge.u32 	%p1, %r3, %r9;
	setp.ge.u32 	%p2, %r14, %r11;
	or.pred  	%p3, %p1, %p2;
	@%p3 bra 	$L__BB0_2;
	cvta.to.global.u64 	%rd3, %rd1;
	mad.lo.s32 	%r15, %r9, %r14, %r3;
	mul.wide.u32 	%rd4, %r15, 4;
	add.s64 	%rd5, %rd3, %rd4;
	ld.global.f32 	%f1, [%rd5];
	mov.u32 	%r16, _ZZ11d_transposePfS_iiE5block;
	mad.lo.s32 	%r17, %r5, 132, %r16;
	shl.b32 	%r18, %r2, 2;
	add.s32 	%r19, %r17, %r18;
	st.shared.f32 	[%r19], %f1;
$L__BB0_2:
	bar.sync 	0;
	add.s32 	%r7, %r4, %r2;
	add.s32 	%r8, %r1, %r5;
	setp.ge.u32 	%p4, %r7, %r11;
	setp.ge.u32 	%p5, %r8, %r9;
	or.pred  	%p6, %p5, %p4;
	@%p6 bra 	$L__BB0_4;
	mad.lo.s32 	%r20, %r11, %r8, %r7;
	shl.b32 	%r21, %r20, 2;
	mov.u32 	%r22, _ZZ11d_transposePfS_iiE5block;
	mad.lo.s32 	%r23, %r2, 132, %r22;
	shl.b32 	%r24, %r5, 2;
	add.s32 	%r25, %r23, %r24;
	ld.shared.f32 	%f2, [%r25];
	cvta.to.global.u64 	%rd6, %rd2;
	mul.wide.u32 	%rd7, %r21, 4;
	add.s64 	%rd8, %rd6, %rd7;
	st.global.f32 	[%rd8], %f2;
$L__BB0_4:
	ret;

}
	// .globl	_Z11d_boxfilterPfS_iii
.visible .entry _Z11d_boxfilterPfS_iii(
	.param .u64 .ptr .align 1 _Z11d_boxfilterPfS_iii_param_0,
	.param .u64 .ptr .align 1 _Z11d_boxfilterPfS_iii_param_1,
	.param .u32 _Z11d_boxfilterPfS_iii_param_2,
	.param .u32 _Z11d_boxfilterPfS_iii_param_3,
	.param .u32 _Z11d_boxfilterPfS_iii_param_4
)
{
	.reg .pred 	%p<38>;
	.reg .b32 	%r<203>;
	.reg .b32 	%f<357>;
	.reg .b64 	%rd<208>;

	ld.param.u64 	%rd7, [_Z11d_boxfilterPfS_iii_param_0];
	ld.param.u64 	%rd8, [_Z11d_boxfilterPfS_iii_param_1];
	ld.param.u32 	%r93, [_Z11d_boxfilterPfS_iii_param_2];
	ld.param.u32 	%r95, [_Z11d_boxfilterPfS_iii_param_4];
	cvta.to.global.u64 	%rd1, %rd7;
	mov.u32 	%r96, %ctaid.x;
	mov.u32 	%r97, %ntid.x;
	mov.u32 	%r98, %tid.x;
	mad.lo.s32 	%r1, %r96, %r97, %r98;
	setp.ge.s32 	%p1, %r1, %r93;
	@%p1 bra 	$L__BB1_52;
	shl.b32 	%r2, %r95, 1;
	or.b32  	%r3, %r2, 1;
	cvt.rn.f32.s32 	%f47, %r3;
	rcp.rn.f32 	%f1, %f47;
	shl.b32 	%r193, %r1, 2;
	mul.wide.s32 	%rd9, %r193, 4;
	add.s64 	%rd2, %rd1, %rd9;
	ld.global.f32 	%f48, [%rd2];
	cvt.rn.f32.s32 	%f49, %r95;
	mul.f32 	%f336, %f48, %f49;
	setp.lt.s32 	%p2, %r95, 0;
	@%p2 bra 	$L__BB1_14;
	sub.s32 	%r5, %r3, %r95;
	and.b32  	%r6, %r5, 15;
	setp.lt.u32 	%p3, %r95, 15;
	mov.b32 	%r177, 0;
	@%p3 bra 	$L__BB1_5;
	and.b32  	%r177, %r5, -16;
	neg.s32 	%r175, %r177;
	shl.b32 	%r9, %r93, 4;
	mov.b32 	%r174, 0;
	mul.wide.s32 	%rd12, %r93, 16;
$L__BB1_4:
	.pragma "nounroll";
	mul.wide.s32 	%rd10, %r174, 16;
	add.s64 	%rd11, %rd2, %rd10;
	ld.global.f32 	%f51, [%rd11];
	add.f32 	%f52, %f336, %f51;
	add.s64 	%rd13, %rd11, %rd12;
	ld.global.f32 	%f53, [%rd13];
	add.f32 	%f54, %f52, %f53;
	add.s64 	%rd14, %rd13, %rd12;
	ld.global.f32 	%f55, [%rd14];
	add.f32 	%f56, %f54, %f55;
	add.s64 	%rd15, %rd14, %rd12;
	ld.global.f32 	%f57, [%rd15];
	add.f32 	%f58, %f56, %f57;
	add.s64 	%rd16, %rd15, %rd12;
	ld.global.f32 	%f59, [%rd16];
	add.f32 	%f60, %f58, %f59;
	add.s64 	%rd17, %rd16, %rd12;
	ld.global.f32 	%f61, [%rd17];
	add.f32 	%f62, %f60, %f61;
	add.s64 	%rd18, %rd17, %rd12;
	ld.global.f32 	%f63, [%rd18];
	add.f32 	%f64, %f62, %f63;
	add.s64 	%rd19, %rd18, %rd12;
	ld.global.f32 	%f65, [%rd19];
	add.f32 	%f66, %f64, %f65;
	add.s64 	%rd20, %rd19, %rd12;
	ld.global.f32 	%f67, [%rd20];
	add.f32 	%f68, %f66, %f67;
	add.s64 	%rd21, %rd20, %rd12;
	ld.global.f32 	%f69, [%rd21];
	add.f32 	%f70, %f68, %f69;
	add.s64 	%rd22, %rd21, %rd12;
	ld.global.f32 	%f71, [%rd22];
	add.f32 	%f72, %f70, %f71;
	add.s64 	%rd23, %rd22, %rd12;
	ld.global.f32 	%f73, [%rd23];
	add.f32 	%f74, %f72, %f73;
	add.s64 	%rd24, %rd23, %rd12;
	ld.global.f32 	%f75, [%rd24];
	add.f32 	%f76, %f74, %f75;
	add.s64 	%rd25, %rd24, %rd12;
	ld.global.f32 	%f77, [%rd25];
	add.f32 	%f78, %f76, %f77;
	add.s64 	%rd26, %rd25, %rd12;
	ld.global.f32 	%f79, [%rd26];
	add.f32 	%f80, %f78, %f79;
	add.s64 	%rd27, %rd26, %rd12;
	ld.global.f32 	%f81, [%rd27];
	add.f32 	%f336, %f80, %f81;
	add.s32 	%r175, %r175, 16;
	add.s32 	%r174, %r174, %r9;
	setp.ne.s32 	%p4, %r175, 0;
	@%p4 bra 	$L__BB1_4;
$L__BB1_5:
	setp.eq.s32 	%p5, %r6, 0;
	@%p5 bra 	$L__BB1_14;
	and.b32  	%r15, %r5, 7;
	setp.lt.u32 	%p6, %r6, 8;
	@%p6 bra 	$L__BB1_8;
	mul.lo.s32 	%r101, %r177, %r93;
	mul.wide.s32 	%rd28, %r101, 16;
	add.s64 	%rd29, %rd2, %rd28;
	ld.global.f32 	%f83, [%rd29];
	add.f32 	%f84, %f336, %f83;
	mul.wide.s32 	%rd30, %r93, 16;
	add.s64 	%rd31, %rd29, %rd30;
	ld.global.f32 	%f85, [%rd31];
	add.f32 	%f86, %f84, %f85;
	add.s64 	%rd32, %rd31, %rd30;
	ld.global.f32 	%f87, [%rd32];
	add.f32 	%f88, %f86, %f87;
	add.s64 	%rd33, %rd32, %rd30;
	ld.global.f32 	%f89, [%rd33];
	add.f32 	%f90, %f88, %f89;
	add.s64 	%rd34, %rd33, %rd30;
	ld.global.f32 	%f91, [%rd34];
	add.f32 	%f92, %f90, %f91;
	add.s64 	%rd35, %rd34, %rd30;
	ld.global.f32 	%f93, [%rd35];
	add.f32 	%f94, %f92, %f93;
	add.s64 	%rd36, %rd35, %rd30;
	ld.global.f32 	%f95, [%rd36];
	add.f32 	%f96, %f94, %f95;
	add.s64 	%rd37, %rd36, %rd30;
	ld.global.f32 	%f97, [%rd37];
	add.f32 	%f336, %f96, %f97;
	add.s32 	%r177, %r177, 8;
$L__BB1_8:
	setp.eq.s32 	%p7, %r15, 0;
	@%p7 bra 	$L__BB1_14;
	and.b32  	%r18, %r5, 3;
	setp.lt.u32 	%p8, %r15, 4;
	@%p8 bra 	$L__BB1_11;
	mul.lo.s32 	%r102, %r177, %r93;
	mul.wide.s32 	%rd38, %r102, 16;
	add.s64 	%rd39, %rd2, %rd38;
	ld.global.f32 	%f99, [%rd39];
	add.f32 	%f100, %f336, %f99;
	mul.wide.s32 	%rd40, %r93, 16;
	add.s64 	%rd41, %rd39, %rd40;
	ld.global.f32 	%f101, [%rd41];
	add.f32 	%f102, %f100, %f101;
	add.s64 	%rd42, %rd41, %rd40;
	ld.global.f32 	%f103, [%rd42];
	add.f32 	%f104, %f102, %f103;
	add.s64 	%rd43, %rd42, %rd40;
	ld.global.f32 	%f105, [%rd43];
	add.f32 	%f336, %f104, %f105;
	add.s32 	%r177, %r177, 4;
$L__BB1_11:
	setp.eq.s32 	%p9, %r18, 0;
	@%p9 bra 	$L__BB1_14;
	mul.lo.s32 	%r180, %r177, %r93;
	neg.s32 	%r179, %r18;
$L__BB1_13:
	.pragma "nounroll";
	mul.wide.s32 	%rd44, %r180, 16;
	add.s64 	%rd45, %rd2, %rd44;
	ld.global.f32 	%f106, [%rd45];
	add.f32 	%f336, %f336, %f106;
	add.s32 	%r180, %r180, %r93;
	add.s32 	%r179, %r179, 1;
	setp.ne.s32 	%p10, %r179, 0;
	@%p10 bra 	$L__BB1_13;
$L__BB1_14:
	mul.f32 	%f107, %f1, %f336;
	cvta.to.global.u64 	%rd46, %rd8;
	mul.wide.s32 	%rd47, %r1, 4;
	add.s64 	%rd3, %rd46, %rd47;
	st.global.f32 	[%rd3], %f107;
	setp.lt.s32 	%p11, %r95, 1;
	@%p11 bra 	$L__BB1_27;
	add.s32 	%r104, %r95, -1;
	and.b32  	%r27, %r95, 7;
	setp.lt.u32 	%p12, %r104, 7;
	mov.b32 	%r182, 1;
	@%p12 bra 	$L__BB1_19;
	and.b32  	%r106, %r95, 2147483640;
	neg.s32 	%r187, %r106;
	shl.b32 	%r29, %r93, 3;
	mad.lo.s32 	%r184, %r93, %r95, %r93;
	mov.b32 	%r186, 0;
	mul.wide.s32 	%rd52, %r93, 16;
	mul.wide.s32 	%rd54, %r93, 4;
	mov.u32 	%r185, %r93;
$L__BB1_17:
	.pragma "nounroll";
	mul.wide.s32 	%rd48, %r184, 16;
	add.s64 	%rd49, %rd2, %rd48;
	ld.global.f32 	%f109, [%rd49];
	add.f32 	%f110, %f336, %f109;
	ld.global.f32 	%f111, [%rd2];
	sub.f32 	%f112, %f110, %f111;
	mul.f32 	%f113, %f1, %f112;
	mul.wide.s32 	%rd50, %r185, 4;
	add.s64 	%rd51, %rd3, %rd50;
	st.global.f32 	[%rd51], %f113;
	add.s64 	%rd53, %rd49, %rd52;
	ld.global.f32 	%f114, [%rd53];
	add.f32 	%f115, %f112, %f114;
	ld.global.f32 	%f116, [%rd2];
	sub.f32 	%f117, %f115, %f116;
	mul.f32 	%f118, %f1, %f117;
	add.s64 	%rd55, %rd51, %rd54;
	st.global.f32 	[%rd55], %f118;
	add.s64 	%rd56, %rd53, %rd52;
	ld.global.f32 	%f119, [%rd56];
	add.f32 	%f120, %f117, %f119;
	ld.global.f32 	%f121, [%rd2];
	sub.f32 	%f122, %f120, %f121;
	mul.f32 	%f123, %f1, %f122;
	add.s64 	%rd57, %rd55, %rd54;
	st.global.f32 	[%rd57], %f123;
	add.s64 	%rd58, %rd56, %rd52;
	ld.global.f32 	%f124, [%rd58];
	add.f32 	%f125, %f122, %f124;
	ld.global.f32 	%f126, [%rd2];
	sub.f32 	%f127, %f125, %f126;
	mul.f32 	%f128, %f1, %f127;
	add.s64 	%rd59, %rd57, %rd54;
	st.global.f32 	[%rd59], %f128;
	add.s64 	%rd60, %rd58, %rd52;
	ld.global.f32 	%f129, [%rd60];
	add.f32 	%f130, %f127, %f129;
	ld.global.f32 	%f131, [%rd2];
	sub.f32 	%f132, %f130, %f131;
	mul.f32 	%f133, %f1, %f132;
	add.s64 	%rd61, %rd59, %rd54;
	st.global.f32 	[%rd61], %f133;
	add.s64 	%rd62, %rd60, %rd52;
	ld.global.f32 	%f134, [%rd62];
	add.f32 	%f135, %f132, %f134;
	ld.global.f32 	%f136, [%rd2];
	sub.f32 	%f137, %f135, %f136;
	mul.f32 	%f138, %f1, %f137;
	add.s64 	%rd63, %rd61, %rd54;
	st.global.f32 	[%rd63], %f138;
	add.s64 	%rd64, %rd62, %rd52;
	ld.global.f32 	%f139, [%rd64];
	add.f32 	%f140, %f137, %f139;
	ld.global.f32 	%f141, [%rd2];
	sub.f32 	%f142, %f140, %f141;
	mul.f32 	%f143, %f1, %f142;
	add.s64 	%rd65, %rd63, %rd54;
	st.global.f32 	[%rd65], %f143;
	add.s64 	%rd66, %rd64, %rd52;
	ld.global.f32 	%f144, [%rd66];
	add.f32 	%f145, %f142, %f144;
	ld.global.f32 	%f146, [%rd2];
	sub.f32 	%f336, %f145, %f146;
	mul.f32 	%f147, %f1, %f336;
	add.s64 	%rd67, %rd65, %rd54;
	st.global.f32 	[%rd67], %f147;
	add.s32 	%r187, %r187, 8;
	add.s32 	%r186, %r186, 8;
	add.s32 	%r185, %r185, %r29;
	add.s32 	%r184, %r184, %r29;
	setp.eq.s32 	%p13, %r187, 0;
	@%p13 bra 	$L__BB1_18;
	bra.uni 	$L__BB1_17;
$L__BB1_18:
	add.s32 	%r182, %r186, 1;
$L__BB1_19:
	setp.eq.s32 	%p14, %r27, 0;
	@%p14 bra 	$L__BB1_27;
	and.b32  	%r33, %r95, 3;
	setp.lt.u32 	%p15, %r27, 4;
	@%p15 bra 	$L__BB1_22;
	add.s32 	%r107, %r182, %r95;
	mul.lo.s32 	%r108, %r107, %r93;
	mul.wide.s32 	%rd68, %r108, 16;
	add.s64 	%rd69, %rd2, %rd68;
	ld.global.f32 	%f149, [%rd69];
	add.f32 	%f150, %f336, %f149;
	ld.global.f32 	%f151, [%rd2];
	sub.f32 	%f152, %f150, %f151;
	mul.f32 	%f153, %f1, %f152;
	mul.lo.s32 	%r109, %r182, %r93;
	mul.wide.s32 	%rd70, %r109, 4;
	add.s64 	%rd71, %rd3, %rd70;
	st.global.f32 	[%rd71], %f153;
	mul.wide.s32 	%rd72, %r93, 16;
	add.s64 	%rd73, %rd69, %rd72;
	ld.global.f32 	%f154, [%rd73];
	add.f32 	%f155, %f152, %f154;
	ld.global.f32 	%f156, [%rd2];
	sub.f32 	%f157, %f155, %f156;
	mul.f32 	%f158, %f1, %f157;
	mul.wide.s32 	%rd74, %r93, 4;
	add.s64 	%rd75, %rd71, %rd74;
	st.global.f32 	[%rd75], %f158;
	add.s64 	%rd76, %rd73, %rd72;
	ld.global.f32 	%f159, [%rd76];
	add.f32 	%f160, %f157, %f159;
	ld.global.f32 	%f161, [%rd2];
	sub.f32 	%f162, %f160, %f161;
	mul.f32 	%f163, %f1, %f162;
	add.s64 	%rd77, %rd75, %rd74;
	st.global.f32 	[%rd77], %f163;
	add.s64 	%rd78, %rd76, %rd72;
	ld.global.f32 	%f164, [%rd78];
	add.f32 	%f165, %f162, %f164;
	ld.global.f32 	%f166, [%rd2];
	sub.f32 	%f336, %f165, %f166;
	mul.f32 	%f167, %f1, %f336;
	add.s64 	%rd79, %rd77, %rd74;
	st.global.f32 	[%rd79], %f167;
	add.s32 	%r182, %r182, 4;
$L__BB1_22:
	setp.eq.s32 	%p16, %r33, 0;
	@%p16 bra 	$L__BB1_27;
	setp.eq.s32 	%p17, %r33, 1;
	@%p17 bra 	$L__BB1_25;
	add.s32 	%r110, %r182, %r95;
	mul.lo.s32 	%r111, %r110, %r93;
	mul.wide.s32 	%rd80, %r111, 16;
	add.s64 	%rd81, %rd2, %rd80;
	ld.global.f32 	%f169, [%rd81];
	add.f32 	%f170, %f336, %f169;
	ld.global.f32 	%f171, [%rd2];
	sub.f32 	%f172, %f170, %f171;
	mul.f32 	%f173, %f1, %f172;
	mul.lo.s32 	%r112, %r182, %r93;
	mul.wide.s32 	%rd82, %r112, 4;
	add.s64 	%rd83, %rd3, %rd82;
	st.global.f32 	[%rd83], %f173;
	mul.wide.s32 	%rd84, %r93, 16;
	add.s64 	%rd85, %rd81, %rd84;
	ld.global.f32 	%f174, [%rd85];
	add.f32 	%f175, %f172, %f174;
	ld.global.f32 	%f176, [%rd2];
	sub.f32 	%f336, %f175, %f176;
	mul.f32 	%f177, %f1, %f336;
	mul.wide.s32 	%rd86, %r93, 4;
	add.s64 	%rd87, %rd83, %rd86;
	st.global.f32 	[%rd87], %f177;
	add.s32 	%r182, %r182, 2;
$L__BB1_25:
	and.b32  	%r113, %r95, 1;
	setp.eq.b32 	%p18, %r113, 1;
	not.pred 	%p19, %p18;
	@%p19 bra 	$L__BB1_27;
	add.s32 	%r114, %r182, %r95;
	mul.lo.s32 	%r115, %r114, %r93;
	mul.wide.s32 	%rd88, %r115, 16;
	add.s64 	%rd89, %rd2, %rd88;
	ld.global.f32 	%f178, [%rd89];
	add.f32 	%f179, %f336, %f178;
	ld.global.f32 	%f180, [%rd2];
	sub.f32 	%f336, %f179, %f180;
	mul.f32 	%f181, %f1, %f336;
	mul.lo.s32 	%r116, %r182, %r93;
	mul.wide.s32 	%rd90, %r116, 4;
	add.s64 	%rd91, %rd3, %rd90;
	st.global.f32 	[%rd91], %f181;
$L__BB1_27:
	ld.param.u32 	%r171, [_Z11d_boxfilterPfS_iii_param_3];
	sub.s32 	%r38, %r3, %r95;
	sub.s32 	%r200, %r171, %r95;
	setp.ge.s32 	%p20, %r38, %r200;
	@%p20 bra 	$L__BB1_40;
	ld.param.u32 	%r172, [_Z11d_boxfilterPfS_iii_param_3];
	not.b32 	%r117, %r2;
	add.s32 	%r40, %r172, %r117;
	sub.s32 	%r118, %r172, %r2;
	add.s32 	%r119, %r118, -2;
	setp.lt.u32 	%p21, %r119, 7;
	mov.u32 	%r189, %r38;
	@%p21 bra 	$L__BB1_32;
	mul.lo.s32 	%r195, %r93, %r38;
	mul.lo.s32 	%r192, %r93, %r3;
	and.b32  	%r120, %r40, -8;
	neg.s32 	%r191, %r120;
	mul.wide.s32 	%rd99, %r93, 16;
	mul.wide.s32 	%rd102, %r93, 4;
	mov.u32 	%r194, %r95;
$L__BB1_30:
	.pragma "nounroll";
	ld.param.u64 	%rd203, [_Z11d_boxfilterPfS_iii_param_0];
	mul.wide.s32 	%rd92, %r192, 16;
	add.s64 	%rd93, %rd2, %rd92;
	ld.global.f32 	%f183, [%rd93];
	add.f32 	%f184, %f336, %f183;
	cvta.to.global.u64 	%rd94, %rd203;
	mul.wide.s32 	%rd95, %r193, 4;
	add.s64 	%rd96, %rd94, %rd95;
	ld.global.f32 	%f185, [%rd96];
	sub.f32 	%f186, %f184, %f185;
	mul.f32 	%f187, %f1, %f186;
	mul.wide.s32 	%rd97, %r195, 4;
	add.s64 	%rd98, %rd3, %rd97;
	st.global.f32 	[%rd98], %f187;
	add.s64 	%rd100, %rd93, %rd99;
	ld.global.f32 	%f188, [%rd100];
	add.f32 	%f189, %f186, %f188;
	add.s64 	%rd101, %rd96, %rd99;
	ld.global.f32 	%f190, [%rd101];
	sub.f32 	%f191, %f189, %f190;
	mul.f32 	%f192, %f1, %f191;
	add.s64 	%rd103, %rd98, %rd102;
	st.global.f32 	[%rd103], %f192;
	add.s64 	%rd104, %rd100, %rd99;
	ld.global.f32 	%f193, [%rd104];
	add.f32 	%f194, %f191, %f193;
	add.s64 	%rd105, %rd101, %rd99;
	ld.global.f32 	%f195, [%rd105];
	sub.f32 	%f196, %f194, %f195;
	mul.f32 	%f197, %f1, %f196;
	add.s64 	%rd106, %rd103, %rd102;
	st.global.f32 	[%rd106], %f197;
	add.s64 	%rd107, %rd104, %rd99;
	ld.global.f32 	%f198, [%rd107];
	add.f32 	%f199, %f196, %f198;
	add.s64 	%rd108, %rd105, %rd99;
	ld.global.f32 	%f200, [%rd108];
	sub.f32 	%f201, %f199, %f200;
	mul.f32 	%f202, %f1, %f201;
	add.s64 	%rd109, %rd106, %rd102;
	st.global.f32 	[%rd109], %f202;
	add.s64 	%rd110, %rd107, %rd99;
	ld.global.f32 	%f203, [%rd110];
	add.f32 	%f204, %f201, %f203;
	add.s64 	%rd111, %rd108, %rd99;
	ld.global.f32 	%f205, [%rd111];
	sub.f32 	%f206, %f204, %f205;
	mul.f32 	%f207, %f1, %f206;
	add.s64 	%rd112, %rd109, %rd102;
	st.global.f32 	[%rd112], %f207;
	add.s64 	%rd113, %rd110, %rd99;
	ld.global.f32 	%f208, [%rd113];
	add.f32 	%f209, %f206, %f208;
	add.s64 	%rd114, %rd111, %rd99;
	ld.global.f32 	%f210, [%rd114];
	sub.f32 	%f211, %f209, %f210;
	mul.f32 	%f212, %f1, %f211;
	add.s64 	%rd115, %rd112, %rd102;
	st.global.f32 	[%rd115], %f212;
	add.s64 	%rd116, %rd113, %rd99;
	ld.global.f32 	%f213, [%rd116];
	add.f32 	%f214, %f211, %f213;
	add.s64 	%rd117, %rd114, %rd99;
	ld.global.f32 	%f215, [%rd117];
	sub.f32 	%f216, %f214, %f215;
	mul.f32 	%f217, %f1, %f216;
	add.s64 	%rd118, %rd115, %rd102;
	st.global.f32 	[%rd118], %f217;
	add.s64 	%rd119, %rd116, %rd99;
	ld.global.f32 	%f218, [%rd119];
	add.f32 	%f219, %f216, %f218;
	add.s64 	%rd120, %rd117, %rd99;
	ld.global.f32 	%f220, [%rd120];
	sub.f32 	%f336, %f219, %f220;
	mul.f32 	%f221, %f1, %f336;
	add.s64 	%rd121, %rd118, %rd102;
	st.global.f32 	[%rd121], %f221;
	shl.b32 	%r121, %r93, 3;
	add.s32 	%r195, %r195, %r121;
	add.s32 	%r194, %r194, 8;
	shl.b32 	%r122, %r93, 5;
	add.s32 	%r193, %r193, %r122;
	add.s32 	%r192, %r192, %r121;
	add.s32 	%r191, %r191, 8;
	setp.eq.s32 	%p22, %r191, 0;
	@%p22 bra 	$L__BB1_31;
	bra.uni 	$L__BB1_30;
$L__BB1_31:
	add.s32 	%r189, %r194, 1;
$L__BB1_32:
	and.b32  	%r54, %r40, 7;
	setp.eq.s32 	%p23, %r54, 0;
	@%p23 bra 	$L__BB1_40;
	and.b32  	%r55, %r40, 3;
	setp.lt.u32 	%p24, %r54, 4;
	@%p24 bra 	$L__BB1_35;
	ld.param.u64 	%rd204, [_Z11d_boxfilterPfS_iii_param_0];
	add.s32 	%r123, %r189, %r95;
	mul.lo.s32 	%r124, %r123, %r93;
	mul.wide.s32 	%rd122, %r124, 16;
	add.s64 	%rd123, %rd2, %rd122;
	ld.global.f32 	%f223, [%rd123];
	add.f32 	%f224, %f336, %f223;
	sub.s32 	%r125, %r189, %r95;
	sub.s32 	%r126, %r1, %r93;
	mad.lo.s32 	%r127, %r125, %r93, %r126;
	shl.b32 	%r128, %r127, 2;
	cvta.to.global.u64 	%rd124, %rd204;
	mul.wide.s32 	%rd125, %r128, 4;
	add.s64 	%rd126, %rd124, %rd125;
	ld.global.f32 	%f225, [%rd126];
	sub.f32 	%f226, %f224, %f225;
	mul.f32 	%f227, %f1, %f226;
	mul.lo.s32 	%r129, %r189, %r93;
	mul.wide.s32 	%rd127, %r129, 4;
	add.s64 	%rd128, %rd3, %rd127;
	st.global.f32 	[%rd128], %f227;
	add.s32 	%r130, %r38, %r125;
	mul.wide.s32 	%rd129, %r93, 16;
	add.s64 	%rd130, %rd123, %rd129;
	ld.global.f32 	%f228, [%rd130];
	add.f32 	%f229, %f226, %f228;
	add.s64 	%rd131, %rd126, %rd129;
	ld.global.f32 	%f230, [%rd131];
	sub.f32 	%f231, %f229, %f230;
	mul.f32 	%f232, %f1, %f231;
	mul.wide.s32 	%rd132, %r93, 4;
	add.s64 	%rd133, %rd128, %rd132;
	st.global.f32 	[%rd133], %f232;
	add.s64 	%rd134, %rd130, %rd129;
	ld.global.f32 	%f233, [%rd134];
	add.f32 	%f234, %f231, %f233;
	add.s64 	%rd135, %rd131, %rd129;
	ld.global.f32 	%f235, [%rd135];
	sub.f32 	%f236, %f234, %f235;
	mul.f32 	%f237, %f1, %f236;
	add.s64 	%rd136, %rd133, %rd132;
	st.global.f32 	[%rd136], %f237;
	add.s64 	%rd137, %rd134, %rd129;
	ld.global.f32 	%f238, [%rd137];
	add.f32 	%f239, %f236, %f238;
	add.s64 	%rd138, %rd135, %rd129;
	ld.global.f32 	%f240, [%rd138];
	sub.f32 	%f336, %f239, %f240;
	mul.f32 	%f241, %f1, %f336;
	add.s64 	%rd139, %rd136, %rd132;
	st.global.f32 	[%rd139], %f241;
	add.s32 	%r189, %r130, 3;
$L__BB1_35:
	setp.eq.s32 	%p25, %r55, 0;
	@%p25 bra 	$L__BB1_40;
	ld.param.u64 	%rd205, [_Z11d_boxfilterPfS_iii_param_0];
	cvta.to.global.u64 	%rd4, %rd205;
	setp.eq.s32 	%p26, %r55, 1;
	@%p26 bra 	$L__BB1_38;
	add.s32 	%r131, %r189, %r95;
	mul.lo.s32 	%r132, %r131, %r93;
	mul.wide.s32 	%rd140, %r132, 16;
	add.s64 	%rd141, %rd2, %rd140;
	ld.global.f32 	%f243, [%rd141];
	add.f32 	%f244, %f336, %f243;
	sub.s32 	%r133, %r189, %r95;
	sub.s32 	%r134, %r1, %r93;
	mad.lo.s32 	%r135, %r133, %r93, %r134;
	shl.b32 	%r136, %r135, 2;
	mul.wide.s32 	%rd142, %r136, 4;
	add.s64 	%rd143, %rd4, %rd142;
	ld.global.f32 	%f245, [%rd143];
	sub.f32 	%f246, %f244, %f245;
	mul.f32 	%f247, %f1, %f246;
	mul.lo.s32 	%r137, %r189, %r93;
	mul.wide.s32 	%rd144, %r137, 4;
	add.s64 	%rd145, %rd3, %rd144;
	st.global.f32 	[%rd145], %f247;
	add.s32 	%r138, %r38, %r133;
	mul.wide.s32 	%rd146, %r93, 16;
	add.s64 	%rd147, %rd141, %rd146;
	ld.global.f32 	%f248, [%rd147];
	add.f32 	%f249, %f246, %f248;
	add.s64 	%rd148, %rd143, %rd146;
	ld.global.f32 	%f250, [%rd148];
	sub.f32 	%f336, %f249, %f250;
	mul.f32 	%f251, %f1, %f336;
	mul.wide.s32 	%rd149, %r93, 4;
	add.s64 	%rd150, %rd145, %rd149;
	st.global.f32 	[%rd150], %f251;
	add.s32 	%r189, %r138, 1;
$L__BB1_38:
	and.b32  	%r139, %r40, 1;
	setp.eq.b32 	%p27, %r139, 1;
	not.pred 	%p28, %p27;
	@%p28 bra 	$L__BB1_40;
	add.s32 	%r140, %r189, %r95;
	mul.lo.s32 	%r141, %r140, %r93;
	mul.wide.s32 	%rd151, %r141, 16;
	add.s64 	%rd152, %rd2, %rd151;
	ld.global.f32 	%f252, [%rd152];
	add.f32 	%f253, %f336, %f252;
	sub.s32 	%r142, %r189, %r95;
	sub.s32 	%r143, %r1, %r93;
	mad.lo.s32 	%r144, %r142, %r93, %r143;
	shl.b32 	%r145, %r144, 2;
	mul.wide.s32 	%rd153, %r145, 4;
	add.s64 	%rd154, %rd4, %rd153;
	ld.global.f32 	%f254, [%rd154];
	sub.f32 	%f336, %f253, %f254;
	mul.f32 	%f255, %f1, %f336;
	mul.lo.s32 	%r146, %r189, %r93;
	mul.wide.s32 	%rd155, %r146, 4;
	add.s64 	%rd156, %rd3, %rd155;
	st.global.f32 	[%rd156], %f255;
$L__BB1_40:
	setp.lt.s32 	%p29, %r95, 1;
	@%p29 bra 	$L__BB1_52;
	ld.param.u32 	%r173, [_Z11d_boxfilterPfS_iii_param_3];
	add.s32 	%r60, %r173, -1;
	mul.lo.s32 	%r147, %r60, %r93;
	mul.wide.s32 	%rd157, %r147, 16;
	add.s64 	%rd5, %rd2, %rd157;
	sub.s32 	%r61, %r1, %r93;
	sub.s32 	%r148, %r173, %r95;
	add.s32 	%r149, %r148, 1;
	max.s32 	%r150, %r173, %r149;
	add.s32 	%r151, %r95, %r150;
	sub.s32 	%r62, %r151, %r173;
	and.b32  	%r63, %r62, 7;
	sub.s32 	%r152, %r173, %r151;
	setp.gt.u32 	%p30, %r152, -8;
	@%p30 bra 	$L__BB1_44;
	mul.lo.s32 	%r199, %r93, %r200;
	shl.b32 	%r65, %r93, 3;
	sub.s32 	%r153, %r60, %r2;
	mad.lo.s32 	%r154, %r93, %r153, %r1;
	shl.b32 	%r197, %r154, 2;
	shl.b32 	%r67, %r93, 5;
	and.b32  	%r155, %r62, -8;
	neg.s32 	%r196, %r155;
	mul.wide.s32 	%rd163, %r93, 16;
	mul.wide.s32 	%rd165, %r93, 4;
$L__BB1_43:
	.pragma "nounroll";
	ld.param.u64 	%rd206, [_Z11d_boxfilterPfS_iii_param_0];
	ld.global.f32 	%f256, [%rd5];
	add.f32 	%f257, %f336, %f256;
	cvta.to.global.u64 	%rd158, %rd206;
	mul.wide.s32 	%rd159, %r197, 4;
	add.s64 	%rd160, %rd158, %rd159;
	ld.global.f32 	%f258, [%rd160];
	sub.f32 	%f259, %f257, %f258;
	mul.f32 	%f260, %f1, %f259;
	mul.wide.s32 	%rd161, %r199, 4;
	add.s64 	%rd162, %rd3, %rd161;
	st.global.f32 	[%rd162], %f260;
	ld.global.f32 	%f261, [%rd5];
	add.f32 	%f262, %f259, %f261;
	add.s64 	%rd164, %rd160, %rd163;
	ld.global.f32 	%f263, [%rd164];
	sub.f32 	%f264, %f262, %f263;
	mul.f32 	%f265, %f1, %f264;
	add.s64 	%rd166, %rd162, %rd165;
	st.global.f32 	[%rd166], %f265;
	ld.global.f32 	%f266, [%rd5];
	add.f32 	%f267, %f264, %f266;
	add.s64 	%rd167, %rd164, %rd163;
	ld.global.f32 	%f268, [%rd167];
	sub.f32 	%f269, %f267, %f268;
	mul.f32 	%f270, %f1, %f269;
	add.s64 	%rd168, %rd166, %rd165;
	st.global.f32 	[%rd168], %f270;
	ld.global.f32 	%f271, [%rd5];
	add.f32 	%f272, %f269, %f271;
	add.s64 	%rd169, %rd167, %rd163;
	ld.global.f32 	%f273, [%rd169];
	sub.f32 	%f274, %f272, %f273;
	mul.f32 	%f275, %f1, %f274;
	add.s64 	%rd170, %rd168, %rd165;
	st.global.f32 	[%rd170], %f275;
	ld.global.f32 	%f276, [%rd5];
	add.f32 	%f277, %f274, %f276;
	add.s64 	%rd171, %rd169, %rd163;
	ld.global.f32 	%f278, [%rd171];
	sub.f32 	%f279, %f277, %f278;
	mul.f32 	%f280, %f1, %f279;
	add.s64 	%rd172, %rd170, %rd165;
	st.global.f32 	[%rd172], %f280;
	ld.global.f32 	%f281, [%rd5];
	add.f32 	%f282, %f279, %f281;
	add.s64 	%rd173, %rd171, %rd163;
	ld.global.f32 	%f283, [%rd173];
	sub.f32 	%f284, %f282, %f283;
	mul.f32 	%f285, %f1, %f284;
	add.s64 	%rd174, %rd172, %rd165;
	st.global.f32 	[%rd174], %f285;
	ld.global.f32 	%f286, [%rd5];
	add.f32 	%f287, %f284, %f286;
	add.s64 	%rd175, %rd173, %rd163;
	ld.global.f32 	%f288, [%rd175];
	sub.f32 	%f289, %f287, %f288;
	mul.f32 	%f290, %f1, %f289;
	add.s64 	%rd176, %rd174, %rd165;
	st.global.f32 	[%rd176], %f290;
	ld.global.f32 	%f291, [%rd5];
	add.f32 	%f292, %f289, %f291;
	add.s64 	%rd177, %rd175, %rd163;
	ld.global.f32 	%f293, [%rd177];
	sub.f32 	%f336, %f292, %f293;
	mul.f32 	%f294, %f1, %f336;
	add.s64 	%rd178, %rd176, %rd165;
	st.global.f32 	[%rd178], %f294;
	add.s32 	%r199, %r199, %r65;
	add.s32 	%r200, %r200, 8;
	add.s32 	%r197, %r197, %r67;
	add.s32 	%r196, %r196, 8;
	setp.ne.s32 	%p31, %r196, 0;
	@%p31 bra 	$L__BB1_43;
$L__BB1_44:
	setp.eq.s32 	%p32, %r63, 0;
	@%p32 bra 	$L__BB1_52;
	ld.param.u64 	%rd207, [_Z11d_boxfilterPfS_iii_param_0];
	cvta.to.global.u64 	%rd6, %rd207;
	and.b32  	%r88, %r62, 3;
	setp.lt.u32 	%p33, %r63, 4;
	@%p33 bra 	$L__BB1_47;
	ld.global.f32 	%f295, [%rd5];
	add.f32 	%f296, %f336, %f295;
	sub.s32 	%r156, %r200, %r95;
	mad.lo.s32 	%r157, %r156, %r93, %r61;
	shl.b32 	%r158, %r157, 2;
	mul.wide.s32 	%rd179, %r158, 4;
	add.s64 	%rd180, %rd6, %rd179;
	ld.global.f32 	%f297, [%rd180];
	sub.f32 	%f298, %f296, %f297;
	mul.f32 	%f299, %f1, %f298;
	mul.lo.s32 	%r159, %r200, %r93;
	mul.wide.s32 	%rd181, %r159, 4;
	add.s64 	%rd182, %rd3, %rd181;
	st.global.f32 	[%rd182], %f299;
	add.s32 	%r160, %r38, %r156;
	ld.global.f32 	%f300, [%rd5];
	add.f32 	%f301, %f298, %f300;
	mul.wide.s32 	%rd183, %r93, 16;
	add.s64 	%rd184, %rd180, %rd183;
	ld.global.f32 	%f302, [%rd184];
	sub.f32 	%f303, %f301, %f302;
	mul.f32 	%f304, %f1, %f303;
	mul.wide.s32 	%rd185, %r93, 4;
	add.s64 	%rd186, %rd182, %rd185;
	st.global.f32 	[%rd186], %f304;
	ld.global.f32 	%f305, [%rd5];
	add.f32 	%f306, %f303, %f305;
	add.s64 	%rd187, %rd184, %rd183;
	ld.global.f32 	%f307, [%rd187];
	sub.f32 	%f308, %f306, %f307;
	mul.f32 	%f309, %f1, %f308;
	add.s64 	%rd188, %rd186, %rd185;
	st.global.f32 	[%rd188], %f309;
	ld.global.f32 	%f310, [%rd5];
	add.f32 	%f311, %f308, %f310;
	add.s64 	%rd189, %rd187, %rd183;
	ld.global.f32 	%f312, [%rd189];
	sub.f32 	%f336, %f311, %f312;
	mul.f32 	%f313, %f1, %f336;
	add.s64 	%rd190, %rd188, %rd185;
	st.global.f32 	[%rd190], %f313;
	add.s32 	%r200, %r160, 3;
$L__BB1_47:
	setp.eq.s32 	%p34, %r88, 0;
	@%p34 bra 	$L__BB1_52;
	setp.eq.s32 	%p35, %r88, 1;
	@%p35 bra 	$L__BB1_50;
	ld.global.f32 	%f314, [%rd5];
	add.f32 	%f315, %f336, %f314;
	sub.s32 	%r161, %r200, %r95;
	mad.lo.s32 	%r162, %r161, %r93, %r61;
	shl.b32 	%r163, %r162, 2;
	mul.wide.s32 	%rd191, %r163, 4;
	add.s64 	%rd192, %rd6, %rd191;
	ld.global.f32 	%f316, [%rd192];
	sub.f32 	%f317, %f315, %f316;
	mul.f32 	%f318, %f1, %f317;
	mul.lo.s32 	%r164, %r200, %r93;
	mul.wide.s32 	%rd193, %r164, 4;
	add.s64 	%rd194, %rd3, %rd193;
	st.global.f32 	[%rd194], %f318;
	add.s32 	%r165, %r38, %r161;
	ld.global.f32 	%f319, [%rd5];
	add.f32 	%f320, %f317, %f319;
	mul.wide.s32 	%rd195, %r93, 16;
	add.s64 	%rd196, %rd192, %rd195;
	ld.global.f32 	%f321, [%rd196];
	sub.f32 	%f336, %f320, %f321;
	mul.f32 	%f322, %f1, %f336;
	mul.wide.s32 	%rd197, %r93, 4;
	add.s64 	%rd198, %rd194, %rd197;
	st.global.f32 	[%rd198], %f322;
	add.s32 	%r200, %r165, 1;
$L__BB1_50:
	and.b32  	%r166, %r62, 1;
	setp.eq.b32 	%p36, %r166, 1;
	not.pred 	%p37, %p36;
	@%p37 bra 	$L__BB1_52;
	ld.global.f32 	%f323, [%rd5];
	add.f32 	%f324, %f336, %f323;
	sub.s32 	%r167, %r200, %r95;
	mad.lo.s32 	%r168, %r167, %r93, %r61;
	shl.b32 	%r169, %r168, 2;
	mul.wide.s32 	%rd199, %r169, 4;
	add.s64 	%rd200, %rd6, %rd199;
	ld.global.f32 	%f325, [%rd200];
	sub.f32 	%f326, %f324, %f325;
	mul.f32 	%f327, %f1, %f326;
	mul.lo.s32 	%r170, %r200, %r93;
	mul.wide.s32 	%rd201, %r170, 4;
	add.s64 	%rd202, %rd3, %rd201;
	st.global.f32 	[%rd202], %f327;
$L__BB1_52:
	ret;

}
	// .globl	_Z17d_simpleRecursivePfS_iif
.visible .entry _Z17d_simpleRecursivePfS_iif(
	.param .u64 .ptr .align 1 _Z17d_simpleRecursivePfS_iif_param_0,
	.param .u64 .ptr .align 1 _Z17d_simpleRecursivePfS_iif_param_1,
	.param .u32 _Z17d_simpleRecursivePfS_iif_param_2,
	.param .u32 _Z17d_simpleRecursivePfS_iif_param_3,
	.param .f32 _Z17d_simpleRecursivePfS_iif_param_4
)
{
	.reg .pred 	%p<21>;
	.reg .b32 	%r<38>;
	.reg .b32 	%f<300>;
	.reg .b64 	%rd<211>;

	ld.param.u64 	%rd65, [_Z17d_simpleRecursivePfS_iif_param_0];
	ld.param.u64 	%rd66, [_Z17d_simpleRecursivePfS_iif_param_1];
	ld.param.u32 	%r23, [_Z17d_simpleRecursivePfS_iif_param_2];
	ld.param.u32 	%r24, [_Z17d_simpleRecursivePfS_iif_param_3];
	ld.param.f32 	%f22, [_Z17d_simpleRecursivePfS_iif_param_4];
	mov.u32 	%r25, %ctaid.x;
	mov.u32 	%r26, %ntid.x;
	mov.u32 	%r27, %tid.x;
	mad.lo.s32 	%r1, %r25, %r26, %r27;
	setp.lt.f32 	%p1, %f22, 0f3DCCCCCD;
	selp.f32 	%f23, 0f3DCCCCCD, %f22, %p1;
	mov.f32 	%f24, 0fBFD8F5C3;
	div.rn.f32 	%f25, %f24, %f23;
	fma.rn.f32 	%f26, %f25, 0f3BBB989D, 0f3F000000;
	cvt.sat.f32.f32 	%f27, %f26;
	mov.f32 	%f28, 0f4B400001;
	mov.f32 	%f29, 0f437C0000;
	fma.rm.f32 	%f30, %f27, %f29, %f28;
	add.f32 	%f31, %f30, 0fCB40007F;
	neg.f32 	%f32, %f31;
	fma.rn.f32 	%f33, %f25, 0f3FB8AA3B, %f32;
	fma.rn.f32 	%f34, %f25, 0f32A57060, %f33;
	mov.b32 	%r28, %f30;
	shl.b32 	%r29, %r28, 23;
	mov.b32 	%f35, %r29;
	ex2.approx.ftz.f32 	%f36, %f34;
	mul.f32 	%f1, %f36, %f35;
	setp.ge.u32 	%p2, %r1, %r23;
	@%p2 bra 	$L__BB2_27;
	cvta.to.global.u64 	%rd67, %rd65;
	cvta.to.global.u64 	%rd68, %rd66;
	shl.b32 	%r30, %r1, 2;
	mul.wide.u32 	%rd69, %r30, 4;
	add.s64 	%rd200, %rd67, %rd69;
	mul.wide.u32 	%rd70, %r1, 4;
	add.s64 	%rd199, %rd68, %rd70;
	setp.lt.s32 	%p3, %r24, 1;
	@%p3 bra 	$L__BB2_14;
	ld.global.f32 	%f291, [%rd200];
	shl.b32 	%r2, %r23, 2;
	and.b32  	%r3, %r24, 15;
	setp.lt.u32 	%p4, %r24, 16;
	@%p4 bra 	$L__BB2_5;
	mul.wide.s32 	%rd3, %r2, 64;
	mul.wide.s32 	%rd4, %r23, 64;
	and.b32  	%r31, %r24, 2147483632;
	neg.s32 	%r34, %r31;
	mul.wide.s32 	%rd5, %r2, 4;
	mul.wide.s32 	%rd6, %r23, 4;
	mov.u64 	%rd183, %rd199;
	mov.u64 	%rd184, %rd200;
$L__BB2_4:
	.pragma "nounroll";
	ld.global.f32 	%f37, [%rd184];
	sub.f32 	%f38, %f291, %f37;
	fma.rn.f32 	%f39, %f1, %f38, %f37;
	st.global.f32 	[%rd183], %f39;
	add.s64 	%rd72, %rd184, %rd5;
	ld.global.f32 	%f40, [%rd72];
	sub.f32 	%f41, %f39, %f40;
	fma.rn.f32 	%f42, %f1, %f41, %f40;
	add.s64 	%rd73, %rd183, %rd6;
	st.global.f32 	[%rd73], %f42;
	add.s64 	%rd74, %rd72, %rd5;
	ld.global.f32 	%f43, [%rd74];
	sub.f32 	%f44, %f42, %f43;
	fma.rn.f32 	%f45, %f1, %f44, %f43;
	add.s64 	%rd75, %rd73, %rd6;
	st.global.f32 	[%rd75], %f45;
	add.s64 	%rd76, %rd74, %rd5;
	ld.global.f32 	%f46, [%rd76];
	sub.f32 	%f47, %f45, %f46;
	fma.rn.f32 	%f48, %f1, %f47, %f46;
	add.s64 	%rd77, %rd75, %rd6;
	st.global.f32 	[%rd77], %f48;
	add.s64 	%rd78, %rd76, %rd5;
	ld.global.f32 	%f49, [%rd78];
	sub.f32 	%f50, %f48, %f49;
	fma.rn.f32 	%f51, %f1, %f50, %f49;
	add.s64 	%rd79, %rd77, %rd6;
	st.global.f32 	[%rd79], %f51;
	add.s64 	%rd80, %rd78, %rd5;
	ld.global.f32 	%f52, [%rd80];
	sub.f32 	%f53, %f51, %f52;
	fma.rn.f32 	%f54, %f1, %f53, %f52;
	add.s64 	%rd81, %rd79, %rd6;
	st.global.f32 	[%rd81], %f54;
	add.s64 	%rd82, %rd80, %rd5;
	ld.global.f32 	%f55, [%rd82];
	sub.f32 	%f56, %f54, %f55;
	fma.rn.f32 	%f57, %f1, %f56, %f55;
	add.s64 	%rd83, %rd81, %rd6;
	st.global.f32 	[%rd83], %f57;
	add.s64 	%rd84, %rd82, %rd5;
	ld.global.f32 	%f58, [%rd84];
	sub.f32 	%f59, %f57, %f58;
	fma.rn.f32 	%f60, %f1, %f59, %f58;
	add.s64 	%rd85, %rd83, %rd6;
	st.global.f32 	[%rd85], %f60;
	add.s64 	%rd86, %rd84, %rd5;
	ld.global.f32 	%f61, [%rd86];
	sub.f32 	%f62, %f60, %f61;
	fma.rn.f32 	%f63, %f1, %f62, %f61;
	add.s64 	%rd87, %rd85, %rd6;
	st.global.f32 	[%rd87], %f63;
	add.s64 	%rd88, %rd86, %rd5;
	ld.global.f32 	%f64, [%rd88];
	sub.f32 	%f65, %f63, %f64;
	fma.rn.f32 	%f66, %f1, %f65, %f64;
	add.s64 	%rd89, %rd87, %rd6;
	st.global.f32 	[%rd89], %f66;
	add.s64 	%rd90, %rd88, %rd5;
	ld.global.f32 	%f67, [%rd90];
	sub.f32 	%f68, %f66, %f67;
	fma.rn.f32 	%f69, %f1, %f68, %f67;
	add.s64 	%rd91, %rd89, %rd6;
	st.global.f32 	[%rd91], %f69;
	add.s64 	%rd92, %rd90, %rd5;
	ld.global.f32 	%f70, [%rd92];
	sub.f32 	%f71, %f69, %f70;
	fma.rn.f32 	%f72, %f1, %f71, %f70;
	add.s64 	%rd93, %rd91, %rd6;
	st.global.f32 	[%rd93], %f72;
	add.s64 	%rd94, %rd92, %rd5;
	ld.global.f32 	%f73, [%rd94];
	sub.f32 	%f74, %f72, %f73;
	fma.rn.f32 	%f75, %f1, %f74, %f73;
	add.s64 	%rd95, %rd93, %rd6;
	st.global.f32 	[%rd95], %f75;
	add.s64 	%rd96, %rd94, %rd5;
	ld.global.f32 	%f76, [%rd96];
	sub.f32 	%f77, %f75, %f76;
	fma.rn.f32 	%f78, %f1, %f77, %f76;
	add.s64 	%rd97, %rd95, %rd6;
	st.global.f32 	[%rd97], %f78;
	add.s64 	%rd98, %rd96, %rd5;
	ld.global.f32 	%f79, [%rd98];
	sub.f32 	%f80, %f78, %f79;
	fma.rn.f32 	%f81, %f1, %f80, %f79;
	add.s64 	%rd99, %rd97, %rd6;
	st.global.f32 	[%rd99], %f81;
	add.s64 	%rd100, %rd98, %rd5;
	ld.global.f32 	%f82, [%rd100];
	sub.f32 	%f83, %f81, %f82;
	fma.rn.f32 	%f291, %f1, %f83, %f82;
	add.s64 	%rd101, %rd99, %rd6;
	st.global.f32 	[%rd101], %f291;
	add.s64 	%rd200, %rd184, %rd3;
	add.s64 	%rd199, %rd183, %rd4;
	add.s32 	%r34, %r34, 16;
	setp.ne.s32 	%p5, %r34, 0;
	add.s64 	%rd184, %rd100, %rd5;
	add.s64 	%rd183, %rd101, %rd6;
	@%p5 bra 	$L__BB2_4;
$L__BB2_5:
	setp.eq.s32 	%p6, %r3, 0;
	@%p6 bra 	$L__BB2_14;
	and.b32  	%r7, %r24, 7;
	setp.lt.u32 	%p7, %r3, 8;
	@%p7 bra 	$L__BB2_8;
	ld.global.f32 	%f84, [%rd200];
	sub.f32 	%f85, %f291, %f84;
	fma.rn.f32 	%f86, %f1, %f85, %f84;
	st.global.f32 	[%rd199], %f86;
	mul.wide.s32 	%rd103, %r2, 4;
	add.s64 	%rd104, %rd200, %rd103;
	mul.wide.s32 	%rd105, %r23, 4;
	add.s64 	%rd106, %rd199, %rd105;
	ld.global.f32 	%f87, [%rd104];
	sub.f32 	%f88, %f86, %f87;
	fma.rn.f32 	%f89, %f1, %f88, %f87;
	st.global.f32 	[%rd106], %f89;
	add.s64 	%rd107, %rd104, %rd103;
	add.s64 	%rd108, %rd106, %rd105;
	ld.global.f32 	%f90, [%rd107];
	sub.f32 	%f91, %f89, %f90;
	fma.rn.f32 	%f92, %f1, %f91, %f90;
	st.global.f32 	[%rd108], %f92;
	add.s64 	%rd109, %rd107, %rd103;
	add.s64 	%rd110, %rd108, %rd105;
	ld.global.f32 	%f93, [%rd109];
	sub.f32 	%f94, %f92, %f93;
	fma.rn.f32 	%f95, %f1, %f94, %f93;
	st.global.f32 	[%rd110], %f95;
	add.s64 	%rd111, %rd109, %rd103;
	add.s64 	%rd112, %rd110, %rd105;
	ld.global.f32 	%f96, [%rd111];
	sub.f32 	%f97, %f95, %f96;
	fma.rn.f32 	%f98, %f1, %f97, %f96;
	st.global.f32 	[%rd112], %f98;
	add.s64 	%rd113, %rd111, %rd103;
	add.s64 	%rd114, %rd112, %rd105;
	ld.global.f32 	%f99, [%rd113];
	sub.f32 	%f100, %f98, %f99;
	fma.rn.f32 	%f101, %f1, %f100, %f99;
	st.global.f32 	[%rd114], %f101;
	add.s64 	%rd115, %rd113, %rd103;
	add.s64 	%rd116, %rd114, %rd105;
	ld.global.f32 	%f102, [%rd115];
	sub.f32 	%f103, %f101, %f102;
	fma.rn.f32 	%f104, %f1, %f103, %f102;
	st.global.f32 	[%rd116], %f104;
	add.s64 	%rd117, %rd115, %rd103;
	add.s64 	%rd118, %rd116, %rd105;
	ld.global.f32 	%f105, [%rd117];
	sub.f32 	%f106, %f104, %f105;
	fma.rn.f32 	%f291, %f1, %f106, %f105;
	st.global.f32 	[%rd118], %f291;
	add.s64 	%rd200, %rd117, %rd103;
	add.s64 	%rd199, %rd118, %rd105;
$L__BB2_8:
	setp.eq.s32 	%p8, %r7, 0;
	@%p8 bra 	$L__BB2_14;
	and.b32  	%r8, %r24, 3;
	setp.lt.u32 	%p9, %r7, 4;
	@%p9 bra 	$L__BB2_11;
	ld.global.f32 	%f107, [%rd200];
	sub.f32 	%f108, %f291, %f107;
	fma.rn.f32 	%f109, %f1, %f108, %f107;
	st.global.f32 	[%rd199], %f109;
	mul.wide.s32 	%rd120, %r2, 4;
	add.s64 	%rd121, %rd200, %rd120;
	mul.wide.s32 	%rd122, %r23, 4;
	add.s64 	%rd123, %rd199, %rd122;
	ld.global.f32 	%f110, [%rd121];
	sub.f32 	%f111, %f109, %f110;
	fma.rn.f32 	%f112, %f1, %f111, %f110;
	st.global.f32 	[%rd123], %f112;
	add.s64 	%rd124, %rd121, %rd120;
	add.s64 	%rd125, %rd123, %rd122;
	ld.global.f32 	%f113, [%rd124];
	sub.f32 	%f114, %f112, %f113;
	fma.rn.f32 	%f115, %f1, %f114, %f113;
	st.global.f32 	[%rd125], %f115;
	add.s64 	%rd126, %rd124, %rd120;
	add.s64 	%rd127, %rd125, %rd122;
	ld.global.f32 	%f116, [%rd126];
	sub.f32 	%f117, %f115, %f116;
	fma.rn.f32 	%f291, %f1, %f117, %f116;
	st.global.f32 	[%rd127], %f291;
	add.s64 	%rd200, %rd126, %rd120;
	add.s64 	%rd199, %rd127, %rd122;
$L__BB2_11:
	setp.eq.s32 	%p10, %r8, 0;
	@%p10 bra 	$L__BB2_14;
	mul.wide.s32 	%rd29, %r2, 4;
	mul.wide.s32 	%rd30, %r23, 4;
	neg.s32 	%r35, %r8;
$L__BB2_13:
	.pragma "nounroll";
	ld.global.f32 	%f118, [%rd200];
	sub.f32 	%f119, %f291, %f118;
	fma.rn.f32 	%f291, %f1, %f119, %f118;
	st.global.f32 	[%rd199], %f291;
	add.s64 	%rd200, %rd200, %rd29;
	add.s64 	%rd199, %rd199, %rd30;
	add.s32 	%r35, %r35, 1;
	setp.ne.s32 	%p11, %r35, 0;
	@%p11 bra 	$L__BB2_13;
$L__BB2_14:
	setp.lt.s32 	%p12, %r24, 1;
	shl.b32 	%r32, %r23, 2;
	neg.s32 	%r12, %r32;
	neg.s32 	%r13, %r23;
	@%p12 bra 	$L__BB2_27;
	mul.wide.s32 	%rd128, %r12, 4;
	add.s64 	%rd206, %rd200, %rd128;
	ld.global.f32 	%f296, [%rd206];
	and.b32  	%r14, %r24, 15;
	setp.lt.u32 	%p13, %r24, 16;
	@%p13 bra 	$L__BB2_18;
	mul.wide.s32 	%rd38, %r13, 64;
	mul.wide.s32 	%rd39, %r13, 4;
	mul.wide.s32 	%rd40, %r12, 64;
	and.b32  	%r33, %r24, 2147483632;
	neg.s32 	%r36, %r33;
	mov.u64 	%rd201, %rd206;
	mov.u64 	%rd202, %rd199;
$L__BB2_17:
	.pragma "nounroll";
	add.s64 	%rd129, %rd202, %rd39;
	ld.global.f32 	%f120, [%rd201];
	sub.f32 	%f121, %f296, %f120;
	fma.rn.f32 	%f122, %f1, %f121, %f120;
	ld.global.f32 	%f123, [%rd129];
	add.f32 	%f124, %f123, %f122;
	mul.f32 	%f125, %f124, 0f3F000000;
	st.global.f32 	[%rd129], %f125;
	add.s64 	%rd130, %rd201, %rd128;
	ld.global.f32 	%f126, [%rd130];
	sub.f32 	%f127, %f122, %f126;
	fma.rn.f32 	%f128, %f1, %f127, %f126;
	add.s64 	%rd131, %rd129, %rd39;
	ld.global.f32 	%f129, [%rd131];
	add.f32 	%f130, %f129, %f128;
	mul.f32 	%f131, %f130, 0f3F000000;
	st.global.f32 	[%rd131], %f131;
	add.s64 	%rd132, %rd130, %rd128;
	ld.global.f32 	%f132, [%rd132];
	sub.f32 	%f133, %f128, %f132;
	fma.rn.f32 	%f134, %f1, %f133, %f132;
	add.s64 	%rd133, %rd131, %rd39;
	ld.global.f32 	%f135, [%rd133];
	add.f32 	%f136, %f135, %f134;
	mul.f32 	%f137, %f136, 0f3F000000;
	st.global.f32 	[%rd133], %f137;
	add.s64 	%rd134, %rd132, %rd128;
	ld.global.f32 	%f138, [%rd134];
	sub.f32 	%f139, %f134, %f138;
	fma.rn.f32 	%f140, %f1, %f139, %f138;
	add.s64 	%rd135, %rd133, %rd39;
	ld.global.f32 	%f141, [%rd135];
	add.f32 	%f142, %f141, %f140;
	mul.f32 	%f143, %f142, 0f3F000000;
	st.global.f32 	[%rd135], %f143;
	add.s64 	%rd136, %rd134, %rd128;
	ld.global.f32 	%f144, [%rd136];
	sub.f32 	%f145, %f140, %f144;
	fma.rn.f32 	%f146, %f1, %f145, %f144;
	add.s64 	%rd137, %rd135, %rd39;
	ld.global.f32 	%f147, [%rd137];
	add.f32 	%f148, %f147, %f146;
	mul.f32 	%f149, %f148, 0f3F000000;
	st.global.f32 	[%rd137], %f149;
	add.s64 	%rd138, %rd136, %rd128;
	ld.global.f32 	%f150, [%rd138];
	sub.f32 	%f151, %f146, %f150;
	fma.rn.f32 	%f152, %f1, %f151, %f150;
	add.s64 	%rd139, %rd137, %rd39;
	ld.global.f32 	%f153, [%rd139];
	add.f32 	%f154, %f153, %f152;
	mul.f32 	%f155, %f154, 0f3F000000;
	st.global.f32 	[%rd139], %f155;
	add.s64 	%rd140, %rd138, %rd128;
	ld.global.f32 	%f156, [%rd140];
	sub.f32 	%f157, %f152, %f156;
	fma.rn.f32 	%f158, %f1, %f157, %f156;
	add.s64 	%rd141, %rd139, %rd39;
	ld.global.f32 	%f159, [%rd141];
	add.f32 	%f160, %f159, %f158;
	mul.f32 	%f161, %f160, 0f3F000000;
	st.global.f32 	[%rd141], %f161;
	add.s64 	%rd142, %rd140, %rd128;
	ld.global.f32 	%f162, [%rd142];
	sub.f32 	%f163, %f158, %f162;
	fma.rn.f32 	%f164, %f1, %f163, %f162;
	add.s64 	%rd143, %rd141, %rd39;
	ld.global.f32 	%f165, [%rd143];
	add.f32 	%f166, %f165, %f164;
	mul.f32 	%f167, %f166, 0f3F000000;
	st.global.f32 	[%rd143], %f167;
	add.s64 	%rd144, %rd142, %rd128;
	ld.global.f32 	%f168, [%rd144];
	sub.f32 	%f169, %f164, %f168;
	fma.rn.f32 	%f170, %f1, %f169, %f168;
	add.s64 	%rd145, %rd143, %rd39;
	ld.global.f32 	%f171, [%rd145];
	add.f32 	%f172, %f171, %f170;
	mul.f32 	%f173, %f172, 0f3F000000;
	st.global.f32 	[%rd145], %f173;
	add.s64 	%rd146, %rd144, %rd128;
	ld.global.f32 	%f174, [%rd146];
	sub.f32 	%f175, %f170, %f174;
	fma.rn.f32 	%f176, %f1, %f175, %f174;
	add.s64 	%rd147, %rd145, %rd39;
	ld.global.f32 	%f177, [%rd147];
	add.f32 	%f178, %f177, %f176;
	mul.f32 	%f179, %f178, 0f3F000000;
	st.global.f32 	[%rd147], %f179;
	add.s64 	%rd148, %rd146, %rd128;
	ld.global.f32 	%f180, [%rd148];
	sub.f32 	%f181, %f176, %f180;
	fma.rn.f32 	%f182, %f1, %f181, %f180;
	add.s64 	%rd149, %rd147, %rd39;
	ld.global.f32 	%f183, [%rd149];
	add.f32 	%f184, %f183, %f182;
	mul.f32 	%f185, %f184, 0f3F000000;
	st.global.f32 	[%rd149], %f185;
	add.s64 	%rd150, %rd148, %rd128;
	ld.global.f32 	%f186, [%rd150];
	sub.f32 	%f187, %f182, %f186;
	fma.rn.f32 	%f188, %f1, %f187, %f186;
	add.s64 	%rd151, %rd149, %rd39;
	ld.global.f32 	%f189, [%rd151];
	add.f32 	%f190, %f189, %f188;
	mul.f32 	%f191, %f190, 0f3F000000;
	st.global.f32 	[%rd151], %f191;
	add.s64 	%rd152, %rd150, %rd128;
	ld.global.f32 	%f192, [%rd152];
	sub.f32 	%f193, %f188, %f192;
	fma.rn.f32 	%f194, %f1, %f193, %f192;
	add.s64 	%rd153, %rd151, %rd39;
	ld.global.f32 	%f195, [%rd153];
	add.f32 	%f196, %f195, %f194;
	mul.f32 	%f197, %f196, 0f3F000000;
	st.global.f32 	[%rd153], %f197;
	add.s64 	%rd154, %rd152, %rd128;
	ld.global.f32 	%f198, [%rd154];
	sub.f32 	%f199, %f194, %f198;
	fma.rn.f32 	%f200, %f1, %f199, %f198;
	add.s64 	%rd155, %rd153, %rd39;
	ld.global.f32 	%f201, [%rd155];
	add.f32 	%f202, %f201, %f200;
	mul.f32 	%f203, %f202, 0f3F000000;
	st.global.f32 	[%rd155], %f203;
	add.s64 	%rd156, %rd154, %rd128;
	ld.global.f32 	%f204, [%rd156];
	sub.f32 	%f205, %f200, %f204;
	fma.rn.f32 	%f206, %f1, %f205, %f204;
	add.s64 	%rd157, %rd155, %rd39;
	ld.global.f32 	%f207, [%rd157];
	add.f32 	%f208, %f207, %f206;
	mul.f32 	%f209, %f208, 0f3F000000;
	st.global.f32 	[%rd157], %f209;
	add.s64 	%rd158, %rd156, %rd128;
	ld.global.f32 	%f210, [%rd158];
	sub.f32 	%f211, %f206, %f210;
	fma.rn.f32 	%f296, %f1, %f211, %f210;
	add.s64 	%rd44, %rd157, %rd39;
	ld.global.f32 	%f212, [%rd44];
	add.f32 	%f213, %f212, %f296;
	mul.f32 	%f214, %f213, 0f3F000000;
	st.global.f32 	[%rd44], %f214;
	add.s64 	%rd199, %rd202, %rd38;
	add.s64 	%rd206, %rd201, %rd40;
	add.s32 	%r36, %r36, 16;
	setp.ne.s32 	%p14, %r36, 0;
	add.s64 	%rd201, %rd158, %rd128;
	mov.u64 	%rd202, %rd44;
	@%p14 bra 	$L__BB2_17;
$L__BB2_18:
	setp.eq.s32 	%p15, %r14, 0;
	@%p15 bra 	$L__BB2_27;
	and.b32  	%r18, %r24, 7;
	setp.lt.u32 	%p16, %r14, 8;
	@%p16 bra 	$L__BB2_21;
	mul.wide.s32 	%rd159, %r13, 4;
	add.s64 	%rd160, %rd199, %rd159;
	ld.global.f32 	%f215, [%rd206];
	sub.f32 	%f216, %f296, %f215;
	fma.rn.f32 	%f217, %f1, %f216, %f215;
	ld.global.f32 	%f218, [%rd160];
	add.f32 	%f219, %f218, %f217;
	mul.f32 	%f220, %f219, 0f3F000000;
	st.global.f32 	[%rd160], %f220;
	add.s64 	%rd162, %rd206, %rd128;
	add.s64 	%rd163, %rd160, %rd159;
	ld.global.f32 	%f221, [%rd162];
	sub.f32 	%f222, %f217, %f221;
	fma.rn.f32 	%f223, %f1, %f222, %f221;
	ld.global.f32 	%f224, [%rd163];
	add.f32 	%f225, %f224, %f223;
	mul.f32 	%f226, %f225, 0f3F000000;
	st.global.f32 	[%rd163], %f226;
	add.s64 	%rd164, %rd162, %rd128;
	add.s64 	%rd165, %rd163, %rd159;
	ld.global.f32 	%f227, [%rd164];
	sub.f32 	%f228, %f223, %f227;
	fma.rn.f32 	%f229, %f1, %f228, %f227;
	ld.global.f32 	%f230, [%rd165];
	add.f32 	%f231, %f230, %f229;
	mul.f32 	%f232, %f231, 0f3F000000;
	st.global.f32 	[%rd165], %f232;
	add.s64 	%rd166, %rd164, %rd128;
	add.s64 	%rd167, %rd165, %rd159;
	ld.global.f32 	%f233, [%rd166];
	sub.f32 	%f234, %f229, %f233;
	fma.rn.f32 	%f235, %f1, %f234, %f233;
	ld.global.f32 	%f236, [%rd167];
	add.f32 	%f237, %f236, %f235;
	mul.f32 	%f238, %f237, 0f3F000000;
	st.global.f32 	[%rd167], %f238;
	add.s64 	%rd168, %rd166, %rd128;
	add.s64 	%rd169, %rd167, %rd159;
	ld.global.f32 	%f239, [%rd168];
	sub.f32 	%f240, %f235, %f239;
	fma.rn.f32 	%f241, %f1, %f240, %f239;
	ld.global.f32 	%f242, [%rd169];
	add.f32 	%f243, %f242, %f241;
	mul.f32 	%f244, %f243, 0f3F000000;
	st.global.f32 	[%rd169], %f244;
	add.s64 	%rd170, %rd168, %rd128;
	add.s64 	%rd171, %rd169, %rd159;
	ld.global.f32 	%f245, [%rd170];
	sub.f32 	%f246, %f241, %f245;
	fma.rn.f32 	%f247, %f1, %f246, %f245;
	ld.global.f32 	%f248, [%rd171];
	add.f32 	%f249, %f248, %f247;
	mul.f32 	%f250, %f249, 0f3F000000;
	st.global.f32 	[%rd171], %f250;
	add.s64 	%rd172, %rd170, %rd128;
	add.s64 	%rd173, %rd171, %rd159;
	ld.global.f32 	%f251, [%rd172];
	sub.f32 	%f252, %f247, %f251;
	fma.rn.f32 	%f253, %f1, %f252, %f251;
	ld.global.f32 	%f254, [%rd173];
	add.f32 	%f255, %f254, %f253;
	mul.f32 	%f256, %f255, 0f3F000000;
	st.global.f32 	[%rd173], %f256;
	add.s64 	%rd174, %rd172, %rd128;
	add.s64 	%rd199, %rd173, %rd159;
	ld.global.f32 	%f257, [%rd174];
	sub.f32 	%f258, %f253, %f257;
	fma.rn.f32 	%f296, %f1, %f258, %f257;
	ld.global.f32 	%f259, [%rd199];
	add.f32 	%f260, %f259, %f296;
	mul.f32 	%f261, %f260, 0f3F000000;
	st.global.f32 	[%rd199], %f261;
	add.s64 	%rd206, %rd174, %rd128;
$L__BB2_21:
	setp.eq.s32 	%p17, %r18, 0;
	@%p17 bra 	$L__BB2_27;
	and.b32  	%r19, %r24, 3;
	setp.lt.u32 	%p18, %r18, 4;
	@%p18 bra 	$L__BB2_24;
	mul.wide.s32 	%rd175, %r13, 4;
	add.s64 	%rd176, %rd199, %rd175;
	ld.global.f32 	%f262, [%rd206];
	sub.f32 	%f263, %f296, %f262;
	fma.rn.f32 	%f264, %f1, %f263, %f262;
	ld.global.f32 	%f265, [%rd176];
	add.f32 	%f266, %f265, %f264;
	mul.f32 	%f267, %f266, 0f3F000000;
	st.global.f32 	[%rd176], %f267;
	add.s64 	%rd178, %rd206, %rd128;
	add.s64 	%rd179, %rd176, %rd175;
	ld.global.f32 	%f268, [%rd178];
	sub.f32 	%f269, %f264, %f268;
	fma.rn.f32 	%f270, %f1, %f269, %f268;
	ld.global.f32 	%f271, [%rd179];
	add.f32 	%f272, %f271, %f270;
	mul.f32 	%f273, %f272, 0f3F000000;
	st.global.f32 	[%rd179], %f273;
	add.s64 	%rd180, %rd178, %rd128;
	add.s64 	%rd181, %rd179, %rd175;
	ld.global.f32 	%f274, [%rd180];
	sub.f32 	%f275, %f270, %f274;
	fma.rn.f32 	%f276, %f1, %f275, %f274;
	ld.global.f32 	%f277, [%rd181];
	add.f32 	%f278, %f277, %f276;
	mul.f32 	%f279, %f278, 0f3F000000;
	st.global.f32 	[%rd181], %f279;
	add.s64 	%rd182, %rd180, %rd128;
	add.s64 	%rd199, %rd181, %rd175;
	ld.global.f32 	%f280, [%rd182];
	sub.f32 	%f281, %f276, %f280;
	fma.rn.f32 	%f296, %f1, %f281, %f280;
	ld.global.f32 	%f282, [%rd199];
	add.f32 	%f283, %f282, %f296;
	mul.f32 	%f284, %f283, 0f3F000000;
	st.global.f32 	[%rd199], %f284;
	add.s64 	%rd206, %rd182, %rd128;
$L__BB2_24:
	setp.eq.s32 	%p19, %r19, 0;
	@%p19 bra 	$L__BB2_27;
	mul.wide.s32 	%rd58, %r13, 4;
	add.s64 	%rd210, %rd199, %rd58;
	neg.s32 	%r37, %r19;
$L__BB2_26:
	.pragma "nounroll";
	ld.global.f32 	%f285, [%rd206];
	sub.f32 	%f286, %f296, %f285;
	fma.rn.f32 	%f296, %f1, %f286, %f285;
	ld.global.f32 	%f287, [%rd210];
	add.f32 	%f288, %f287, %f296;
	mul.f32 	%f289, %f288, 0f3F000000;
	st.global.f32 	[%rd210], %f289;
	add.s64 	%rd210, %rd210, %rd58;
	add.s64 	%rd206, %rd206, %rd128;
	add.s32 	%r37, %r37, 1;
	setp.ne.s32 	%p20, %r37, 0;
	@%p20 bra 	$L__BB2_26;
$L__BB2_27:
	ret;

}
	// .globl	_Z19d_recursiveGaussianPfS_iif
.visible .entry _Z19d_recursiveGaussianPfS_iif(
	.param .u64 .ptr .align 1 _Z19d_recursiveGaussianPfS_iif_param_0,
	.param .u64 .ptr .align 1 _Z19d_recursiveGaussianPfS_iif_param_1,
	.param .u32 _Z19d_recursiveGaussianPfS_iif_param_2,
	.param .u32 _Z19d_recursiveGaussianPfS_iif_param_3,
	.param .f32 _Z19d_recursiveGaussianPfS_iif_param_4
)
{
	.reg .pred 	%p<21>;
	.reg .b32 	%r<32>;
	.reg .b32 	%f<349>;
	.reg .b64 	%rd<141>;

	ld.param.u64 	%rd51, [_Z19d_recursiveGaussianPfS_iif_param_0];
	ld.param.u64 	%rd52, [_Z19d_recursiveGaussianPfS_iif_param_1];
	ld.param.u32 	%r15, [_Z19d_recursiveGaussianPfS_iif_param_2];
	ld.param.u32 	%r16, [_Z19d_recursiveGaussianPfS_iif_param_3];
	ld.param.f32 	%f62, [_Z19d_recursiveGaussianPfS_iif_param_4];
	mov.u32 	%r17, %ctaid.x;
	mov.u32 	%r18, %ntid.x;
	mov.u32 	%r19, %tid.x;
	mad.lo.s32 	%r1, %r17, %r18, %r19;
	setp.lt.f32 	%p1, %f62, 0f3DCCCCCD;
	selp.f32 	%f63, 0f3DCCCCCD, %f62, %p1;
	mov.f32 	%f64, 0f3FD8F5C3;
	div.rn.f32 	%f65, %f64, %f63;
	fma.rn.f32 	%f66, %f65, 0fBBBB989D, 0f3F000000;
	cvt.sat.f32.f32 	%f67, %f66;
	mov.f32 	%f68, 0f4B400001;
	mov.f32 	%f69, 0f437C0000;
	fma.rm.f32 	%f70, %f67, %f69, %f68;
	add.f32 	%f71, %f70, 0fCB40007F;
	neg.f32 	%f72, %f71;
	fma.rn.f32 	%f73, %f65, 0fBFB8AA3B, %f72;
	fma.rn.f32 	%f74, %f65, 0fB2A57060, %f73;
	mov.b32 	%r20, %f70;
	shl.b32 	%r21, %r20, 23;
	mov.b32 	%f75, %r21;
	ex2.approx.ftz.f32 	%f76, %f74;
	mul.f32 	%f77, %f76, %f75;
	mul.f32 	%f78, %f65, 0fC0000000;
	fma.rn.f32 	%f79, %f78, 0f3BBB989D, 0f3F000000;
	cvt.sat.f32.f32 	%f80, %f79;
	fma.rm.f32 	%f81, %f80, %f69, %f68;
	add.f32 	%f82, %f81, 0fCB40007F;
	neg.f32 	%f83, %f82;
	fma.rn.f32 	%f84, %f78, 0f3FB8AA3B, %f83;
	fma.rn.f32 	%f85, %f78, 0f32A57060, %f84;
	mov.b32 	%r22, %f81;
	shl.b32 	%r23, %r22, 23;
	mov.b32 	%f86, %r23;
	ex2.approx.ftz.f32 	%f87, %f85;
	mul.f32 	%f1, %f87, %f86;
	mul.f32 	%f2, %f77, 0fC0000000;
	mov.f32 	%f88, 0f3F800000;
	sub.f32 	%f89, %f88, %f77;
	mul.f32 	%f90, %f89, %f89;
	add.f32 	%f91, %f65, %f65;
	fma.rn.f32 	%f92, %f91, %f77, 0f3F800000;
	sub.f32 	%f93, %f92, %f1;
	div.rn.f32 	%f3, %f90, %f93;
	add.f32 	%f94, %f65, 0fBF800000;
	mul.f32 	%f95, %f94, %f3;
	mul.f32 	%f4, %f77, %f95;
	add.f32 	%f96, %f65, 0f3F800000;
	mul.f32 	%f97, %f96, %f3;
	mul.f32 	%f5, %f77, %f97;
	neg.f32 	%f98, %f3;
	mul.f32 	%f6, %f1, %f98;
	add.f32 	%f99, %f3, %f4;
	add.f32 	%f100, %f2, 0f3F800000;
	add.f32 	%f101, %f1, %f100;
	div.rn.f32 	%f7, %f99, %f101;
	add.f32 	%f102, %f6, %f5;
	div.rn.f32 	%f8, %f102, %f101;
	setp.ge.u32 	%p2, %r1, %r15;
	@%p2 bra 	$L__BB3_25;
	cvta.to.global.u64 	%rd53, %rd51;
	cvta.to.global.u64 	%rd54, %rd52;
	shl.b32 	%r24, %r1, 2;
	mul.wide.u32 	%rd55, %r24, 4;
	add.s64 	%rd133, %rd53, %rd55;
	mul.wide.u32 	%rd56, %r1, 4;
	add.s64 	%rd132, %rd54, %rd56;
	ld.global.f32 	%f326, [%rd133];
	mul.f32 	%f324, %f7, %f326;
	setp.lt.s32 	%p3, %r16, 1;
	@%p3 bra 	$L__BB3_13;
	shl.b32 	%r2, %r15, 2;
	and.b32  	%r3, %r16, 7;
	setp.lt.u32 	%p4, %r16, 8;
	mov.f32 	%f325, %f324;
	@%p4 bra 	$L__BB3_5;
	mul.wide.s32 	%rd3, %r2, 32;
	mul.wide.s32 	%rd4, %r15, 32;
	and.b32  	%r25, %r16, 2147483640;
	neg.s32 	%r30, %r25;
	mul.wide.s32 	%rd5, %r15, 4;
	mul.wide.s32 	%rd58, %r2, 4;
	mov.u64 	%rd118, %rd132;
	mov.u64 	%rd119, %rd133;
	mov.f32 	%f325, %f324;
$L__BB3_4:
	.pragma "nounroll";
	ld.global.f32 	%f103, [%rd119];
	mul.f32 	%f104, %f3, %f103;
	fma.rn.f32 	%f105, %f4, %f326, %f104;
	mul.f32 	%f106, %f2, %f325;
	sub.f32 	%f107, %f105, %f106;
	mul.f32 	%f108, %f1, %f324;
	sub.f32 	%f109, %f107, %f108;
	st.global.f32 	[%rd118], %f109;
	add.s64 	%rd59, %rd119, %rd58;
	ld.global.f32 	%f110, [%rd59];
	mul.f32 	%f111, %f3, %f110;
	fma.rn.f32 	%f112, %f4, %f103, %f111;
	mul.f32 	%f113, %f2, %f109;
	sub.f32 	%f114, %f112, %f113;
	mul.f32 	%f115, %f1, %f325;
	sub.f32 	%f116, %f114, %f115;
	add.s64 	%rd60, %rd118, %rd5;
	st.global.f32 	[%rd60], %f116;
	add.s64 	%rd61, %rd59, %rd58;
	ld.global.f32 	%f117, [%rd61];
	mul.f32 	%f118, %f3, %f117;
	fma.rn.f32 	%f119, %f4, %f110, %f118;
	mul.f32 	%f120, %f2, %f116;
	sub.f32 	%f121, %f119, %f120;
	mul.f32 	%f122, %f1, %f109;
	sub.f32 	%f123, %f121, %f122;
	add.s64 	%rd62, %rd60, %rd5;
	st.global.f32 	[%rd62], %f123;
	add.s64 	%rd63, %rd61, %rd58;
	ld.global.f32 	%f124, [%rd63];
	mul.f32 	%f125, %f3, %f124;
	fma.rn.f32 	%f126, %f4, %f117, %f125;
	mul.f32 	%f127, %f2, %f123;
	sub.f32 	%f128, %f126, %f127;
	mul.f32 	%f129, %f1, %f116;
	sub.f32 	%f130, %f128, %f129;
	add.s64 	%rd64, %rd62, %rd5;
	st.global.f32 	[%rd64], %f130;
	add.s64 	%rd65, %rd63, %rd58;
	ld.global.f32 	%f131, [%rd65];
	mul.f32 	%f132, %f3, %f131;
	fma.rn.f32 	%f133, %f4, %f124, %f132;
	mul.f32 	%f134, %f2, %f130;
	sub.f32 	%f135, %f133, %f134;
	mul.f32 	%f136, %f1, %f123;
	sub.f32 	%f137, %f135, %f136;
	add.s64 	%rd66, %rd64, %rd5;
	st.global.f32 	[%rd66], %f137;
	add.s64 	%rd67, %rd65, %rd58;
	ld.global.f32 	%f138, [%rd67];
	mul.f32 	%f139, %f3, %f138;
	fma.rn.f32 	%f140, %f4, %f131, %f139;
	mul.f32 	%f141, %f2, %f137;
	sub.f32 	%f142, %f140, %f141;
	mul.f32 	%f143, %f1, %f130;
	sub.f32 	%f144, %f142, %f143;
	add.s64 	%rd68, %rd66, %rd5;
	st.global.f32 	[%rd68], %f144;
	add.s64 	%rd69, %rd67, %rd58;
	ld.global.f32 	%f145, [%rd69];
	mul.f32 	%f146, %f3, %f145;
	fma.rn.f32 	%f147, %f4, %f138, %f146;
	mul.f32 	%f148, %f2, %f144;
	sub.f32 	%f149, %f147, %f148;
	mul.f32 	%f150, %f1, %f137;
	sub.f32 	%f324, %f149, %f150;
	add.s64 	%rd70, %rd68, %rd5;
	st.global.f32 	[%rd70], %f324;
	add.s64 	%rd71, %rd69, %rd58;
	ld.global.f32 	%f326, [%rd71];
	mul.f32 	%f151, %f3, %f326;
	fma.rn.f32 	%f152, %f4, %f145, %f151;
	mul.f32 	%f153, %f2, %f324;
	sub.f32 	%f154, %f152, %f153;
	mul.f32 	%f155, %f1, %f144;
	sub.f32 	%f325, %f154, %f155;
	add.s64 	%rd72, %rd70, %rd5;
	st.global.f32 	[%rd72], %f325;
	add.s64 	%rd133, %rd119, %rd3;
	add.s64 	%rd132, %rd118, %rd4;
	add.s32 	%r30, %r30, 8;
	setp.ne.s32 	%p5, %r30, 0;
	add.s64 	%rd119, %rd71, %rd58;
	add.s64 	%rd118, %rd72, %rd5;
	@%p5 bra 	$L__BB3_4;
$L__BB3_5:
	setp.eq.s32 	%p6, %r3, 0;
	@%p6 bra 	$L__BB3_13;
	and.b32  	%r7, %r16, 3;
	setp.lt.u32 	%p7, %r3, 4;
	@%p7 bra 	$L__BB3_8;
	ld.global.f32 	%f156, [%rd133];
	mul.f32 	%f157, %f3, %f156;
	fma.rn.f32 	%f158, %f4, %f326, %f157;
	mul.f32 	%f159, %f2, %f325;
	sub.f32 	%f160, %f158, %f159;
	mul.f32 	%f161, %f1, %f324;
	sub.f32 	%f162, %f160, %f161;
	st.global.f32 	[%rd132], %f162;
	mul.wide.s32 	%rd74, %r2, 4;
	add.s64 	%rd75, %rd133, %rd74;
	mul.wide.s32 	%rd76, %r15, 4;
	add.s64 	%rd77, %rd132, %rd76;
	ld.global.f32 	%f163, [%rd75];
	mul.f32 	%f164, %f3, %f163;
	fma.rn.f32 	%f165, %f4, %f156, %f164;
	mul.f32 	%f166, %f2, %f162;
	sub.f32 	%f167, %f165, %f166;
	mul.f32 	%f168, %f1, %f325;
	sub.f32 	%f169, %f167, %f168;
	st.global.f32 	[%rd77], %f169;
	add.s64 	%rd78, %rd75, %rd74;
	add.s64 	%rd79, %rd77, %rd76;
	ld.global.f32 	%f170, [%rd78];
	mul.f32 	%f171, %f3, %f170;
	fma.rn.f32 	%f172, %f4, %f163, %f171;
	mul.f32 	%f173, %f2, %f169;
	sub.f32 	%f174, %f172, %f173;
	mul.f32 	%f175, %f1, %f162;
	sub.f32 	%f324, %f174, %f175;
	st.global.f32 	[%rd79], %f324;
	add.s64 	%rd80, %rd78, %rd74;
	add.s64 	%rd81, %rd79, %rd76;
	ld.global.f32 	%f326, [%rd80];
	mul.f32 	%f176, %f3, %f326;
	fma.rn.f32 	%f177, %f4, %f170, %f176;
	mul.f32 	%f178, %f2, %f324;
	sub.f32 	%f179, %f177, %f178;
	mul.f32 	%f180, %f1, %f169;
	sub.f32 	%f325, %f179, %f180;
	st.global.f32 	[%rd81], %f325;
	add.s64 	%rd133, %rd80, %rd74;
	add.s64 	%rd132, %rd81, %rd76;
$L__BB3_8:
	setp.eq.s32 	%p8, %r7, 0;
	@%p8 bra 	$L__BB3_13;
	setp.eq.s32 	%p9, %r7, 1;
	@%p9 bra 	$L__BB3_11;
	ld.global.f32 	%f181, [%rd133];
	mul.f32 	%f182, %f3, %f181;
	fma.rn.f32 	%f183, %f4, %f326, %f182;
	mul.f32 	%f184, %f2, %f325;
	sub.f32 	%f185, %f183, %f184;
	mul.f32 	%f186, %f1, %f324;
	sub.f32 	%f324, %f185, %f186;
	st.global.f32 	[%rd132], %f324;
	mul.wide.s32 	%rd83, %r2, 4;
	add.s64 	%rd84, %rd133, %rd83;
	mul.wide.s32 	%rd85, %r15, 4;
	add.s64 	%rd86, %rd132, %rd85;
	ld.global.f32 	%f326, [%rd84];
	mul.f32 	%f187, %f3, %f326;
	fma.rn.f32 	%f188, %f4, %f181, %f187;
	mul.f32 	%f189, %f2, %f324;
	sub.f32 	%f190, %f188, %f189;
	mul.f32 	%f191, %f1, %f325;
	sub.f32 	%f325, %f190, %f191;
	st.global.f32 	[%rd86], %f325;
	add.s64 	%rd133, %rd84, %rd83;
	add.s64 	%rd132, %rd86, %rd85;
$L__BB3_11:
	and.b32  	%r26, %r16, 1;
	setp.eq.b32 	%p10, %r26, 1;
	not.pred 	%p11, %p10;
	@%p11 bra 	$L__BB3_13;
	ld.global.f32 	%f192, [%rd133];
	mul.f32 	%f193, %f3, %f192;
	fma.rn.f32 	%f194, %f4, %f326, %f193;
	mul.f32 	%f195, %f2, %f325;
	sub.f32 	%f196, %f194, %f195;
	mul.f32 	%f197, %f1, %f324;
	sub.f32 	%f198, %f196, %f197;
	st.global.f32 	[%rd132], %f198;
	mul.wide.s32 	%rd87, %r2, 4;
	add.s64 	%rd133, %rd133, %rd87;
	mul.wide.s32 	%rd88, %r15, 4;
	add.s64 	%rd132, %rd132, %rd88;
$L__BB3_13:
	setp.lt.s32 	%p12, %r16, 1;
	shl.b32 	%r27, %r15, 2;
	neg.s32 	%r8, %r27;
	mul.wide.s32 	%rd89, %r8, 4;
	add.s64 	%rd139, %rd133, %rd89;
	neg.s32 	%r9, %r15;
	ld.global.f32 	%f339, [%rd139];
	mul.f32 	%f337, %f8, %f339;
	@%p12 bra 	$L__BB3_25;
	and.b32  	%r10, %r16, 7;
	setp.lt.u32 	%p13, %r16, 8;
	mov.f32 	%f338, %f337;
	mov.f32 	%f340, %f339;
	@%p13 bra 	$L__BB3_17;
	mul.wide.s32 	%rd33, %r9, 32;
	mul.wide.s32 	%rd34, %r9, 4;
	mul.wide.s32 	%rd35, %r8, 32;
	and.b32  	%r28, %r16, 2147483640;
	neg.s32 	%r31, %r28;
	mov.u64 	%rd134, %rd139;
	mov.u64 	%rd135, %rd132;
	mov.f32 	%f338, %f337;
	mov.f32 	%f340, %f339;
$L__BB3_16:
	.pragma "nounroll";
	add.s64 	%rd90, %rd135, %rd34;
	ld.global.f32 	%f199, [%rd134];
	mul.f32 	%f200, %f6, %f339;
	fma.rn.f32 	%f201, %f5, %f340, %f200;
	mul.f32 	%f202, %f2, %f338;
	sub.f32 	%f203, %f201, %f202;
	mul.f32 	%f204, %f1, %f337;
	sub.f32 	%f205, %f203, %f204;
	ld.global.f32 	%f206, [%rd90];
	add.f32 	%f207, %f205, %f206;
	st.global.f32 	[%rd90], %f207;
	add.s64 	%rd91, %rd134, %rd89;
	ld.global.f32 	%f208, [%rd91];
	mul.f32 	%f209, %f6, %f340;
	fma.rn.f32 	%f210, %f5, %f199, %f209;
	mul.f32 	%f211, %f2, %f205;
	sub.f32 	%f212, %f210, %f211;
	mul.f32 	%f213, %f1, %f338;
	sub.f32 	%f214, %f212, %f213;
	add.s64 	%rd92, %rd90, %rd34;
	ld.global.f32 	%f215, [%rd92];
	add.f32 	%f216, %f214, %f215;
	st.global.f32 	[%rd92], %f216;
	add.s64 	%rd93, %rd91, %rd89;
	ld.global.f32 	%f217, [%rd93];
	mul.f32 	%f218, %f6, %f199;
	fma.rn.f32 	%f219, %f5, %f208, %f218;
	mul.f32 	%f220, %f2, %f214;
	sub.f32 	%f221, %f219, %f220;
	mul.f32 	%f222, %f1, %f205;
	sub.f32 	%f223, %f221, %f222;
	add.s64 	%rd94, %rd92, %rd34;
	ld.global.f32 	%f224, [%rd94];
	add.f32 	%f225, %f223, %f224;
	st.global.f32 	[%rd94], %f225;
	add.s64 	%rd95, %rd93, %rd89;
	ld.global.f32 	%f226, [%rd95];
	mul.f32 	%f227, %f6, %f208;
	fma.rn.f32 	%f228, %f5, %f217, %f227;
	mul.f32 	%f229, %f2, %f223;
	sub.f32 	%f230, %f228, %f229;
	mul.f32 	%f231, %f1, %f214;
	sub.f32 	%f232, %f230, %f231;
	add.s64 	%rd96, %rd94, %rd34;
	ld.global.f32 	%f233, [%rd96];
	add.f32 	%f234, %f232, %f233;
	st.global.f32 	[%rd96], %f234;
	add.s64 	%rd97, %rd95, %rd89;
	ld.global.f32 	%f235, [%rd97];
	mul.f32 	%f236, %f6, %f217;
	fma.rn.f32 	%f237, %f5, %f226, %f236;
	mul.f32 	%f238, %f2, %f232;
	sub.f32 	%f239, %f237, %f238;
	mul.f32 	%f240, %f1, %f223;
	sub.f32 	%f241, %f239, %f240;
	add.s64 	%rd98, %rd96, %rd34;
	ld.global.f32 	%f242, [%rd98];
	add.f32 	%f243, %f241, %f242;
	st.global.f32 	[%rd98], %f243;
	add.s64 	%rd99, %rd97, %rd89;
	ld.global.f32 	%f244, [%rd99];
	mul.f32 	%f245, %f6, %f226;
	fma.rn.f32 	%f246, %f5, %f235, %f245;
	mul.f32 	%f247, %f2, %f241;
	sub.f32 	%f248, %f246, %f247;
	mul.f32 	%f249, %f1, %f232;
	sub.f32 	%f250, %f248, %f249;
	add.s64 	%rd100, %rd98, %rd34;
	ld.global.f32 	%f251, [%rd100];
	add.f32 	%f252, %f250, %f251;
	st.global.f32 	[%rd100], %f252;
	add.s64 	%rd101, %rd99, %rd89;
	ld.global.f32 	%f339, [%rd101];
	mul.f32 	%f253, %f6, %f235;
	fma.rn.f32 	%f254, %f5, %f244, %f253;
	mul.f32 	%f255, %f2, %f250;
	sub.f32 	%f256, %f254, %f255;
	mul.f32 	%f257, %f1, %f241;
	sub.f32 	%f337, %f256, %f257;
	add.s64 	%rd102, %rd100, %rd34;
	ld.global.f32 	%f258, [%rd102];
	add.f32 	%f259, %f337, %f258;
	st.global.f32 	[%rd102], %f259;
	add.s64 	%rd103, %rd101, %rd89;
	ld.global.f32 	%f340, [%rd103];
	mul.f32 	%f260, %f6, %f244;
	fma.rn.f32 	%f261, %f5, %f339, %f260;
	mul.f32 	%f262, %f2, %f337;
	sub.f32 	%f263, %f261, %f262;
	mul.f32 	%f264, %f1, %f250;
	sub.f32 	%f338, %f263, %f264;
	add.s64 	%rd39, %rd102, %rd34;
	ld.global.f32 	%f265, [%rd39];
	add.f32 	%f266, %f338, %f265;
	st.global.f32 	[%rd39], %f266;
	add.s64 	%rd132, %rd135, %rd33;
	add.s64 	%rd139, %rd134, %rd35;
	add.s32 	%r31, %r31, 8;
	setp.ne.s32 	%p14, %r31, 0;
	add.s64 	%rd134, %rd103, %rd89;
	mov.u64 	%rd135, %rd39;
	@%p14 bra 	$L__BB3_16;
$L__BB3_17:
	setp.eq.s32 	%p15, %r10, 0;
	@%p15 bra 	$L__BB3_25;
	and.b32  	%r14, %r16, 3;
	setp.lt.u32 	%p16, %r10, 4;
	@%p16 bra 	$L__BB3_20;
	mul.wide.s32 	%rd104, %r9, 4;
	add.s64 	%rd105, %rd132, %rd104;
	ld.global.f32 	%f267, [%rd139];
	mul.f32 	%f268, %f6, %f339;
	fma.rn.f32 	%f269, %f5, %f340, %f268;
	mul.f32 	%f270, %f2, %f338;
	sub.f32 	%f271, %f269, %f270;
	mul.f32 	%f272, %f1, %f337;
	sub.f32 	%f273, %f271, %f272;
	ld.global.f32 	%f274, [%rd105];
	add.f32 	%f275, %f273, %f274;
	st.global.f32 	[%rd105], %f275;
	add.s64 	%rd107, %rd139, %rd89;
	add.s64 	%rd108, %rd105, %rd104;
	ld.global.f32 	%f276, [%rd107];
	mul.f32 	%f277, %f6, %f340;
	fma.rn.f32 	%f278, %f5, %f267, %f277;
	mul.f32 	%f279, %f2, %f273;
	sub.f32 	%f280, %f278, %f279;
	mul.f32 	%f281, %f1, %f338;
	sub.f32 	%f282, %f280, %f281;
	ld.global.f32 	%f283, [%rd108];
	add.f32 	%f284, %f282, %f283;
	st.global.f32 	[%rd108], %f284;
	add.s64 	%rd109, %rd107, %rd89;
	add.s64 	%rd110, %rd108, %rd104;
	ld.global.f32 	%f339, [%rd109];
	mul.f32 	%f285, %f6, %f267;
	fma.rn.f32 	%f286, %f5, %f276, %f285;
	mul.f32 	%f287, %f2, %f282;
	sub.f32 	%f288, %f286, %f287;
	mul.f32 	%f289, %f1, %f273;
	sub.f32 	%f337, %f288, %f289;
	ld.global.f32 	%f290, [%rd110];
	add.f32 	%f291, %f337, %f290;
	st.global.f32 	[%rd110], %f291;
	add.s64 	%rd111, %rd109, %rd89;
	add.s64 	%rd132, %rd110, %rd104;
	ld.global.f32 	%f340, [%rd111];
	mul.f32 	%f292, %f6, %f276;
	fma.rn.f32 	%f293, %f5, %f339, %f292;
	mul.f32 	%f294, %f2, %f337;
	sub.f32 	%f295, %f293, %f294;
	mul.f32 	%f296, %f1, %f282;
	sub.f32 	%f338, %f295, %f296;
	ld.global.f32 	%f297, [%rd132];
	add.f32 	%f298, %f338, %f297;
	st.global.f32 	[%rd132], %f298;
	add.s64 	%rd139, %rd111, %rd89;
$L__BB3_20:
	setp.eq.s32 	%p17, %r14, 0;
	@%p17 bra 	$L__BB3_25;
	setp.eq.s32 	%p18, %r14, 1;
	@%p18 bra 	$L__BB3_23;
	mul.wide.s32 	%rd112, %r9, 4;
	add.s64 	%rd113, %rd132, %rd112;
	ld.global.f32 	%f54, [%rd139];
	mul.f32 	%f299, %f6, %f339;
	fma.rn.f32 	%f300, %f5, %f340, %f299;
	mul.f32 	%f301, %f2, %f338;
	sub.f32 	%f302, %f300, %f301;
	mul.f32 	%f303, %f1, %f337;
	sub.f32 	%f337, %f302, %f303;
	ld.global.f32 	%f304, [%rd113];
	add.f32 	%f305, %f337, %f304;
	st.global.f32 	[%rd113], %f305;
	add.s64 	%rd115, %rd139, %rd89;
	add.s64 	%rd132, %rd113, %rd112;
	ld.global.f32 	%f56, [%rd115];
	mul.f32 	%f306, %f6, %f340;
	fma.rn.f32 	%f307, %f5, %f54, %f306;
	mul.f32 	%f308, %f2, %f337;
	sub.f32 	%f309, %f307, %f308;
	mul.f32 	%f310, %f1, %f338;
	sub.f32 	%f338, %f309, %f310;
	ld.global.f32 	%f311, [%rd132];
	add.f32 	%f312, %f338, %f311;
	st.global.f32 	[%rd132], %f312;
	mov.f32 	%f339, %f54;
	mov.f32 	%f340, %f56;
$L__BB3_23:
	and.b32  	%r29, %r16, 1;
	setp.eq.b32 	%p19, %r29, 1;
	not.pred 	%p20, %p19;
	@%p20 bra 	$L__BB3_25;
	mul.wide.s32 	%rd116, %r9, 4;
	add.s64 	%rd117, %rd132, %rd116;
	mul.f32 	%f313, %f6, %f339;
	fma.rn.f32 	%f314, %f5, %f340, %f313;
	mul.f32 	%f315, %f2, %f338;
	sub.f32 	%f316, %f314, %f315;
	mul.f32 	%f317, %f1, %f337;
	sub.f32 	%f318, %f316, %f317;
	ld.global.f32 	%f319, [%rd117];
	add.f32 	%f320, %f318, %f319;
	st.global.f32 	[%rd117], %f320;
$L__BB3_25:
	ret;

}
	// .globl	_Z16FrequencySharpeniiPfS_fi
.visible .entry _Z16FrequencySharpeniiPfS_fi(
	.param .u32 _Z16FrequencySharpeniiPfS_fi_param_0,
	.param .u32 _Z16FrequencySharpeniiPfS_fi_param_1,
	.param .u64 .ptr .align 1 _Z16FrequencySharpeniiPfS_fi_param_2,
	.param .u64 .ptr .align 1 _Z16FrequencySharpeniiPfS_fi_param_3,
	.param .f32 _Z16FrequencySharpeniiPfS_fi_param_4,
	.param .u32 _Z16FrequencySharpeniiPfS_fi_param_5
)
{
	.reg .pred 	%p<6>;
	.reg .b32 	%r<16>;
	.reg .b32 	%f<7>;
	.reg .b64 	%rd<8>;

	ld.param.u32 	%r3, [_Z16FrequencySharpeniiPfS_fi_param_0];
	ld.param.u32 	%r5, [_Z16FrequencySharpeniiPfS_fi_param_1];
	ld.param.u64 	%rd2, [_Z16FrequencySharpeniiPfS_fi_param_2];
	ld.param.u64 	%rd3, [_Z16FrequencySharpeniiPfS_fi_param_3];
	ld.param.f32 	%f2, [_Z16FrequencySharpeniiPfS_fi_param_4];
	ld.param.u32 	%r4, [_Z16FrequencySharpeniiPfS_fi_param_5];
	mov.u32 	%r7, %ctaid.x;
	mov.u32 	%r8, %ntid.x;
	mov.u32 	%r9, %tid.x;
	mad.lo.s32 	%r1, %r7, %r8, %r9;
	mov.u32 	%r10, %ctaid.y;
	mov.u32 	%r11, %ntid.y;
	mov.u32 	%r12, %tid.y;
	mad.lo.s32 	%r13, %r10, %r11, %r12;
	setp.ge.s32 	%p1, %r1, %r3;
	setp.ge.s32 	%p2, %r13, %r5;
	or.pred  	%p3, %p1, %p2;
	@%p3 bra 	$L__BB4_3;
	cvta.to.global.u64 	%rd4, %rd2;
	cvta.to.global.u64 	%rd5, %rd3;
	setp.ne.s32 	%p4, %r4, 1;
	setp.eq.s32 	%p5, %r4, 1;
	selp.f32 	%f3, 0f3F000000, 0f00000000, %p5;
	mad.lo.s32 	%r14, %r13, %r3, %r1;
	shl.b32 	%r15, %r14, 2;
	mul.wide.s32 	%rd6, %r15, 4;
	add.s64 	%rd7, %rd4, %rd6;
	ld.global.f32 	%f4, [%rd7];
	add.s64 	%rd1, %rd5, %rd6;
	ld.global.f32 	%f5, [%rd1];
	sub.f32 	%f6, %f4, %f5;
	fma.rn.f32 	%f1, %f2, %f6, %f3;
	st.global.f32 	[%rd7], %f1;
	@%p4 bra 	$L__BB4_3;
	st.global.f32 	[%rd1], %f1;
$L__BB4_3:
	ret;

}
	// .globl	_Z12FrequencyAddiiPfS_
.visible .entry _Z12FrequencyAddiiPfS_(
	.param .u32 _Z12FrequencyAddiiPfS__param_0,
	.param .u32 _Z12FrequencyAddiiPfS__param_1,
	.param .u64 .ptr .align 1 _Z12FrequencyAddiiPfS__param_2,
	.param .u64 .ptr .align 1 _Z12FrequencyAddiiPfS__param_3
)
{
	.reg .pred 	%p<4>;
	.reg .b32 	%r<15>;
	.reg .b32 	%f<4>;
	.reg .b64 	%rd<8>;

	ld.param.u32 	%r3, [_Z12FrequencyAddiiPfS__param_0];
	ld.param.u32 	%r4, [_Z12FrequencyAddiiPfS__param_1];
	ld.param.u64 	%rd1, [_Z12FrequencyAddiiPfS__param_2];
	ld.param.u64 	%rd2, [_Z12FrequencyAddiiPfS__param_3];
	mov.u32 	%r6, %ctaid.x;
	mov.u32 	%r7, %ntid.x;
	mov.u32 	%r8, %tid.x;
	mad.lo.s32 	%r1, %r6, %r7, %r8;
	mov.u32 	%r9, %ctaid.y;
	mov.u32 	%r10, %ntid.y;
	mov.u32 	%r11, %tid.y;
	mad.lo.s32 	%r12, %r9, %r10, %r11;
	setp.ge.s32 	%p1, %r1, %r3;
	setp.ge.s32 	%p2, %r12, %r4;
	or.pred  	%p3, %p1, %p2;
	@%p3 bra 	$L__BB5_2;
	cvta.to.global.u64 	%rd3, %rd1;
	cvta.to.global.u64 	%rd4, %rd2;
	mad.lo.s32 	%r13, %r12, %r3, %r1;
	shl.b32 	%r14, %r13, 2;
	mul.wide.s32 	%rd5, %r14, 4;
	add.s64 	%rd6, %rd3, %rd5;
	ld.global.f32 	%f1, [%rd6];
	add.s64 	%rd7, %rd4, %rd5;
	ld.global.f32 	%f2, [%rd7];
	add.f32 	%f3, %f1, %f2;
	st.global.f32 	[%rd7], %f3;
$L__BB5_2:
	ret;

}
	// .globl	_Z13EdgeDetectAddiiPfS_f
.visible .entry _Z13EdgeDetectAddiiPfS_f(
	.param .u32 _Z13EdgeDetectAddiiPfS_f_param_0,
	.param .u32 _Z13EdgeDetectAddiiPfS_f_param_1,
	.param .u64 .ptr .align 1 _Z13EdgeDetectAddiiPfS_f_param_2,
	.param .u64 .ptr .align 1 _Z13EdgeDetectAddiiPfS_f_param_3,
	.param .f32 _Z13EdgeDetectAddiiPfS_f_param_4
)
{
	.reg .pred 	%p<4>;
	.reg .b32 	%r<15>;
	.reg .b32 	%f<8>;
	.reg .b64 	%rd<8>;

	ld.param.u32 	%r3, [_Z13EdgeDetectAddiiPfS_f_param_0];
	ld.param.u32 	%r4, [_Z13EdgeDetectAddiiPfS_f_param_1];
	ld.param.u64 	%rd1, [_Z13EdgeDetectAddiiPfS_f_param_2];
	ld.param.u64 	%rd2, [_Z13EdgeDetectAddiiPfS_f_param_3];
	ld.param.f32 	%f1, [_Z13EdgeDetectAddiiPfS_f_param_4];
	mov.u32 	%r6, %ctaid.x;
	mov.u32 	%r7, %ntid.x;
	mov.u32 	%r8, %tid.x;
	mad.lo.s32 	%r1, %r6, %r7, %r8;
	mov.u32 	%r9, %ctaid.y;
	mov.u32 	%r10, %ntid.y;
	mov.u32 	%r11, %tid.y;
	mad.lo.s32 	%r12, %r9, %r10, %r11;
	setp.ge.s32 	%p1, %r1, %r3;
	setp.ge.s32 	%p2, %r12, %r4;
	or.pred  	%p3, %p1, %p2;
	@%p3 bra 	$L__BB6_2;
	cvta.to.global.u64 	%rd3, %rd1;
	cvta.to.global.u64 	%rd4, %rd2;
	add.f32 	%f2, %f1, 0f40400000;
	mul.f32 	%f3, %f2, 0f40400000;
	mad.lo.s32 	%r13, %r12, %r3, %r1;
	shl.b32 	%r14, %r13, 2;
	mul.wide.s32 	%rd5, %r14, 4;
	add.s64 	%rd6, %rd3, %rd5;
	ld.global.f32 	%f4, [%rd6];
	add.s64 	%rd7, %rd4, %rd5;
	ld.global.f32 	%f5, [%rd7];
	sub.f32 	%f6, %f4, %f5;
	mul.f32 	%f7, %f3, %f6;
	st.global.f32 	[%rd7], %f7;
$L__BB6_2:
	ret;

}
	// .globl	_Z11EdgeEnhanceiiPfS_f
.visible .entry _Z11EdgeEnhanceiiPfS_f(
	.param .u32 _Z11EdgeEnhanceiiPfS_f_param_0,
	.param .u32 _Z11EdgeEnhanceiiPfS_f_param_1,
	.param .u64 .ptr .align 1 _Z11EdgeEnhanceiiPfS_f_param_2,
	.param .u64 .ptr .align 1 _Z11EdgeEnhanceiiPfS_f_param_3,
	.param .f32 _Z11EdgeEnhanceiiPfS_f_param_4
)
{
	.reg .pred 	%p<4>;
	.reg .b32 	%r<19>;
	.reg .b32 	%f<14>;
	.reg .b64 	%rd<10>;

	ld.param.u32 	%r3, [_Z11EdgeEnhanceiiPfS_f_param_0];
	ld.param.u32 	%r4, [_Z11EdgeEnhanceiiPfS_f_param_1];
	ld.param.u64 	%rd1, [_Z11EdgeEnhanceiiPfS_f_param_2];
	ld.param.u64 	%rd2, [_Z11EdgeEnhanceiiPfS_f_param_3];
	ld.param.f32 	%f1, [_Z11EdgeEnhanceiiPfS_f_param_4];
	mov.u32 	%r6, %ctaid.x;
	mov.u32 	%r7, %ntid.x;
	mov.u32 	%r8, %tid.x;
	mad.lo.s32 	%r1, %r6, %r7, %r8;
	mov.u32 	%r9, %ctaid.y;
	mov.u32 	%r10, %ntid.y;
	mov.u32 	%r11, %tid.y;
	mad.lo.s32 	%r12, %r9, %r10, %r11;
	setp.ge.s32 	%p1, %r1, %r3;
	setp.ge.s32 	%p2, %r12, %r4;
	or.pred  	%p3, %p1, %p2;
	@%p3 bra 	$L__BB7_2;
	cvta.to.global.u64 	%rd3, %rd1;
	cvta.to.global.u64 	%rd4, %rd2;
	mul.lo.s32 	%r13, %r12, %r3;
	add.s32 	%r14, %r13, %r1;
	shl.b32 	%r15, %r14, 2;
	max.u32 	%r16, %r1, 1;
	add.s32 	%r17, %r13, %r16;
	shl.b32 	%r18, %r17, 2;
	mul.wide.s32 	%rd5, %r15, 4;
	add.s64 	%rd6, %rd3, %rd5;
	ld.global.f32 	%f2, [%rd6];
	mul.wide.s32 	%rd7, %r18, 4;
	add.s64 	%rd8, %rd3, %rd7;
	ld.global.f32 	%f3, [%rd8+-16];
	sub.f32 	%f4, %f2, %f3;
	mul.f32 	%f5, %f1, %f4;
	add.s64 	%rd9, %rd4, %rd5;
	st.global.f32 	[%rd9], %f5;
	ld.global.f32 	%f6, [%rd6+4];
	ld.global.f32 	%f7, [%rd8+-12];
	sub.f32 	%f8, %f6, %f7;
	mul.f32 	%f9, %f1, %f8;
	st.global.f32 	[%rd9+4], %f9;
	ld.global.f32 	%f10, [%rd6+8];
	ld.global.f32 	%f11, [%rd8+-8];
	sub.f32 	%f12, %f10, %f11;
	mul.f32 	%f13, %f1, %f12;
	st.global.f32 	[%rd9+8], %f13;
$L__BB7_2:
	ret;

}
	// .globl	_Z18ErosionSharedStep1PfS_iiiii
.visible .entry _Z18ErosionSharedStep1PfS_iiiii(
	.param .u64 .ptr .align 1 _Z18ErosionSharedStep1PfS_iiiii_param_0,
	.param .u64 .ptr .align 1 _Z18ErosionSharedStep1PfS_iiiii_param_1,
	.param .u32 _Z18ErosionSharedStep1PfS_iiiii_param_2,
	.param .u32 _Z18ErosionSharedStep1PfS_iiiii_param_3,
	.param .u32 _Z18ErosionSharedStep1PfS_iiiii_param_4,
	.param .u32 _Z18ErosionSharedStep1PfS_iiiii_param_5,
	.param .u32 _Z18ErosionSharedStep1PfS_iiiii_param_6
)
{
	.reg .pred 	%p<18>;
	.reg .b32 	%r<76>;
	.reg .b32 	%f<82>;
	.reg .b64 	%rd<9>;

	ld.param.u64 	%rd1, [_Z18ErosionSharedStep1PfS_iiiii_param_0];
	ld.param.u64 	%rd2, [_Z18ErosionSharedStep1PfS_iiiii_param_1];
	ld.param.u32 	%r33, [_Z18ErosionSharedStep1PfS_iiiii_param_2];
	ld.param.u32 	%r34, [_Z18ErosionSharedStep1PfS_iiiii_param_3];
	ld.param.u32 	%r36, [_Z18ErosionSharedStep1PfS_iiiii_param_4];
	ld.param.u32 	%r35, [_Z18ErosionSharedStep1PfS_iiiii_param_5];
	ld.param.u32 	%r38, [_Z18ErosionSharedStep1PfS_iiiii_param_6];
	mov.u32 	%r39, %tid.x;
	mov.u32 	%r40, %tid.y;
	mov.u32 	%r41, %ctaid.x;
	mov.u32 	%r42, %ctaid.y;
	mul.lo.s32 	%r1, %r35, %r41;
	sub.s32 	%r43, %r39, %r33;
	add.s32 	%r2, %r43, %r1;
	mad.lo.s32 	%r44, %r38, %r42, %r40;
	mov.u32 	%r45, %ntid.x;
	mad.lo.s32 	%r4, %r40, %r45, %r39;
	shl.b32 	%r46, %r4, 2;
	mov.u32 	%r47, smem;
	add.s32 	%r5, %r47, %r46;
	mov.b32 	%r48, 1065353216;
	st.shared.u32 	[%r5], %r48;
	bar.sync 	0;
	setp.lt.s32 	%p1, %r2, 0;
	setp.ge.s32 	%p2, %r2, %r34;
	setp.ge.s32 	%p3, %r44, %r36;
	or.pred  	%p4, %p2, %p3;
	or.pred  	%p5, %p4, %p1;
	@%p5 bra 	$L__BB8_17;
	cvta.to.global.u64 	%rd3, %rd1;
	mad.lo.s32 	%r6, %r44, %r34, %r2;
	shl.b32 	%r49, %r6, 2;
	mul.wide.s32 	%rd4, %r49, 4;
	add.s64 	%rd5, %rd3, %rd4;
	ld.global.f32 	%f15, [%rd5];
	st.shared.f32 	[%r5], %f15;
	bar.sync 	0;
	setp.lt.s32 	%p6, %r2, %r1;
	add.s32 	%r50, %r1, %r35;
	setp.ge.s32 	%p7, %r2, %r50;
	or.pred  	%p8, %p6, %p7;
	@%p8 bra 	$L__BB8_17;
	sub.s32 	%r7, %r4, %r33;
	shl.b32 	%r51, %r7, 2;
	add.s32 	%r8, %r47, %r51;
	ld.shared.f32 	%f81, [%r8];
	setp.lt.s32 	%p9, %r33, 1;
	@%p9 bra 	$L__BB8_16;
	shl.b32 	%r54, %r33, 1;
	max.s32 	%r9, %r54, 1;
	and.b32  	%r10, %r9, 15;
	setp.lt.s32 	%p10, %r54, 16;
	mov.b32 	%r72, 1;
	@%p10 bra 	$L__BB8_7;
	and.b32  	%r56, %r9, 2147483632;
	neg.s32 	%r70, %r56;
	add.s32 	%r59, %r51, %r47;
	add.s32 	%r68, %r59, 32;
	mov.b32 	%r69, 0;
$L__BB8_5:
	.pragma "nounroll";
	ld.shared.f32 	%f17, [%r68+-28];
	min.f32 	%f18, %f81, %f17;
	ld.shared.f32 	%f19, [%r68+-24];
	min.f32 	%f20, %f18, %f19;
	ld.shared.f32 	%f21, [%r68+-20];
	min.f32 	%f22, %f20, %f21;
	ld.shared.f32 	%f23, [%r68+-16];
	min.f32 	%f24, %f22, %f23;
	ld.shared.f32 	%f25, [%r68+-12];
	min.f32 	%f26, %f24, %f25;
	ld.shared.f32 	%f27, [%r68+-8];
	min.f32 	%f28, %f26, %f27;
	ld.shared.f32 	%f29, [%r68+-4];
	min.f32 	%f30, %f28, %f29;
	ld.shared.f32 	%f31, [%r68];
	min.f32 	%f32, %f30, %f31;
	ld.shared.f32 	%f33, [%r68+4];
	min.f32 	%f34, %f32, %f33;
	ld.shared.f32 	%f35, [%r68+8];
	min.f32 	%f36, %f34, %f35;
	ld.shared.f32 	%f37, [%r68+12];
	min.f32 	%f38, %f36, %f37;
	ld.shared.f32 	%f39, [%r68+16];
	min.f32 	%f40, %f38, %f39;
	ld.shared.f32 	%f41, [%r68+20];
	min.f32 	%f42, %f40, %f41;
	ld.shared.f32 	%f43, [%r68+24];
	min.f32 	%f44, %f42, %f43;
	ld.shared.f32 	%f45, [%r68+28];
	min.f32 	%f46, %f44, %f45;
	ld.shared.f32 	%f47, [%r68+32];
	min.f32 	%f81, %f46, %f47;
	add.s32 	%r70, %r70, 16;
	add.s32 	%r69, %r69, 16;
	add.s32 	%r68, %r68, 64;
	setp.ne.s32 	%p11, %r70, 0;
	@%p11 bra 	$L__BB8_5;
	add.s32 	%r72, %r69, 1;
$L__BB8_7:
	setp.eq.s32 	%p12, %r10, 0;
	@%p12 bra 	$L__BB8_16;
	and.b32  	%r21, %r9, 7;
	setp.lt.u32 	%p13, %r10, 8;
	@%p13 bra 	$L__BB8_10;
	shl.b32 	%r60, %r72, 2;
	add.s32 	%r61, %r8, %r60;
	ld.shared.f32 	%f49, [%r61];
	min.f32 	%f50, %f81, %f49;
	ld.shared.f32 	%f51, [%r61+4];
	min.f32 	%f52, %f50, %f51;
	ld.shared.f32 	%f53, [%r61+8];
	min.f32 	%f54, %f52, %f53;
	ld.shared.f32 	%f55, [%r61+12];
	min.f32 	%f56, %f54, %f55;
	ld.shared.f32 	%f57, [%r61+16];
	min.f32 	%f58, %f56, %f57;
	ld.shared.f32 	%f59, [%r61+20];
	min.f32 	%f60, %f58, %f59;
	ld.shared.f32 	%f61, [%r61+24];
	min.f32 	%f62, %f60, %f61;
	ld.shared.f32 	%f63, [%r61+28];
	min.f32 	%f81, %f62, %f63;
	add.s32 	%r72, %r72, 8;
$L__BB8_10:
	setp.eq.s32 	%p14, %r21, 0;
	@%p14 bra 	$L__BB8_16;
	and.b32  	%r24, %r9, 3;
	setp.lt.u32 	%p15, %r21, 4;
	@%p15 bra 	$L__BB8_13;
	shl.b32 	%r62, %r72, 2;
	add.s32 	%r63, %r8, %r62;
	ld.shared.f32 	%f65, [%r63];
	min.f32 	%f66, %f81, %f65;
	ld.shared.f32 	%f67, [%r63+4];
	min.f32 	%f68, %f66, %f67;
	ld.shared.f32 	%f69, [%r63+8];
	min.f32 	%f70, %f68, %f69;
	ld.shared.f32 	%f71, [%r63+12];
	min.f32 	%f81, %f70, %f71;
	add.s32 	%r72, %r72, 4;
$L__BB8_13:
	setp.eq.s32 	%p16, %r24, 0;
	@%p16 bra 	$L__BB8_16;
	shl.b32 	%r64, %r72, 2;
	add.s32 	%r66, %r64, %r51;
	add.s32 	%r75, %r47, %r66;
	neg.s32 	%r74, %r24;
$L__BB8_15:
	.pragma "nounroll";
	ld.shared.f32 	%f72, [%r75];
	min.f32 	%f81, %f81, %f72;
	add.s32 	%r75, %r75, 4;
	add.s32 	%r74, %r74, 1;
	setp.ne.s32 	%p17, %r74, 0;
	@%p17 bra 	$L__BB8_15;
$L__BB8_16:
	cvta.to.global.u64 	%rd6, %rd2;
	mul.wide.s32 	%rd7, %r6, 4;
	add.s64 	%rd8, %rd6, %rd7;
	st.global.f32 	[%rd8], %f81;
$L__BB8_17:
	ret;

}
	// .globl	_Z18ErosionSharedStep2PfS_iiiii
.visible .entry _Z18ErosionSharedStep2PfS_iiiii(
	.param .u64 .ptr .align 1 _Z18ErosionSharedStep2PfS_iiiii_param_0,
	.param .u64 .ptr .align 1 _Z18ErosionSharedStep2PfS_iiiii_param_1,
	.param .u32 _Z18ErosionSharedStep2PfS_iiiii_param_2,
	.param .u32 _Z18ErosionSharedStep2PfS_iiiii_param_3,
	.param .u32 _Z18ErosionSharedStep2PfS_iiiii_param_4,
	.param .u32 _Z18ErosionSharedStep2PfS_iiiii_param_5,
	.param .u32 _Z18ErosionSharedStep2PfS_iiiii_param_6
)
{
	.reg .pred 	%p<19>;
	.reg .b32 	%r<114>;
	.reg .b32 	%f<82>;
	.reg .b64 	%rd<9>;

	ld.param.u64 	%rd1, [_Z18ErosionSharedStep2PfS_iiiii_param_0];
	ld.param.u64 	%rd2, [_Z18ErosionSharedStep2PfS_iiiii_param_1];
	ld.param.u32 	%r38, [_Z18ErosionSharedStep2PfS_iiiii_param_2];
	ld.param.u32 	%r39, [_Z18ErosionSharedStep2PfS_iiiii_param_3];
	ld.param.u32 	%r41, [_Z18ErosionSharedStep2PfS_iiiii_param_4];
	ld.param.u32 	%r42, [_Z18ErosionSharedStep2PfS_iiiii_param_5];
	ld.param.u32 	%r40, [_Z18ErosionSharedStep2PfS_iiiii_param_6];
	mov.u32 	%r1, %tid.x;
	mov.u32 	%r2, %tid.y;
	mov.u32 	%r43, %ctaid.x;
	mov.u32 	%r44, %ctaid.y;
	mad.lo.s32 	%r3, %r42, %r43, %r1;
	mul.lo.s32 	%r4, %r40, %r44;
	sub.s32 	%r5, %r2, %r38;
	add.s32 	%r6, %r5, %r4;
	mov.u32 	%r7, %ntid.x;
	mad.lo.s32 	%r45, %r2, %r7, %r1;
	shl.b32 	%r46, %r45, 2;
	mov.u32 	%r47, smem;
	add.s32 	%r8, %r47, %r46;
	mov.b32 	%r48, 1065353216;
	st.shared.u32 	[%r8], %r48;
	bar.sync 	0;
	setp.ge.s32 	%p1, %r3, %r39;
	setp.lt.s32 	%p2, %r6, 0;
	setp.ge.s32 	%p3, %r6, %r41;
	or.pred  	%p4, %p2, %p3;
	or.pred  	%p6, %p1, %p4;
	@%p6 bra 	$L__BB9_17;
	cvta.to.global.u64 	%rd3, %rd1;
	mad.lo.s32 	%r9, %r6, %r39, %r3;
	mul.wide.s32 	%rd4, %r9, 4;
	add.s64 	%rd5, %rd3, %rd4;
	ld.global.f32 	%f15, [%rd5];
	st.shared.f32 	[%r8], %f15;
	bar.sync 	0;
	setp.lt.s32 	%p7, %r6, %r4;
	add.s32 	%r49, %r4, %r40;
	setp.ge.s32 	%p8, %r6, %r49;
	or.pred  	%p9, %p7, %p8;
	@%p9 bra 	$L__BB9_17;
	mad.lo.s32 	%r50, %r5, %r7, %r1;
	shl.b32 	%r51, %r50, 2;
	add.s32 	%r10, %r47, %r51;
	ld.shared.f32 	%f81, [%r10];
	setp.lt.s32 	%p10, %r38, 1;
	@%p10 bra 	$L__BB9_16;
	shl.b32 	%r54, %r38, 1;
	max.s32 	%r11, %r54, 1;
	and.b32  	%r12, %r11, 15;
	setp.lt.s32 	%p11, %r54, 16;
	mov.b32 	%r110, 1;
	@%p11 bra 	$L__BB9_7;
	and.b32  	%r56, %r11, 2147483632;
	neg.s32 	%r108, %r56;
	shl.b32 	%r57, %r2, 2;
	shl.b32 	%r58, %r38, 2;
	sub.s32 	%r59, %r57, %r58;
	add.s32 	%r60, %r59, 4;
	shl.b32 	%r61, %r1, 2;
	mad.lo.s32 	%r62, %r7, %r60, %r61;
	add.s32 	%r106, %r47, %r62;
	shl.b32 	%r15, %r7, 6;
	shl.b32 	%r16, %r7, 2;
	mov.b32 	%r107, 0;
$L__BB9_5:
	.pragma "nounroll";
	ld.shared.f32 	%f17, [%r106];
	min.f32 	%f18, %f81, %f17;
	add.s32 	%r64, %r106, %r16;
	ld.shared.f32 	%f19, [%r64];
	min.f32 	%f20, %f18, %f19;
	add.s32 	%r65, %r64, %r16;
	ld.shared.f32 	%f21, [%r65];
	min.f32 	%f22, %f20, %f21;
	add.s32 	%r66, %r65, %r16;
	ld.shared.f32 	%f23, [%r66];
	min.f32 	%f24, %f22, %f23;
	add.s32 	%r67, %r66, %r16;
	ld.shared.f32 	%f25, [%r67];
	min.f32 	%f26, %f24, %f25;
	add.s32 	%r68, %r67, %r16;
	ld.shared.f32 	%f27, [%r68];
	min.f32 	%f28, %f26, %f27;
	add.s32 	%r69, %r68, %r16;
	ld.shared.f32 	%f29, [%r69];
	min.f32 	%f30, %f28, %f29;
	add.s32 	%r70, %r69, %r16;
	ld.shared.f32 	%f31, [%r70];
	min.f32 	%f32, %f30, %f31;
	add.s32 	%r71, %r70, %r16;
	ld.shared.f32 	%f33, [%r71];
	min.f32 	%f34, %f32, %f33;
	add.s32 	%r72, %r71, %r16;
	ld.shared.f32 	%f35, [%r72];
	min.f32 	%f36, %f34, %f35;
	add.s32 	%r73, %r72, %r16;
	ld.shared.f32 	%f37, [%r73];
	min.f32 	%f38, %f36, %f37;
	add.s32 	%r74, %r73, %r16;
	ld.shared.f32 	%f39, [%r74];
	min.f32 	%f40, %f38, %f39;
	add.s32 	%r75, %r74, %r16;
	ld.shared.f32 	%f41, [%r75];
	min.f32 	%f42, %f40, %f41;
	add.s32 	%r76, %r75, %r16;
	ld.shared.f32 	%f43, [%r76];
	min.f32 	%f44, %f42, %f43;
	add.s32 	%r77, %r76, %r16;
	ld.shared.f32 	%f45, [%r77];
	min.f32 	%f46, %f44, %f45;
	add.s32 	%r78, %r77, %r16;
	ld.shared.f32 	%f47, [%r78];
	min.f32 	%f81, %f46, %f47;
	add.s32 	%r108, %r108, 16;
	add.s32 	%r107, %r107, 16;
	add.s32 	%r106, %r106, %r15;
	setp.ne.s32 	%p12, %r108, 0;
	@%p12 bra 	$L__BB9_5;
	add.s32 	%r110, %r107, 1;
$L__BB9_7:
	setp.eq.s32 	%p13, %r12, 0;
	@%p13 bra 	$L__BB9_16;
	and.b32  	%r25, %r11, 7;
	setp.lt.u32 	%p14, %r12, 8;
	@%p14 bra 	$L__BB9_10;
	mul.lo.s32 	%r79, %r110, %r7;
	shl.b32 	%r80, %r79, 2;
	add.s32 	%r81, %r10, %r80;
	ld.shared.f32 	%f49, [%r81];
	min.f32 	%f50, %f81, %f49;
	shl.b32 	%r82, %r7, 2;
	add.s32 	%r83, %r81, %r82;
	ld.shared.f32 	%f51, [%r83];
	min.f32 	%f52, %f50, %f51;
	add.s32 	%r84, %r83, %r82;
	ld.shared.f32 	%f53, [%r84];
	min.f32 	%f54, %f52, %f53;
	add.s32 	%r85, %r84, %r82;
	ld.shared.f32 	%f55, [%r85];
	min.f32 	%f56, %f54, %f55;
	add.s32 	%r86, %r85, %r82;
	ld.shared.f32 	%f57, [%r86];
	min.f32 	%f58, %f56, %f57;
	add.s32 	%r87, %r86, %r82;
	ld.shared.f32 	%f59, [%r87];
	min.f32 	%f60, %f58, %f59;
	add.s32 	%r88, %r87, %r82;
	ld.shared.f32 	%f61, [%r88];
	min.f32 	%f62, %f60, %f61;
	add.s32 	%r89, %r88, %r82;
	ld.shared.f32 	%f63, [%r89];
	min.f32 	%f81, %f62, %f63;
	add.s32 	%r110, %r110, 8;
$L__BB9_10:
	setp.eq.s32 	%p15, %r25, 0;
	@%p15 bra 	$L__BB9_16;
	and.b32  	%r28, %r11, 3;
	setp.lt.u32 	%p16, %r25, 4;
	@%p16 bra 	$L__BB9_13;
	mul.lo.s32 	%r90, %r110, %r7;
	shl.b32 	%r91, %r90, 2;
	add.s32 	%r92, %r10, %r91;
	ld.shared.f32 	%f65, [%r92];
	min.f32 	%f66, %f81, %f65;
	shl.b32 	%r93, %r7, 2;
	add.s32 	%r94, %r92, %r93;
	ld.shared.f32 	%f67, [%r94];
	min.f32 	%f68, %f66, %f67;
	add.s32 	%r95, %r94, %r93;
	ld.shared.f32 	%f69, [%r95];
	min.f32 	%f70, %f68, %f69;
	add.s32 	%r96, %r95, %r93;
	ld.shared.f32 	%f71, [%r96];
	min.f32 	%f81, %f70, %f71;
	add.s32 	%r110, %r110, 4;
$L__BB9_13:
	setp.eq.s32 	%p17, %r28, 0;
	@%p17 bra 	$L__BB9_16;
	shl.b32 	%r97, %r2, 2;
	shl.b32 	%r98, %r110, 2;
	add.s32 	%r99, %r97, %r98;
	shl.b32 	%r100, %r38, 2;
	sub.s32 	%r101, %r99, %r100;
	shl.b32 	%r102, %r1, 2;
	mad.lo.s32 	%r103, %r7, %r101, %r102;
	add.s32 	%r113, %r47, %r103;
	shl.b32 	%r32, %r7, 2;
	neg.s32 	%r112, %r28;
$L__BB9_15:
	.pragma "nounroll";
	ld.shared.f32 	%f72, [%r113];
	min.f32 	%f81, %f81, %f72;
	add.s32 	%r113, %r113, %r32;
	add.s32 	%r112, %r112, 1;
	setp.ne.s32 	%p18, %r112, 0;
	@%p18 bra 	$L__BB9_15;
$L__BB9_16:
	shl.b32 	%r105, %r9, 2;
	cvta.to.global.u64 	%rd6, %rd2;
	mul.wide.s32 	%rd7, %r105, 4;
	add.s64 	%rd8, %rd6, %rd7;
	st.global.f32 	[%rd8], %f81;
$L__BB9_17:
	ret;

}
	// .globl	_Z17DilateSharedStep1PfS_iiiii
.visible .entry _Z17DilateSharedStep1PfS_iiiii(
	.param .u64 .ptr .align 1 _Z17DilateSharedStep1PfS_iiiii_param_0,
	.param .u64 .ptr .align 1 _Z17DilateSharedStep1PfS_iiiii_param_1,
	.param .u32 _Z17DilateSharedStep1PfS_iiiii_param_2,
	.param .u32 _Z17DilateSharedStep1PfS_iiiii_param_3,
	.param .u32 _Z17DilateSharedStep1PfS_iiiii_param_4,
	.param .u32 _Z17DilateSharedStep1PfS_iiiii_param_5,
	.param .u32 _Z17DilateSharedStep1PfS_iiiii_param_6
)
{
	.reg .pred 	%p<18>;
	.reg .b32 	%r<76>;
	.reg .b32 	%f<82>;
	.reg .b64 	%rd<9>;

	ld.param.u64 	%rd1, [_Z17DilateSharedStep1PfS_iiiii_param_0];
	ld.param.u64 	%rd2, [_Z17DilateSharedStep1PfS_iiiii_param_1];
	ld.param.u32 	%r33, [_Z17DilateSharedStep1PfS_iiiii_param_2];
	ld.param.u32 	%r34, [_Z17DilateSharedStep1PfS_iiiii_param_3];
	ld.param.u32 	%r36, [_Z17DilateSharedStep1PfS_iiiii_param_4];
	ld.param.u32 	%r35, [_Z17DilateSharedStep1PfS_iiiii_param_5];
	ld.param.u32 	%r38, [_Z17DilateSharedStep1PfS_iiiii_param_6];
	mov.u32 	%r39, %tid.x;
	mov.u32 	%r40, %tid.y;
	mov.u32 	%r41, %ctaid.x;
	mov.u32 	%r42, %ctaid.y;
	mul.lo.s32 	%r1, %r35, %r41;
	sub.s32 	%r43, %r39, %r33;
	add.s32 	%r2, %r43, %r1;
	mad.lo.s32 	%r44, %r38, %r42, %r40;
	mov.u32 	%r45, %ntid.x;
	mad.lo.s32 	%r4, %r40, %r45, %r39;
	shl.b32 	%r46, %r4, 2;
	mov.u32 	%r47, smem;
	add.s32 	%r5, %r47, %r46;
	mov.b32 	%r48, 0;
	st.shared.u32 	[%r5], %r48;
	bar.sync 	0;
	setp.lt.s32 	%p1, %r2, 0;
	setp.ge.s32 	%p2, %r2, %r34;
	setp.ge.s32 	%p3, %r44, %r36;
	or.pred  	%p4, %p2, %p3;
	or.pred  	%p5, %p4, %p1;
	@%p5 bra 	$L__BB10_17;
	cvta.to.global.u64 	%rd3, %rd1;
	mad.lo.s32 	%r6, %r44, %r34, %r2;
	shl.b32 	%r49, %r6, 2;
	mul.wide.s32 	%rd4, %r49, 4;
	add.s64 	%rd5, %rd3, %rd4;
	ld.global.f32 	%f15, [%rd5];
	st.shared.f32 	[%r5], %f15;
	bar.sync 	0;
	setp.lt.s32 	%p6, %r2, %r1;
	add.s32 	%r50, %r1, %r35;
	setp.ge.s32 	%p7, %r2, %r50;
	or.pred  	%p8, %p6, %p7;
	@%p8 bra 	$L__BB10_17;
	sub.s32 	%r7, %r4, %r33;
	shl.b32 	%r51, %r7, 2;
	add.s32 	%r8, %r47, %r51;
	ld.shared.f32 	%f81, [%r8];
	setp.lt.s32 	%p9, %r33, 1;
	@%p9 bra 	$L__BB10_16;
	shl.b32 	%r54, %r33, 1;
	max.s32 	%r9, %r54, 1;
	and.b32  	%r10, %r9, 15;
	setp.lt.s32 	%p10, %r54, 16;
	mov.b32 	%r72, 1;
	@%p10 bra 	$L__BB10_7;
	and.b32  	%r56, %r9, 2147483632;
	neg.s32 	%r70, %r56;
	add.s32 	%r59, %r51, %r47;
	add.s32 	%r68, %r59, 32;
	mov.b32 	%r69, 0;
$L__BB10_5:
	.pragma "nounroll";
	ld.shared.f32 	%f17, [%r68+-28];
	max.f32 	%f18, %f81, %f17;
	ld.shared.f32 	%f19, [%r68+-24];
	max.f32 	%f20, %f18, %f19;
	ld.shared.f32 	%f21, [%r68+-20];
	max.f32 	%f22, %f20, %f21;
	ld.shared.f32 	%f23, [%r68+-16];
	max.f32 	%f24, %f22, %f23;
	ld.shared.f32 	%f25, [%r68+-12];
	max.f32 	%f26, %f24, %f25;
	ld.shared.f32 	%f27, [%r68+-8];
	max.f32 	%f28, %f26, %f27;
	ld.shared.f32 	%f29, [%r68+-4];
	max.f32 	%f30, %f28, %f29;
	ld.shared.f32 	%f31, [%r68];
	max.f32 	%f32, %f30, %f31;
	ld.shared.f32 	%f33, [%r68+4];
	max.f32 	%f34, %f32, %f33;
	ld.shared.f32 	%f35, [%r68+8];
	max.f32 	%f36, %f34, %f35;
	ld.shared.f32 	%f37, [%r68+12];
	max.f32 	%f38, %f36, %f37;
	ld.shared.f32 	%f39, [%r68+16];
	max.f32 	%f40, %f38, %f39;
	ld.shared.f32 	%f41, [%r68+20];
	max.f32 	%f42, %f40, %f41;
	ld.shared.f32 	%f43, [%r68+24];
	max.f32 	%f44, %f42, %f43;
	ld.shared.f32 	%f45, [%r68+28];
	max.f32 	%f46, %f44, %f45;
	ld.shared.f32 	%f47, [%r68+32];
	max.f32 	%f81, %f46, %f47;
	add.s32 	%r70, %r70, 16;
	add.s32 	%r69, %r69, 16;
	add.s32 	%r68, %r68, 64;
	setp.ne.s32 	%p11, %r70, 0;
	@%p11 bra 	$L__BB10_5;
	add.s32 	%r72, %r69, 1;
$L__BB10_7:
	setp.eq.s32 	%p12, %r10, 0;
	@%p12 bra 	$L__BB10_16;
	and.b32  	%r21, %r9, 7;
	setp.lt.u32 	%p13, %r10, 8;
	@%p13 bra 	$L__BB10_10;
	shl.b32 	%r60, %r72, 2;
	add.s32 	%r61, %r8, %r60;
	ld.shared.f32 	%f49, [%r61];
	max.f32 	%f50, %f81, %f49;
	ld.shared.f32 	%f51, [%r61+4];
	max.f32 	%f52, %f50, %f51;
	ld.shared.f32 	%f53, [%r61+8];
	max.f32 	%f54, %f52, %f53;
	ld.shared.f32 	%f55, [%r61+12];
	max.f32 	%f56, %f54, %f55;
	ld.shared.f32 	%f57, [%r61+16];
	max.f32 	%f58, %f56, %f57;
	ld.shared.f32 	%f59, [%r61+20];
	max.f32 	%f60, %f58, %f59;
	ld.shared.f32 	%f61, [%r61+24];
	max.f32 	%f62, %f60, %f61;
	ld.shared.f32 	%f63, [%r61+28];
	max.f32 	%f81, %f62, %f63;
	add.s32 	%r72, %r72, 8;
$L__BB10_10:
	setp.eq.s32 	%p14, %r21, 0;
	@%p14 bra 	$L__BB10_16;
	and.b32  	%r24, %r9, 3;
	setp.lt.u32 	%p15, %r21, 4;
	@%p15 bra 	$L__BB10_13;
	shl.b32 	%r62, %r72, 2;
	add.s32 	%r63, %r8, %r62;
	ld.shared.f32 	%f65, [%r63];
	max.f32 	%f66, %f81, %f65;
	ld.shared.f32 	%f67, [%r63+4];
	max.f32 	%f68, %f66, %f67;
	ld.shared.f32 	%f69, [%r63+8];
	max.f32 	%f70, %f68, %f69;
	ld.shared.f32 	%f71, [%r63+12];
	max.f32 	%f81, %f70, %f71;
	add.s32 	%r72, %r72, 4;
$L__BB10_13:
	setp.eq.s32 	%p16, %r24, 0;
	@%p16 bra 	$L__BB10_16;
	shl.b32 	%r64, %r72, 2;
	add.s32 	%r66, %r64, %r51;
	add.s32 	%r75, %r47, %r66;
	neg.s32 	%r74, %r24;
$L__BB10_15:
	.pragma "nounroll";
	ld.shared.f32 	%f72, [%r75];
	max.f32 	%f81, %f81, %f72;
	add.s32 	%r75, %r75, 4;
	add.s32 	%r74, %r74, 1;
	setp.ne.s32 	%p17, %r74, 0;
	@%p17 bra 	$L__BB10_15;
$L__BB10_16:
	cvta.to.global.u64 	%rd6, %rd2;
	mul.wide.s32 	%rd7, %r6, 4;
	add.s64 	%rd8, %rd6, %rd7;
	st.global.f32 	[%rd8], %f81;
$L__BB10_17:
	ret;

}
	// .globl	_Z17DilateSharedStep2PfS_iiiii
.visible .entry _Z17DilateSharedStep2PfS_iiiii(
	.param .u64 .ptr .align 1 _Z17DilateSharedStep2PfS_iiiii_param_0,
	.param .u64 .ptr .align 1 _Z17DilateSharedStep2PfS_iiiii_param_1,
	.param .u32 _Z17DilateSharedStep2PfS_iiiii_param_2,
	.param .u32 _Z17DilateSharedStep2PfS_iiiii_param_3,
	.param .u32 _Z17DilateSharedStep2PfS_iiiii_param_4,
	.param .u32 _Z17DilateSharedStep2PfS_iiiii_param_5,
	.param .u32 _Z17DilateSharedStep2PfS_iiiii_param_6
)
{
	.reg .pred 	%p<19>;
	.reg .b32 	%r<114>;
	.reg .b32 	%f<82>;
	.reg .b64 	%rd<9>;

	ld.param.u64 	%rd1, [_Z17DilateSharedStep2PfS_iiiii_param_0];
	ld.param.u64 	%rd2, [_Z17DilateSharedStep2PfS_iiiii_param_1];
	ld.param.u32 	%r38, [_Z17DilateSharedStep2PfS_iiiii_param_2];
	ld.param.u32 	%r39, [_Z17DilateSharedStep2PfS_iiiii_param_3];
	ld.param.u32 	%r41, [_Z17DilateSharedStep2PfS_iiiii_param_4];
	ld.param.u32 	%r42, [_Z17DilateSharedStep2PfS_iiiii_param_5];
	ld.param.u32 	%r40, [_Z17DilateSharedStep2PfS_iiiii_param_6];
	mov.u32 	%r1, %tid.x;
	mov.u32 	%r2, %tid.y;
	mov.u32 	%r43, %ctaid.x;
	mov.u32 	%r44, %ctaid.y;
	mad.lo.s32 	%r3, %r42, %r43, %r1;
	mul.lo.s32 	%r4, %r40, %r44;
	sub.s32 	%r5, %r2, %r38;
	add.s32 	%r6, %r5, %r4;
	mov.u32 	%r7, %ntid.x;
	mad.lo.s32 	%r45, %r2, %r7, %r1;
	shl.b32 	%r46, %r45, 2;
	mov.u32 	%r47, smem;
	add.s32 	%r8, %r47, %r46;
	mov.b32 	%r48, 0;
	st.shared.u32 	[%r8], %r48;
	bar.sync 	0;
	setp.ge.s32 	%p1, %r3, %r39;
	setp.lt.s32 	%p2, %r6, 0;
	setp.ge.s32 	%p3, %r6, %r41;
	or.pred  	%p4, %p2, %p3;
	or.pred  	%p6, %p1, %p4;
	@%p6 bra 	$L__BB11_17;
	cvta.to.global.u64 	%rd3, %rd1;
	mad.lo.s32 	%r9, %r6, %r39, %r3;
	mul.wide.s32 	%rd4, %r9, 4;
	add.s64 	%rd5, %rd3, %rd4;
	ld.global.f32 	%f15, [%rd5];
	st.shared.f32 	[%r8], %f15;
	bar.sync 	0;
	setp.lt.s32 	%p7, %r6, %r4;
	add.s32 	%r49, %r4, %r40;
	setp.ge.s32 	%p8, %r6, %r49;
	or.pred  	%p9, %p7, %p8;
	@%p9 bra 	$L__BB11_17;
	mad.lo.s32 	%r50, %r5, %r7, %r1;
	shl.b32 	%r51, %r50, 2;
	add.s32 	%r10, %r47, %r51;
	ld.shared.f32 	%f81, [%r10];
	setp.lt.s32 	%p10, %r38, 1;
	@%p10 bra 	$L__BB11_16;
	shl.b32 	%r54, %r38, 1;
	max.s32 	%r11, %r54, 1;
	and.b32  	%r12, %r11, 15;
	setp.lt.s32 	%p11, %r54, 16;
	mov.b32 	%r110, 1;
	@%p11 bra 	$L__BB11_7;
	and.b32  	%r56, %r11, 2147483632;
	neg.s32 	%r108, %r56;
	shl.b32 	%r57, %r2, 2;
	shl.b32 	%r58, %r38, 2;
	sub.s32 	%r59, %r57, %r58;
	add.s32 	%r60, %r59, 4;
	shl.b32 	%r61, %r1, 2;
	mad.lo.s32 	%r62, %r7, %r60, %r61;
	add.s32 	%r106, %r47, %r62;
	shl.b32 	%r15, %r7, 6;
	shl.b32 	%r16, %r7, 2;
	mov.b32 	%r107, 0;
$L__BB11_5:
	.pragma "nounroll";
	ld.shared.f32 	%f17, [%r106];
	max.f32 	%f18, %f81, %f17;
	add.s32 	%r64, %r106, %r16;
	ld.shared.f32 	%f19, [%r64];
	max.f32 	%f20, %f18, %f19;
	add.s32 	%r65, %r64, %r16;
	ld.shared.f32 	%f21, [%r65];
	max.f32 	%f22, %f20, %f21;
	add.s32 	%r66, %r65, %r16;
	ld.shared.f32 	%f23, [%r66];
	max.f32 	%f24, %f22, %f23;
	add.s32 	%r67, %r66, %r16;
	ld.shared.f32 	%f25, [%r67];
	max.f32 	%f26, %f24, %f25;
	add.s32 	%r68, %r67, %r16;
	ld.shared.f32 	%f27, [%r68];
	max.f32 	%f28, %f26, %f27;
	add.s32 	%r69, %r68, %r16;
	ld.shared.f32 	%f29, [%r69];
	max.f32 	%f30, %f28, %f29;
	add.s32 	%r70, %r69, %r16;
	ld.shared.f32 	%f31, [%r70];
	max.f32 	%f32, %f30, %f31;
	add.s32 	%r71, %r70, %r16;
	ld.shared.f32 	%f33, [%r71];
	max.f32 	%f34, %f32, %f33;
	add.s32 	%r72, %r71, %r16;
	ld.shared.f32 	%f35, [%r72];
	max.f32 	%f36, %f34, %f35;
	add.s32 	%r73, %r72, %r16;
	ld.shared.f32 	%f37, [%r73];
	max.f32 	%f38, %f36, %f37;
	add.s32 	%r74, %r73, %r16;
	ld.shared.f32 	%f39, [%r74];
	max.f32 	%f40, %f38, %f39;
	add.s32 	%r75, %r74, %r16;
	ld.shared.f32 	%f41, [%r75];
	max.f32 	%f42, %f40, %f41;
	add.s32 	%r76, %r75, %r16;
	ld.shared.f32 	%f43, [%r76];
	max.f32 	%f44, %f42, %f43;
	add.s32 	%r77, %r76, %r16;
	ld.shared.f32 	%f45, [%r77];
	max.f32 	%f46, %f44, %f45;
	add.s32 	%r78, %r77, %r16;
	ld.shared.f32 	%f47, [%r78];
	max.f32 	%f81, %f46, %f47;
	add.s32 	%r108, %r108, 16;
	add.s32 	%r107, %r107, 16;
	add.s32 	%r106, %r106, %r15;
	setp.ne.s32 	%p12, %r108, 0;
	@%p12 bra 	$L__BB11_5;
	add.s32 	%r110, %r107, 1;
$L__BB11_7:
	setp.eq.s32 	%p13, %r12, 0;
	@%p13 bra 	$L__BB11_16;
	and.b32  	%r25, %r11, 7;
	setp.lt.u32 	%p14, %r12, 8;
	@%p14 bra 	$L__BB11_10;
	mul.lo.s32 	%r79, %r110, %r7;
	shl.b32 	%r80, %r79, 2;
	add.s32 	%r81, %r10, %r80;
	ld.shared.f32 	%f49, [%r81];
	max.f32 	%f50, %f81, %f49;
	shl.b32 	%r82, %r7, 2;
	add.s32 	%r83, %r81, %r82;
	ld.shared.f32 	%f51, [%r83];
	max.f32 	%f52, %f50, %f51;
	add.s32 	%r84, %r83, %r82;
	ld.shared.f32 	%f53, [%r84];
	max.f32 	%f54, %f52, %f53;
	add.s32 	%r85, %r84, %r82;
	ld.shared.f32 	%f55, [%r85];
	max.f32 	%f56, %f54, %f55;
	add.s32 	%r86, %r85, %r82;
	ld.shared.f32 	%f57, [%r86];
	max.f32 	%f58, %f56, %f57;
	add.s32 	%r87, %r86, %r82;
	ld.shared.f32 	%f59, [%r87];
	max.f32 	%f60, %f58, %f59;
	add.s32 	%r88, %r87, %r82;
	ld.shared.f32 	%f61, [%r88];
	max.f32 	%f62, %f60, %f61;
	add.s32 	%r89, %r88, %r82;
	ld.shared.f32 	%f63, [%r89];
	max.f32 	%f81, %f62, %f63;
	add.s32 	%r110, %r110, 8;
$L__BB11_10:
	setp.eq.s32 	%p15, %r25, 0;
	@%p15 bra 	$L__BB11_16;
	and.b32  	%r28, %r11, 3;
	setp.lt.u32 	%p16, %r25, 4;
	@%p16 bra 	$L__BB11_13;
	mul.lo.s32 	%r90, %r110, %r7;
	shl.b32 	%r91, %r90, 2;
	add.s32 	%r92, %r10, %r91;
	ld.shared.f32 	%f65, [%r92];
	max.f32 	%f66, %f81, %f65;
	shl.b32 	%r93, %r7, 2;
	add.s32 	%r94, %r92, %r93;
	ld.shared.f32 	%f67, [%r94];
	max.f32 	%f68, %f66, %f67;
	add.s32 	%r95, %r94, %r93;
	ld.shared.f32 	%f69, [%r95];
	max.f32 	%f70, %f68, %f69;
	add.s32 	%r96, %r95, %r93;
	ld.shared.f32 	%f71, [%r96];
	max.f32 	%f81, %f70, %f71;
	add.s32 	%r110, %r110, 4;
$L__BB11_13:
	setp.eq.s32 	%p17, %r28, 0;
	@%p17 bra 	$L__BB11_16;
	shl.b32 	%r97, %r2, 2;
	shl.b32 	%r98, %r110, 2;
	add.s32 	%r99, %r97, %r98;
	shl.b32 	%r100, %r38, 2;
	sub.s32 	%r101, %r99, %r100;
	shl.b32 	%r102, %r1, 2;
	mad.lo.s32 	%r103, %r7, %r101, %r102;
	add.s32 	%r113, %r47, %r103;
	shl.b32 	%r32, %r7, 2;
	neg.s32 	%r112, %r28;
$L__BB11_15:
	.pragma "nounroll";
	ld.shared.f32 	%f72, [%r113];
	max.f32 	%f81, %f81, %f72;
	add.s32 	%r113, %r113, %r32;
	add.s32 	%r112, %r112, 1;
	setp.ne.s32 	%p18, %r112, 0;
	@%p18 bra 	$L__BB11_15;
$L__BB11_16:
	shl.b32 	%r105, %r9, 2;
	cvta.to.global.u64 	%rd6, %rd2;
	mul.wide.s32 	%rd7, %r105, 4;
	add.s64 	%rd8, %rd6, %rd7;
	st.global.f32 	[%rd8], %f81;
$L__BB11_17:
	ret;

}
	// .globl	_Z12CustomMatrixiiPfS_fifffffffff
.visible .entry _Z12CustomMatrixiiPfS_fifffffffff(
	.param .u32 _Z12CustomMatrixiiPfS_fifffffffff_param_0,
	.param .u32 _Z12CustomMatrixiiPfS_fifffffffff_param_1,
	.param .u64 .ptr .align 1 _Z12CustomMatrixiiPfS_fifffffffff_param_2,
	.param .u64 .ptr .align 1 _Z12CustomMatrixiiPfS_fifffffffff_param_3,
	.param .f32 _Z12CustomMatrixiiPfS_fifffffffff_param_4,
	.param .u32 _Z12CustomMatrixiiPfS_fifffffffff_param_5,
	.param .f32 _Z12CustomMatrixiiPfS_fifffffffff_param_6,
	.param .f32 _Z12CustomMatrixiiPfS_fifffffffff_param_7,
	.param .f32 _Z12CustomMatrixiiPfS_fifffffffff_param_8,
	.param .f32 _Z12CustomMatrixiiPfS_fifffffffff_param_9,
	.param .f32 _Z12CustomMatrixiiPfS_fifffffffff_param_10,
	.param .f32 _Z12CustomMatrixiiPfS_fifffffffff_param_11,
	.param .f32 _Z12CustomMatrixiiPfS_fifffffffff_param_12,
	.param .f32 _Z12CustomMatrixiiPfS_fifffffffff_param_13,
	.param .f32 _Z12CustomMatrixiiPfS_fifffffffff_param_14
)
{
	.reg .pred 	%p<7>;
	.reg .b32 	%r<43>;
	.reg .b32 	%f<70>;
	.reg .b64 	%rd<24>;

	ld.param.u32 	%r3, [_Z12CustomMatrixiiPfS_fifffffffff_param_0];
	ld.param.u32 	%r4, [_Z12CustomMatrixiiPfS_fifffffffff_param_1];
	ld.param.u64 	%rd1, [_Z12CustomMatrixiiPfS_fifffffffff_param_2];
	ld.param.u64 	%rd2, [_Z12CustomMatrixiiPfS_fifffffffff_param_3];
	ld.param.f32 	%f29, [_Z12CustomMatrixiiPfS_fifffffffff_param_4];
	ld.param.u32 	%r5, [_Z12CustomMatrixiiPfS_fifffffffff_param_5];
	ld.param.f32 	%f65, [_Z12CustomMatrixiiPfS_fifffffffff_param_6];
	ld.param.f32 	%f64, [_Z12CustomMatrixiiPfS_fifffffffff_param_7];
	ld.param.f32 	%f63, [_Z12CustomMatrixiiPfS_fifffffffff_param_8];
	ld.param.f32 	%f62, [_Z12CustomMatrixiiPfS_fifffffffff_param_9];
	ld.param.f32 	%f61, [_Z12CustomMatrixiiPfS_fifffffffff_param_10];
	ld.param.f32 	%f66, [_Z12CustomMatrixiiPfS_fifffffffff_param_11];
	ld.param.f32 	%f67, [_Z12CustomMatrixiiPfS_fifffffffff_param_12];
	ld.param.f32 	%f68, [_Z12CustomMatrixiiPfS_fifffffffff_param_13];
	ld.param.f32 	%f69, [_Z12CustomMatrixiiPfS_fifffffffff_param_14];
	mov.u32 	%r6, %ctaid.x;
	mov.u32 	%r7, %ntid.x;
	mov.u32 	%r8, %tid.x;
	mad.lo.s32 	%r1, %r6, %r7, %r8;
	mov.u32 	%r9, %ctaid.y;
	mov.u32 	%r10, %ntid.y;
	mov.u32 	%r11, %tid.y;
	mad.lo.s32 	%r2, %r9, %r10, %r11;
	add.f32 	%f1, %f29, 0f3F800000;
	setp.leu.f32 	%p1, %f1, 0f3F800000;
	@%p1 bra 	$L__BB12_2;
	mul.f32 	%f65, %f1, %f65;
	mul.f32 	%f64, %f1, %f64;
	mul.f32 	%f63, %f1, %f63;
	mul.f32 	%f62, %f1, %f62;
	mul.f32 	%f61, %f1, %f61;
	mul.f32 	%f66, %f1, %f66;
	mul.f32 	%f67, %f1, %f67;
	mul.f32 	%f68, %f1, %f68;
	mul.f32 	%f69, %f1, %f69;
$L__BB12_2:
	setp.ge.s32 	%p2, %r1, %r3;
	setp.ge.s32 	%p3, %r2, %r4;
	or.pred  	%p4, %p2, %p3;
	@%p4 bra 	$L__BB12_4;
	add.f32 	%f30, %f64, %f65;
	add.f32 	%f31, %f63, %f30;
	add.f32 	%f32, %f62, %f31;
	add.f32 	%f33, %f61, %f32;
	add.f32 	%f34, %f66, %f33;
	add.f32 	%f35, %f67, %f34;
	add.f32 	%f36, %f68, %f35;
	add.f32 	%f37, %f69, %f36;
	cvta.to.global.u64 	%rd3, %rd1;
	mul.lo.s32 	%r12, %r2, %r3;
	add.s32 	%r13, %r12, %r1;
	shl.b32 	%r14, %r13, 2;
	max.u32 	%r15, %r2, 1;
	add.s32 	%r16, %r15, -1;
	add.s32 	%r17, %r4, -1;
	add.s32 	%r18, %r2, 1;
	min.u32 	%r19, %r17, %r18;
	max.s32 	%r20, %r1, 1;
	add.s32 	%r21, %r20, -1;
	add.s32 	%r22, %r3, -1;
	add.s32 	%r23, %r1, 1;
	min.s32 	%r24, %r22, %r23;
	mul.lo.s32 	%r25, %r19, %r3;
	add.s32 	%r26, %r25, %r21;
	shl.b32 	%r27, %r26, 2;
	mul.wide.s32 	%rd4, %r27, 4;
	add.s64 	%rd5, %rd3, %rd4;
	ld.global.f32 	%f39, [%rd5];
	add.s32 	%r28, %r25, %r1;
	shl.b32 	%r29, %r28, 2;
	mul.wide.s32 	%rd6, %r29, 4;
	add.s64 	%rd7, %rd3, %rd6;
	ld.global.f32 	%f40, [%rd7];
	mul.f32 	%f41, %f64, %f40;
	fma.rn.f32 	%f42, %f65, %f39, %f41;
	add.s32 	%r30, %r25, %r24;
	shl.b32 	%r31, %r30, 2;
	mul.wide.s32 	%rd8, %r31, 4;
	add.s64 	%rd9, %rd3, %rd8;
	ld.global.f32 	%f43, [%rd9];
	fma.rn.f32 	%f44, %f63, %f43, %f42;
	add.s32 	%r32, %r21, %r12;
	shl.b32 	%r33, %r32, 2;
	mul.wide.s32 	%rd10, %r33, 4;
	add.s64 	%rd11, %rd3, %rd10;
	ld.global.f32 	%f45, [%rd11];
	fma.rn.f32 	%f46, %f62, %f45, %f44;
	mul.wide.s32 	%rd12, %r14, 4;
	add.s64 	%rd13, %rd3, %rd12;
	ld.global.f32 	%f47, [%rd13];
	fma.rn.f32 	%f48, %f61, %f47, %f46;
	add.s32 	%r34, %r24, %r12;
	shl.b32 	%r35, %r34, 2;
	mul.wide.s32 	%rd14, %r35, 4;
	add.s64 	%rd15, %rd3, %rd14;
	ld.global.f32 	%f49, [%rd15];
	fma.rn.f32 	%f50, %f66, %f49, %f48;
	mul.lo.s32 	%r36, %r16, %r3;
	add.s32 	%r37, %r36, %r21;
	shl.b32 	%r38, %r37, 2;
	mul.wide.s32 	%rd16, %r38, 4;
	add.s64 	%rd17, %rd3, %rd16;
	ld.global.f32 	%f51, [%rd17];
	fma.rn.f32 	%f52, %f67, %f51, %f50;
	add.s32 	%r39, %r36, %r1;
	shl.b32 	%r40, %r39, 2;
	mul.wide.s32 	%rd18, %r40, 4;
	add.s64 	%rd19, %rd3, %rd18;
	ld.global.f32 	%f53, [%rd19];
	fma.rn.f32 	%f54, %f68, %f53, %f52;
	add.s32 	%r41, %r36, %r24;
	shl.b32 	%r42, %r41, 2;
	mul.wide.s32 	%rd20, %r42, 4;
	add.s64 	%rd21, %rd3, %rd20;
	ld.global.f32 	%f55, [%rd21];
	fma.rn.f32 	%f56, %f69, %f55, %f54;
	rcp.rn.f32 	%f57, %f37;
	setp.gt.f32 	%p5, %f37, 0f3F800000;
	setp.eq.s32 	%p6, %r5, 1;
	selp.f32 	%f58, %f57, 0f3F800000, %p5;
	selp.f32 	%f59, %f58, 0f3F800000, %p6;
	mul.f32 	%f60, %f59, %f56;
	cvta.to.global.u64 	%rd22, %rd2;
	add.s64 	%rd23, %rd22, %rd12;
	st.global.f32 	[%rd23], %f60;
$L__BB12_4:
	ret;

}
	// .globl	_Z7ScatterPfS_iiif
.visible .entry _Z7ScatterPfS_iiif(
	.param .u64 .ptr .align 1 _Z7ScatterPfS_iiif_param_0,
	.param .u64 .ptr .align 1 _Z7ScatterPfS_iiif_param_1,
	.param .u32 _Z7ScatterPfS_iiif_param_2,
	.param .u32 _Z7ScatterPfS_iiif_param_3,
	.param .u32 _Z7ScatterPfS_iiif_param_4,
	.param .f32 _Z7ScatterPfS_iiif_param_5
)
{
	.reg .pred 	%p<64>;
	.reg .b32 	%r<107>;
	.reg .b32 	%f<200>;
	.reg .b64 	%rd<11>;

	ld.param.u64 	%rd4, [_Z7ScatterPfS_iiif_param_0];
	ld.param.u64 	%rd3, [_Z7ScatterPfS_iiif_param_1];
	ld.param.u32 	%r49, [_Z7ScatterPfS_iiif_param_2];
	ld.param.u32 	%r52, [_Z7ScatterPfS_iiif_param_3];
	ld.param.u32 	%r51, [_Z7ScatterPfS_iiif_param_4];
	ld.param.f32 	%f68, [_Z7ScatterPfS_iiif_param_5];
	cvta.to.global.u64 	%rd1, %rd4;
	mov.u32 	%r53, %ctaid.x;
	mov.u32 	%r54, %ntid.x;
	mov.u32 	%r55, %tid.x;
	mad.lo.s32 	%r1, %r53, %r54, %r55;
	mov.u32 	%r56, %ctaid.y;
	mov.u32 	%r57, %ntid.y;
	mov.u32 	%r58, %tid.y;
	mad.lo.s32 	%r59, %r56, %r57, %r58;
	setp.ge.s32 	%p1, %r1, %r49;
	setp.ge.s32 	%p2, %r59, %r52;
	or.pred  	%p3, %p1, %p2;
	@%p3 bra 	$L__BB13_56;
	mad.lo.s32 	%r60, %r49, %r59, %r1;
	shl.b32 	%r3, %r60, 2;
	add.s32 	%r4, %r51, 1;
	mul.wide.s32 	%rd5, %r3, 4;
	add.s64 	%rd2, %rd1, %rd5;
	ld.global.f32 	%f1, [%rd2];
	ld.global.f32 	%f69, [%rd2+4];
	add.f32 	%f70, %f1, %f69;
	ld.global.f32 	%f71, [%rd2+8];
	add.f32 	%f72, %f70, %f71;
	mul.f32 	%f73, %f72, 0f448AE000;
	mov.f32 	%f74, 0f3F000000;
	copysign.f32 	%f75, %f73, %f74;
	add.rz.f32 	%f76, %f73, %f75;
	cvt.rzi.f32.f32 	%f77, %f76;
	cvt.rn.f32.s32 	%f78, %r1;
	add.f32 	%f79, %f77, %f78;
	cvt.rzi.s32.f32 	%r61, %f79;
	mul.f32 	%f80, %f70, 0f448AE000;
	copysign.f32 	%f81, %f80, %f74;
	add.rz.f32 	%f82, %f80, %f81;
	cvt.rzi.f32.f32 	%f83, %f82;
	cvt.rn.f32.u32 	%f84, %r59;
	add.f32 	%f2, %f83, %f84;
	cvt.rn.f32.s32 	%f3, %r61;
	abs.f32 	%f196, %f3;
	setp.lt.f32 	%p4, %f196, 0f40000000;
	mov.f32 	%f190, %f196;
	@%p4 bra 	$L__BB13_12;
	setp.gtu.f32 	%p5, %f196, 0f4B800000;
	@%p5 bra 	$L__BB13_9;
	mov.f32 	%f85, 0f40000000;
	div.approx.f32 	%f86, %f196, %f85;
	cvt.rzi.f32.f32 	%f188, %f86;
	fma.rn.f32 	%f6, %f188, 0fC0000000, %f196;
	mov.b32 	%r5, %f6;
	setp.lt.u32 	%p6, %r5, 1073741824;
	@%p6 bra 	$L__BB13_8;
	setp.lt.u32 	%p7, %r5, -2147483647;
	@%p7 bra 	$L__BB13_6;
	add.f32 	%f90, %f188, 0fBF800000;
	setp.lt.f32 	%p10, %f6, 0fC0000000;
	add.f32 	%f91, %f90, 0fBF800000;
	selp.f32 	%f188, %f91, %f90, %p10;
	bra.uni 	$L__BB13_8;
$L__BB13_6:
	add.f32 	%f188, %f188, 0f3F800000;
	setp.ltu.f32 	%p8, %f6, 0f40800000;
	@%p8 bra 	$L__BB13_8;
	add.f32 	%f87, %f188, 0f3F800000;
	fma.rn.f32 	%f88, 0f40000000, 0fC0400000, %f6;
	setp.ge.f32 	%p9, %f88, 0f00000000;
	add.f32 	%f89, %f87, 0f3F800000;
	selp.f32 	%f188, %f89, %f87, %p9;
$L__BB13_8:
	fma.rn.f32 	%f190, %f188, 0fC0000000, %f196;
	bra.uni 	$L__BB13_12;
$L__BB13_9:
	mov.b32 	%r6, %f196;
	and.b32  	%r62, %r6, 8388607;
	or.b32  	%r97, %r62, 1065353216;
	mov.b32 	%f189, %r97;
	and.b32  	%r63, %r6, -8388608;
	add.s32 	%r98, %r63, -1073741824;
	setp.eq.s32 	%p11, %r98, 0;
	@%p11 bra 	$L__BB13_11;
$L__BB13_10:
	min.u32 	%r64, %r98, 192937984;
	add.s32 	%r65, %r97, %r64;
	mov.b32 	%f92, %r65;
	sub.f32 	%f93, %f92, %f92;
	add.f32 	%f94, %f93, %f92;
	sub.f32 	%f95, %f92, %f94;
	mov.f32 	%f96, 0f3F800000;
	fma.rz.f32 	%f97, %f95, %f96, %f94;
	cvt.rzi.f32.f32 	%f98, %f97;
	sub.f32 	%f189, %f92, %f98;
	sub.s32 	%r98, %r98, %r64;
	mov.b32 	%r97, %f189;
	setp.ne.s32 	%p12, %r98, 0;
	setp.ne.s32 	%p13, %r97, 0;
	and.pred  	%p14, %p12, %p13;
	@%p14 bra 	$L__BB13_10;
$L__BB13_11:
	setp.gt.u32 	%p15, %r6, 2139095039;
	selp.f32 	%f100, 0f7FFFFFFF, 0f4B800000, %p15;
	mul.f32 	%f101, %f189, 0f34000000;
	mul.f32 	%f190, %f100, %f101;
$L__BB13_12:
	abs.f32 	%f102, %f190;
	setp.nan.f32 	%p16, %f102, %f102;
	copysign.f32 	%f103, %f3, %f190;
	selp.f32 	%f104, %f190, %f103, %p16;
	setp.gt.f32 	%p17, %f104, 0f00000000;
	selp.f32 	%f17, 0fBF800000, 0f3F800000, %p17;
	cvt.rzi.s32.f32 	%r66, %f2;
	cvt.rn.f32.s32 	%f18, %r66;
	abs.f32 	%f199, %f18;
	setp.lt.f32 	%p18, %f199, 0f40000000;
	mov.f32 	%f193, %f199;
	@%p18 bra 	$L__BB13_23;
	setp.gtu.f32 	%p19, %f199, 0f4B800000;
	@%p19 bra 	$L__BB13_20;
	mov.f32 	%f105, 0f40000000;
	div.approx.f32 	%f106, %f199, %f105;
	cvt.rzi.f32.f32 	%f191, %f106;
	fma.rn.f32 	%f21, %f191, 0fC0000000, %f199;
	mov.b32 	%r13, %f21;
	setp.lt.u32 	%p20, %r13, 1073741824;
	@%p20 bra 	$L__BB13_19;
	setp.lt.u32 	%p21, %r13, -2147483647;
	@%p21 bra 	$L__BB13_17;
	add.f32 	%f110, %f191, 0fBF800000;
	setp.lt.f32 	%p24, %f21, 0fC0000000;
	add.f32 	%f111, %f110, 0fBF800000;
	selp.f32 	%f191, %f111, %f110, %p24;
	bra.uni 	$L__BB13_19;
$L__BB13_17:
	add.f32 	%f191, %f191, 0f3F800000;
	setp.ltu.f32 	%p22, %f21, 0f40800000;
	@%p22 bra 	$L__BB13_19;
	add.f32 	%f107, %f191, 0f3F800000;
	fma.rn.f32 	%f108, 0f40000000, 0fC0400000, %f21;
	setp.ge.f32 	%p23, %f108, 0f00000000;
	add.f32 	%f109, %f107, 0f3F800000;
	selp.f32 	%f191, %f109, %f107, %p23;
$L__BB13_19:
	fma.rn.f32 	%f193, %f191, 0fC0000000, %f199;
	bra.uni 	$L__BB13_23;
$L__BB13_20:
	mov.b32 	%r14, %f199;
	and.b32  	%r67, %r14, 8388607;
	or.b32  	%r99, %r67, 1065353216;
	mov.b32 	%f192, %r99;
	and.b32  	%r68, %r14, -8388608;
	add.s32 	%r100, %r68, -1073741824;
	setp.eq.s32 	%p25, %r100, 0;
	@%p25 bra 	$L__BB13_22;
$L__BB13_21:
	min.u32 	%r69, %r100, 192937984;
	add.s32 	%r70, %r99, %r69;
	mov.b32 	%f112, %r70;
	sub.f32 	%f113, %f112, %f112;
	add.f32 	%f114, %f113, %f112;
	sub.f32 	%f115, %f112, %f114;
	mov.f32 	%f116, 0f3F800000;
	fma.rz.f32 	%f117, %f115, %f116, %f114;
	cvt.rzi.f32.f32 	%f118, %f117;
	sub.f32 	%f192, %f112, %f118;
	sub.s32 	%r100, %r100, %r69;
	mov.b32 	%r99, %f192;
	setp.ne.s32 	%p26, %r100, 0;
	setp.ne.s32 	%p27, %r99, 0;
	and.pred  	%p28, %p26, %p27;
	@%p28 bra 	$L__BB13_21;
$L__BB13_22:
	setp.gt.u32 	%p29, %r14, 2139095039;
	selp.f32 	%f120, 0f7FFFFFFF, 0f4B800000, %p29;
	mul.f32 	%f121, %f192, 0f34000000;
	mul.f32 	%f193, %f120, %f121;
$L__BB13_23:
	abs.f32 	%f122, %f193;
	setp.nan.f32 	%p30, %f122, %f122;
	copysign.f32 	%f123, %f18, %f193;
	selp.f32 	%f124, %f193, %f123, %p30;
	setp.gt.f32 	%p31, %f124, 0f00000000;
	selp.f32 	%f32, 0fBF800000, 0f3F800000, %p31;
	cvt.rn.f32.s32 	%f125, %r4;
	abs.f32 	%f33, %f125;
	setp.lt.f32 	%p32, %f196, %f33;
	@%p32 bra 	$L__BB13_35;
	mul.f32 	%f34, %f33, 0f4B000000;
	setp.gtu.f32 	%p33, %f196, %f34;
	@%p33 bra 	$L__BB13_31;
	div.approx.f32 	%f126, %f196, %f33;
	cvt.rzi.f32.f32 	%f194, %f126;
	neg.f32 	%f36, %f33;
	fma.rn.f32 	%f37, %f36, %f194, %f196;
	mov.b32 	%r21, %f37;
	mov.b32 	%r71, %f33;
	setp.lt.u32 	%p34, %r21, %r71;
	@%p34 bra 	$L__BB13_30;
	setp.lt.u32 	%p35, %r21, -2147483647;
	@%p35 bra 	$L__BB13_28;
	add.f32 	%f131, %f194, 0fBF800000;
	setp.lt.f32 	%p38, %f37, %f36;
	add.f32 	%f132, %f131, 0fBF800000;
	selp.f32 	%f194, %f132, %f131, %p38;
	bra.uni 	$L__BB13_30;
$L__BB13_28:
	add.f32 	%f194, %f194, 0f3F800000;
	add.f32 	%f127, %f33, %f33;
	setp.ltu.f32 	%p36, %f37, %f127;
	@%p36 bra 	$L__BB13_30;
	add.f32 	%f128, %f194, 0f3F800000;
	fma.rn.f32 	%f129, %f33, 0fC0400000, %f37;
	setp.ge.f32 	%p37, %f129, 0f00000000;
	add.f32 	%f130, %f128, 0f3F800000;
	selp.f32 	%f194, %f130, %f128, %p37;
$L__BB13_30:
	fma.rn.f32 	%f196, %f36, %f194, %f196;
	bra.uni 	$L__BB13_35;
$L__BB13_31:
	mov.b32 	%r22, %f196;
	mov.b32 	%r72, %f34;
	and.b32  	%r23, %r72, -8388608;
	and.b32  	%r73, %r22, 8388607;
	or.b32  	%r101, %r73, 1065353216;
	and.b32  	%r74, %r72, 8388607;
	or.b32  	%r25, %r74, 1065353216;
	mov.b32 	%f195, %r101;
	sub.s32 	%r75, %r22, %r23;
	and.b32  	%r76, %r75, -8388608;
	add.s32 	%r102, %r76, 192937984;
	setp.eq.s32 	%p39, %r102, 0;
	@%p39 bra 	$L__BB13_34;
	mov.b32 	%f133, %r25;
	rcp.approx.ftz.f32 	%f44, %f133;
	neg.f32 	%f45, %f133;
$L__BB13_33:
	min.u32 	%r77, %r102, 192937984;
	add.s32 	%r78, %r101, %r77;
	mov.b32 	%f134, %r78;
	mul.f32 	%f135, %f44, %f134;
	fma.rn.f32 	%f136, %f45, %f135, %f134;
	fma.rn.f32 	%f137, %f136, %f44, %f135;
	fma.rn.f32 	%f138, %f45, %f137, %f134;
	fma.rz.f32 	%f139, %f138, %f44, %f137;
	cvt.rzi.f32.f32 	%f140, %f139;
	fma.rn.f32 	%f195, %f45, %f140, %f134;
	sub.s32 	%r102, %r102, %r77;
	mov.b32 	%r101, %f195;
	setp.ne.s32 	%p40, %r102, 0;
	setp.ne.s32 	%p41, %r101, 0;
	and.pred  	%p42, %p40, %p41;
	@%p42 bra 	$L__BB13_33;
$L__BB13_34:
	mov.b32 	%f142, %r23;
	setp.leu.f32 	%p43, %f33, 0f00000000;
	setp.gt.u32 	%p44, %r22, 2139095039;
	selp.f32 	%f143, 0f7FFFFFFF, %f142, %p44;
	selp.f32 	%f144, 0f7FFFFFFF, %f143, %p43;
	mul.f32 	%f145, %f195, 0f34000000;
	mul.f32 	%f196, %f144, %f145;
$L__BB13_35:
	abs.f32 	%f146, %f196;
	setp.nan.f32 	%p45, %f146, %f146;
	copysign.f32 	%f147, %f3, %f196;
	selp.f32 	%f148, %f196, %f147, %p45;
	cvt.rzi.s32.f32 	%r79, %f17;
	cvt.rn.f32.s32 	%f149, %r79;
	mul.f32 	%f50, %f148, %f149;
	setp.lt.f32 	%p46, %f199, %f33;
	@%p46 bra 	$L__BB13_47;
	mul.f32 	%f51, %f33, 0f4B000000;
	setp.gtu.f32 	%p47, %f199, %f51;
	@%p47 bra 	$L__BB13_43;
	div.approx.f32 	%f150, %f199, %f33;
	cvt.rzi.f32.f32 	%f197, %f150;
	neg.f32 	%f53, %f33;
	fma.rn.f32 	%f54, %f53, %f197, %f199;
	mov.b32 	%r31, %f54;
	mov.b32 	%r80, %f33;
	setp.lt.u32 	%p48, %r31, %r80;
	@%p48 bra 	$L__BB13_42;
	setp.lt.u32 	%p49, %r31, -2147483647;
	@%p49 bra 	$L__BB13_40;
	add.f32 	%f155, %f197, 0fBF800000;
	setp.lt.f32 	%p52, %f54, %f53;
	add.f32 	%f156, %f155, 0fBF800000;
	selp.f32 	%f197, %f156, %f155, %p52;
	bra.uni 	$L__BB13_42;
$L__BB13_40:
	add.f32 	%f197, %f197, 0f3F800000;
	add.f32 	%f151, %f33, %f33;
	setp.ltu.f32 	%p50, %f54, %f151;
	@%p50 bra 	$L__BB13_42;
	add.f32 	%f152, %f197, 0f3F800000;
	fma.rn.f32 	%f153, %f33, 0fC0400000, %f54;
	setp.ge.f32 	%p51, %f153, 0f00000000;
	add.f32 	%f154, %f152, 0f3F800000;
	selp.f32 	%f197, %f154, %f152, %p51;
$L__BB13_42:
	fma.rn.f32 	%f199, %f53, %f197, %f199;
	bra.uni 	$L__BB13_47;
$L__BB13_43:
	mov.b32 	%r32, %f199;
	mov.b32 	%r81, %f51;
	and.b32  	%r33, %r81, -8388608;
	and.b32  	%r82, %r32, 8388607;
	or.b32  	%r103, %r82, 1065353216;
	and.b32  	%r83, %r81, 8388607;
	or.b32  	%r35, %r83, 1065353216;
	mov.b32 	%f198, %r103;
	sub.s32 	%r84, %r32, %r33;
	and.b32  	%r85, %r84, -8388608;
	add.s32 	%r104, %r85, 192937984;
	setp.eq.s32 	%p53, %r104, 0;
	@%p53 bra 	$L__BB13_46;
	mov.b32 	%f157, %r35;
	rcp.approx.ftz.f32 	%f61, %f157;
	neg.f32 	%f62, %f157;
$L__BB13_45:
	min.u32 	%r86, %r104, 192937984;
	add.s32 	%r87, %r103, %r86;
	mov.b32 	%f158, %r87;
	mul.f32 	%f159, %f61, %f158;
	fma.rn.f32 	%f160, %f62, %f159, %f158;
	fma.rn.f32 	%f161, %f160, %f61, %f159;
	fma.rn.f32 	%f162, %f62, %f161, %f158;
	fma.rz.f32 	%f163, %f162, %f61, %f161;
	cvt.rzi.f32.f32 	%f164, %f163;
	fma.rn.f32 	%f198, %f62, %f164, %f158;
	sub.s32 	%r104, %r104, %r86;
	mov.b32 	%r103, %f198;
	setp.ne.s32 	%p54, %r104, 0;
	setp.ne.s32 	%p55, %r103, 0;
	and.pred  	%p56, %p54, %p55;
	@%p56 bra 	$L__BB13_45;
$L__BB13_46:
	mov.b32 	%f166, %r33;
	setp.leu.f32 	%p57, %f33, 0f00000000;
	setp.gt.u32 	%p58, %r32, 2139095039;
	selp.f32 	%f167, 0f7FFFFFFF, %f166, %p58;
	selp.f32 	%f168, 0f7FFFFFFF, %f167, %p57;
	mul.f32 	%f169, %f198, 0f34000000;
	mul.f32 	%f199, %f168, %f169;
$L__BB13_47:
	abs.f32 	%f170, %f199;
	setp.nan.f32 	%p59, %f170, %f170;
	copysign.f32 	%f171, %f18, %f199;
	selp.f32 	%f172, %f199, %f171, %p59;
	cvt.rzi.s32.f32 	%r88, %f32;
	cvt.rn.f32.s32 	%f173, %r88;
	mul.f32 	%f67, %f172, %f173;
	cvt.rzi.s32.f32 	%r89, %f50;
	add.s32 	%r105, %r89, %r1;
	setp.gt.s32 	%p60, %r105, -1;
	@%p60 bra 	$L__BB13_49;
	neg.s32 	%r105, %r105;
	bra.uni 	$L__BB13_51;
$L__BB13_49:
	setp.lt.s32 	%p61, %r105, %r49;
	@%p61 bra 	$L__BB13_51;
	shl.b32 	%r90, %r49, 1;
	sub.s32 	%r91, %r90, %r105;
	add.s32 	%r105, %r91, -2;
$L__BB13_51:
	cvt.rzi.s32.f32 	%r92, %f67;
	add.s32 	%r106, %r92, %r59;
	setp.gt.s32 	%p62, %r106, -1;
	@%p62 bra 	$L__BB13_53;
	neg.s32 	%r106, %r106;
	bra.uni 	$L__BB13_55;
$L__BB13_53:
	setp.lt.u32 	%p63, %r106, %r52;
	@%p63 bra 	$L__BB13_55;
	shl.b32 	%r93, %r52, 1;
	sub.s32 	%r94, %r93, %r106;
	add.s32 	%r106, %r94, -2;
$L__BB13_55:
	mad.lo.s32 	%r95, %r106, %r49, %r105;
	shl.b32 	%r96, %r95, 2;
	mul.wide.s32 	%rd6, %r96, 4;
	add.s64 	%rd7, %rd1, %rd6;
	ld.global.f32 	%f174, [%rd7];
	mov.f32 	%f175, 0f3F800000;
	sub.f32 	%f176, %f175, %f68;
	mul.f32 	%f177, %f68, %f1;
	fma.rn.f32 	%f178, %f176, %f174, %f177;
	cvta.to.global.u64 	%rd8, %rd3;
	add.s64 	%rd10, %rd8, %rd5;
	st.global.f32 	[%rd10], %f178;
	ld.global.f32 	%f179, [%rd7+4];
	ld.global.f32 	%f180, [%rd2+4];
	mul.f32 	%f181, %f68, %f180;
	fma.rn.f32 	%f182, %f176, %f179, %f181;
	st.global.f32 	[%rd10+4], %f182;
	ld.global.f32 	%f183, [%rd7+8];
	ld.global.f32 	%f184, [%rd2+8];
	mul.f32 	%f185, %f68, %f184;
	fma.rn.f32 	%f186, %f176, %f183, %f185;
	st.global.f32 	[%rd10+8], %f186;
	ld.global.f32 	%f187, [%rd2+12];
	st.global.f32 	[%rd10+12], %f187;
$L__BB13_56:
	ret;

}
	// .globl	_Z12SimpleKerneliiPfS_
.visible .entry _Z12SimpleKerneliiPfS_(
	.param .u32 _Z12SimpleKerneliiPfS__param_0,
	.param .u32 _Z12SimpleKerneliiPfS__param_1,
	.param .u64 .ptr .align 1 _Z12SimpleKerneliiPfS__param_2,
	.param .u64 .ptr .align 1 _Z12SimpleKerneliiPfS__param_3
)
{
	.reg .pred 	%p<4>;
	.reg .b32 	%r<15>;
	.reg .b32 	%f<2>;
	.reg .b64 	%rd<8>;

	ld.param.u32 	%r3, [_Z12SimpleKerneliiPfS__param_0];
	ld.param.u32 	%r4, [_Z12SimpleKerneliiPfS__param_1];
	ld.param.u64 	%rd1, [_Z12SimpleKerneliiPfS__param_2];
	ld.param.u64 	%rd2, [_Z12SimpleKerneliiPfS__param_3];
	mov.u32 	%r6, %ctaid.x;
	mov.u32 	%r7, %ntid.x;
	mov.u32 	%r8, %tid.x;
	mad.lo.s32 	%r1, %r6, %r7, %r8;
	mov.u32 	%r9, %ctaid.y;
	mov.u32 	%r10, %ntid.y;
	mov.u32 	%r11, %tid.y;
	mad.lo.s32 	%r12, %r9, %r10, %r11;
	setp.ge.s32 	%p1, %r1, %r3;
	setp.ge.s32 	%p2, %r12, %r4;
	or.pred  	%p3, %p1, %p2;
	@%p3 bra 	$L__BB14_2;
	cvta.to.global.u64 	%rd3, %rd1;
	cvta.to.global.u64 	%rd4, %rd2;
	mad.lo.s32 	%r13, %r12, %r3, %r1;
	shl.b32 	%r14, %r13, 2;
	mul.wide.s32 	%rd5, %r14, 4;
	add.s64 	%rd6, %rd3, %rd5;
	ld.global.f32 	%f1, [%rd6];
	add.s64 	%rd7, %rd4, %rd5;
	st.global.f32 	[%rd7], %f1;
$L__BB14_2:
	ret;

}


// ===== COMPILED SASS (sm_100) =====

	.target	sm_100

	.elftype	@"ET_EXEC"


//--------------------- .note.nv.tkinfo           --------------------------
	.section	.note.nv.tkinfo,"",@"SHT_NOTE"
	.sectionflags	@"SHF_NOTE_NV_TKINFO"
	.tkinfo
        /*0018*/ 	.word	0x00000002
        /*0030*/ 	.string	""
        /*0030*/ 	.string	"ptxas"
        /*0030*/ 	.string	"Cuda compilation tools, release 13.0, V13.0.88"
        /*0030*/ 	.string	"Build cuda_13.0.r13.0/compiler.36424714_0"
        /*0030*/ 	.string	"-arch sm_100 -m 64 "



//--------------------- .note.nv.cuinfo           --------------------------
	.section	.note.nv.cuinfo,"",@"SHT_NOTE"
	.sectionflags	@"SHF_NOTE_NV_CUINFO"
        /*0018*/ 	.short	0x0002
        /*001a*/ 	.short	0x0064
        /*001c*/ 	.short	0x0082
	.zero		2


//--------------------- .nv.info                  --------------------------
	.section	.nv.info,"",@"SHT_CUDA_INFO"
	.align	4


	//----- nvinfo : EIATTR_REGCOUNT
	.align		4
        /*0000*/ 	.byte	0x04, 0x2f
        /*0002*/ 	.short	(.L_1 - .L_0)
	.align		4
.L_0:
        /*0004*/ 	.word	index@(_Z11d_transposePfS_ii)
        /*0008*/ 	.word	0x0000000c


	//----- nvinfo : EIATTR_FRAME_SIZE
	.align		4
.L_1:
        /*000c*/ 	.byte	0x04, 0x11
        /*000e*/ 	.short	(.L_3 - .L_2)
	.align		4
.L_2:
        /*0010*/ 	.word	index@(_Z11d_transposePfS_ii)
        /*0014*/ 	.word	0x00000000


	//----- nvinfo : EIATTR_REGCOUNT
	.align		4
.L_3:
        /*0018*/ 	.byte	0x04, 0x2f
        /*001a*/ 	.short	(.L_5 - .L_4)
	.align		4
.L_4:
        /*001c*/ 	.word	index@(_Z11d_boxfilterPfS_iii)
        /*0020*/ 	.word	0x00000020


	//----- nvinfo : EIATTR_FRAME_SIZE
	.align		4
.L_5:
        /*0024*/ 	.byte	0x04, 0x11
        /*0026*/ 	.short	(.L_7 - .L_6)
	.align		4
.L_6:
        /*0028*/ 	.word	index@($__internal_3_$__cuda_sm20_rcp_rn_f32_slowpath)
        /*002c*/ 	.word	0x00000000


	//----- nvinfo : EIATTR_FRAME_SIZE
	.align		4
.L_7:
        /*0030*/ 	.byte	0x04, 0x11
        /*0032*/ 	.short	(.L_9 - .L_8)
	.align		4
.L_8:
        /*0034*/ 	.word	index@(_Z11d_boxfilterPfS_iii)
        /*0038*/ 	.word	0x00000000


	//----- nvinfo : EIATTR_REGCOUNT
	.align		4
.L_9:
        /*003c*/ 	.byte	0x04, 0x2f
        /*003e*/ 	.short	(.L_11 - .L_10)
	.align		4
.L_10:
        /*0040*/ 	.word	index@(_Z17d_simpleRecursivePfS_iif)
        /*0044*/ 	.word	0x00000020


	//----- nvinfo : EIATTR_FRAME_SIZE
	.align		4
.L_11:
        /*0048*/ 	.byte	0x04, 0x11
        /*004a*/ 	.short	(.L_13 - .L_12)
	.align		4
.L_12:
        /*004c*/ 	.word	index@($__internal_2_$__cuda_sm3x_div_rn_noftz_f32_slowpath)
        /*0050*/ 	.word	0x00000000


	//----- nvinfo : EIATTR_FRAME_SIZE
	.align		4
.L_13:
        /*0054*/ 	.byte	0x04, 0x11
        /*0056*/ 	.short	(.L_15 - .L_14)
	.align		4
.L_14:
        /*0058*/ 	.word	index@(_Z17d_simpleRecursivePfS_iif)
        /*005c*/ 	.word	0x00000000


	//----- nvinfo : EIATTR_REGCOUNT
	.align		4
.L_15:
        /*0060*/ 	.byte	0x04, 0x2f
        /*0062*/ 	.short	(.L_17 - .L_16)
	.align		4
.L_16:
        /*0064*/ 	.word	index@(_Z19d_recursiveGaussianPfS_iif)
        /*0068*/ 	.word	0x00000020


	//----- nvinfo : EIATTR_FRAME_SIZE
	.align		4
.L_17:
        /*006c*/ 	.byte	0x04, 0x11
        /*006e*/ 	.short	(.L_19 - .L_18)
	.align		4
.L_18:
        /*0070*/ 	.word	index@($__internal_1_$__cuda_sm3x_div_rn_noftz_f32_slowpath)
        /*0074*/ 	.word	0x00000000


	//----- nvinfo : EIATTR_FRAME_SIZE
	.align		4
.L_19:
        /*0078*/ 	.byte	0x04, 0x11
        /*007a*/ 	.short	(.L_21 - .L_20)
	.align		4
.L_20:
        /*007c*/ 	.word	index@(_Z19d_recursiveGaussianPfS_iif)
        /*0080*/ 	.word	0x00000000


	//----- nvinfo : EIATTR_REGCOUNT
	.align		4
.L_21:
        /*0084*/ 	.byte	0x04, 0x2f
        /*0086*/ 	.short	(.L_23 - .L_22)
	.align		4
.L_22:
        /*0088*/ 	.word	index@(_Z16FrequencySharpeniiPfS_fi)
        /*008c*/ 	.word	0x0000000e


	//----- nvinfo : EIATTR_FRAME_SIZE
	.align		4
.L_23:
        /*0090*/ 	.byte	0x04, 0x11
        /*0092*/ 	.short	(.L_25 - .L_24)
	.align		4
.L_24:
        /*0094*/ 	.word	index@(_Z16FrequencySharpeniiPfS_fi)
        /*0098*/ 	.word	0x00000000


	//----- nvinfo : EIATTR_REGCOUNT
	.align		4
.L_25:
        /*009c*/ 	.byte	0x04, 0x2f
        /*009e*/ 	.short	(.L_27 - .L_26)
	.align		4
.L_26:
        /*00a0*/ 	.word	index@(_Z12FrequencyAddiiPfS_)
        /*00a4*/ 	.word	0x0000000a


	//----- nvinfo : EIATTR_FRAME_SIZE
	.align		4
.L_27:
        /*00a8*/ 	.byte	0x04, 0x11
        /*00aa*/ 	.short	(.L_29 - .L_28)
	.align		4
.L_28:
        /*00ac*/ 	.word	index@(_Z12FrequencyAddiiPfS_)
        /*00b0*/ 	.word	0x00000000


	//----- nvinfo : EIATTR_REGCOUNT
	.align		4
.L_29:
        /*00b4*/ 	.byte	0x04, 0x2f
        /*00b6*/ 	.short	(.L_31 - .L_30)
	.align		4
.L_30:
        /*00b8*/ 	.word	index@(_Z13EdgeDetectAddiiPfS_f)
        /*00bc*/ 	.word	0x0000000a


	//----- nvinfo : EIATTR_FRAME_SIZE
	.align		4
.L_31:
        /*00c0*/ 	.byte	0x04, 0x11
        /*00c2*/ 	.short	(.L_33 - .L_32)
	.align		4
.L_32:
        /*00c4*/ 	.word	index@(_Z13EdgeDetectAddiiPfS_f)
        /*00c8*/ 	.word	0x00000000


	//----- nvinfo : EIATTR_REGCOUNT
	.align		4
.L_33:
        /*00cc*/ 	.byte	0x04, 0x2f
        /*00ce*/ 	.short	(.L_35 - .L_34)
	.align		4
.L_34:
        /*00d0*/ 	.word	index@(_Z11EdgeEnhanceiiPfS_f)
        /*00d4*/ 	.word	0x00000010


	//----- nvinfo : EIATTR_FRAME_SIZE
	.align		4
.L_35:
        /*00d8*/ 	.byte	0x04, 0x11
        /*00da*/ 	.short	(.L_37 - .L_36)
	.align		4
.L_36:
        /*00dc*/ 	.word	index@(_Z11EdgeEnhanceiiPfS_f)
        /*00e0*/ 	.word	0x00000000


	//----- nvinfo : EIATTR_REGCOUNT
	.align		4
.L_37:
        /*00e4*/ 	.byte	0x04, 0x2f
        /*00e6*/ 	.short	(.L_39 - .L_38)
	.align		4
.L_38:
        /*00e8*/ 	.word	index@(_Z18ErosionSharedStep1PfS_iiiii)
        /*00ec*/ 	.word	0x0000001c


	//----- nvinfo : EIATTR_FRAME_SIZE
	.align		4
.L_39:
        /*00f0*/ 	.byte	0x04, 0x11
        /*00f2*/ 	.short	(.L_41 - .L_40)
	.align		4
.L_40:
        /*00f4*/ 	.word	index@(_Z18ErosionSharedStep1PfS_iiiii)
        /*00f8*/ 	.word	0x00000000


	//----- nvinfo : EIATTR_REGCOUNT
	.align		4
.L_41:
        /*00fc*/ 	.byte	0x04, 0x2f
        /*00fe*/ 	.short	(.L_43 - .L_42)
	.align		4
.L_42:
        /*0100*/ 	.word	index@(_Z18ErosionSharedStep2PfS_iiiii)
        /*0104*/ 	.word	0x00000020


	//----- nvinfo : EIATTR_FRAME_SIZE
	.align		4
.L_43:
        /*0108*/ 	.byte	0x04, 0x11
        /*010a*/ 	.short	(.L_45 - .L_44)
	.align		4
.L_44:
        /*010c*/ 	.word	index@(_Z18ErosionSharedStep2PfS_iiiii)
        /*0110*/ 	.word	0x00000000


	//----- nvinfo : EIATTR_REGCOUNT
	.align		4
.L_45:
        /*0114*/ 	.byte	0x04, 0x2f
        /*0116*/ 	.short	(.L_47 - .L_46)
	.align		4
.L_46:
        /*0118*/ 	.word	index@(_Z17DilateSharedStep1PfS_iiiii)
        /*011c*/ 	.word	0x0000001c


	//----- nvinfo : EIATTR_FRAME_SIZE
	.align		4
.L_47:
        /*0120*/ 	.byte	0x04, 0x11
        /*0122*/ 	.short	(.L_49 - .L_48)
	.align		4
.L_48:
        /*0124*/ 	.word	index@(_Z17DilateSharedStep1PfS_iiiii)
        /*0128*/ 	.word	0x00000000


	//----- nvinfo : EIATTR_REGCOUNT
	.align		4
.L_49:
        /*012c*/ 	.byte	0x04, 0x2f
        /*012e*/ 	.short	(.L_51 - .L_50)
	.align		4
.L_50:
        /*0130*/ 	.word	index@(_Z17DilateSharedStep2PfS_iiiii)
        /*0134*/ 	.word	0x00000020


	//----- nvinfo : EIATTR_FRAME_SIZE
	.align		4
.L_51:
        /*0138*/ 	.byte	0x04, 0x11
        /*013a*/ 	.short	(.L_53 - .L_52)
	.align		4
.L_52:
        /*013c*/ 	.word	index@(_Z17DilateSharedStep2PfS_iiiii)
        /*0140*/ 	.word	0x00000000


	//----- nvinfo : EIATTR_REGCOUNT
	.align		4
.L_53:
        /*0144*/ 	.byte	0x04, 0x2f
        /*0146*/ 	.short	(.L_55 - .L_54)
	.align		4
.L_54:
        /*0148*/ 	.word	index@(_Z12CustomMatrixiiPfS_fifffffffff)
        /*014c*/ 	.word	0x00000020


	//----- nvinfo : EIATTR_FRAME_SIZE
	.align		4
.L_55:
        /*0150*/ 	.byte	0x04, 0x11
        /*0152*/ 	.short	(.L_57 - .L_56)
	.align		4
.L_56:
        /*0154*/ 	.word	index@($__internal_0_$__cuda_sm20_rcp_rn_f32_slowpath)
        /*0158*/ 	.word	0x00000000


	//----- nvinfo : EIATTR_FRAME_SIZE
	.align		4
.L_57:
        /*015c*/ 	.byte	0x04, 0x11
        /*015e*/ 	.short	(.L_59 - .L_58)
	.align		4
.L_58:
        /*0160*/ 	.word	index@(_Z12CustomMatrixiiPfS_fifffffffff)
        /*0164*/ 	.word	0x00000000


	//----- nvinfo : EIATTR_REGCOUNT
	.align		4
.L_59:
        /*0168*/ 	.byte	0x04, 0x2f
        /*016a*/ 	.short	(.L_61 - .L_60)
	.align		4
.L_60:
        /*016c*/ 	.word	index@(_Z7ScatterPfS_iiif)
        /*0170*/ 	.word	0x0000001d


	//----- nvinfo : EIATTR_FRAME_SIZE
	.align		4
.L_61:
        /*0174*/ 	.byte	0x04, 0x11
        /*0176*/ 	.short	(.L_63 - .L_62)
	.align		4
.L_62:
        /*0178*/ 	.word	index@(_Z7ScatterPfS_iiif)
        /*017c*/ 	.word	0x00000000


	//----- nvinfo : EIATTR_REGCOUNT
	.align		4
.L_63:
        /*0180*/ 	.byte	0x04, 0x2f
        /*0182*/ 	.short	(.L_65 - .L_64)
	.align		4
.L_64:
        /*0184*/ 	.word	index@(_Z12SimpleKerneliiPfS_)
        /*0188*/ 	.word	0x0000000a


	//----- nvinfo : EIATTR_FRAME_SIZE
	.align		4
.L_65:
        /*018c*/ 	.byte	0x04, 0x11
        /*018e*/ 	.short	(.L_67 - .L_66)
	.align		4
.L_66:
        /*0190*/ 	.word	index@(_Z12SimpleKerneliiPfS_)
        /*0194*/ 	.word	0x00000000


	//----- nvinfo : EIATTR_MIN_STACK_SIZE
	.align		4
.L_67:
        /*0198*/ 	.byte	0x04, 0x12
        /*019a*/ 	.short	(.L_69 - .L_68)
	.align		4
.L_68:
        /*019c*/ 	.word	index@(_Z12SimpleKerneliiPfS_)
        /*01a0*/ 	.word	0x00000000


	//----- nvinfo : EIATTR_MIN_STACK_SIZE
	.align		4
.L_69:
        /*01a4*/ 	.byte	0x04, 0x12
        /*01a6*/ 	.short	(.L_71 - .L_70)
	.align		4
.L_70:
        /*01a8*/ 	.word	index@(_Z7ScatterPfS_iiif)
        /*01ac*/ 	.word	0x00000000


	//----- nvinfo : EIATTR_MIN_STACK_SIZE
	.align		4
.L_71:
        /*01b0*/ 	.byte	0x04, 0x12
        /*01b2*/ 	.short	(.L_73 - .L_72)
	.align		4
.L_72:
        /*01b4*/ 	.word	index@(_Z12CustomMatrixiiPfS_fifffffffff)
        /*01b8*/ 	.word	0x00000000


	//----- nvinfo : EIATTR_MIN_STACK_SIZE
	.align		4
.L_73:
        /*01bc*/ 	.byte	0x04, 0x12
        /*01be*/ 	.short	(.L_75 - .L_74)
	.align		4
.L_74:
        /*01c0*/ 	.word	index@(_Z17DilateSharedStep2PfS_iiiii)
        /*01c4*/ 	.word	0x00000000


	//----- nvinfo : EIATTR_MIN_STACK_SIZE
	.align		4
.L_75:
        /*01c8*/ 	.byte	0x04, 0x12
        /*01ca*/ 	.short	(.L_77 - .L_76)
	.align		4
.L_76:
        /*01cc*/ 	.word	index@(_Z17DilateSharedStep1PfS_iiiii)
        /*01d0*/ 	.word	0x00000000


	//----- nvinfo : EIATTR_MIN_STACK_SIZE
	.align		4
.L_77:
        /*01d4*/ 	.byte	0x04, 0x12
        /*01d6*/ 	.short	(.L_79 - .L_78)
	.align		4
.L_78:
        /*01d8*/ 	.word	index@(_Z18ErosionSharedStep2PfS_iiiii)
        /*01dc*/ 	.word	0x00000000


	//----- nvinfo : EIATTR_MIN_STACK_SIZE
	.align		4
.L_79:
        /*01e0*/ 	.byte	0x04, 0x12
        /*01e2*/ 	.short	(.L_81 - .L_80)
	.align		4
.L_80:
        /*01e4*/ 	.word	index@(_Z18ErosionSharedStep1PfS_iiiii)
        /*01e8*/ 	.word	0x00000000


	//----- nvinfo : EIATTR_MIN_STACK_SIZE
	.align		4
.L_81:
        /*01ec*/ 	.byte	0x04, 0x12
        /*01ee*/ 	.short	(.L_83 - .L_82)
	.align		4
.L_82:
        /*01f0*/ 	.word	index@(_Z11EdgeEnhanceiiPfS_f)
        /*01f4*/ 	.word	0x00000000


	//----- nvinfo : EIATTR_MIN_STACK_SIZE
	.align		4
.L_83:
        /*01f8*/ 	.byte	0x04, 0x12
        /*01fa*/ 	.short	(.L_85 - .L_84)
	.align		4
.L_84:
        /*01fc*/ 	.word	index@(_Z13EdgeDetectAddiiPfS_f)
        /*0200*/ 	.word	0x00000000


	//----- nvinfo : EIATTR_MIN_STACK_SIZE
	.align		4
.L_85:
        /*0204*/ 	.byte	0x04, 0x12
        /*0206*/ 	.short	(.L_87 - .L_86)
	.align		4
.L_86:
        /*0208*/ 	.word	index@(_Z12FrequencyAddiiPfS_)
        /*020c*/ 	.word	0x00000000


	//----- nvinfo : EIATTR_MIN_STACK_SIZE
	.align		4
.L_87:
        /*0210*/ 	.byte	0x04, 0x12
        /*0212*/ 	.short	(.L_89 - .L_88)
	.align		4
.L_88:
        /*0214*/ 	.word	index@(_Z16FrequencySharpeniiPfS_fi)
        /*0218*/ 	.word	0x00000000


	//----- nvinfo : EIATTR_MIN_STACK_SIZE
	.align		4
.L_89:
        /*021c*/ 	.byte	0x04, 0x12
        /*021e*/ 	.short	(.L_91 - .L_90)
	.align		4
.L_90:
        /*0220*/ 	.word	index@(_Z19d_recursiveGaussianPfS_iif)
        /*0224*/ 	.word	0x00000000


	//----- nvinfo : EIATTR_MIN_STACK_SIZE
	.align		4
.L_91:
        /*0228*/ 	.byte	0x04, 0x12
        /*022a*/ 	.short	(.L_93 - .L_92)
	.align		4
.L_92:
        /*022c*/ 	.word	index@(_Z17d_simpleRecursivePfS_iif)
        /*0230*/ 	.word	0x00000000


	//----- nvinfo : EIATTR_MIN_STACK_SIZE
	.align		4
.L_93:
        /*0234*/ 	.byte	0x04, 0x12
        /*0236*/ 	.short	(.L_95 - .L_94)
	.align		4
.L_94:
        /*0238*/ 	.word	index@(_Z11d_boxfilterPfS_iii)
        /*023c*/ 	.word	0x00000000


	//----- nvinfo : EIATTR_MIN_STACK_SIZE
	.align		4
.L_95:
        /*0240*/ 	.byte	0x04, 0x12
        /*0242*/ 	.short	(.L_97 - .L_96)
	.align		4
.L_96:
        /*0244*/ 	.word	index@(_Z11d_transposePfS_ii)
        /*0248*/ 	.word	0x00000000
.L_97:


//--------------------- .nv.compat                --------------------------
	.section	.nv.compat,"",@"SHT_CUDA_COMPAT_INFO"
	.align	4
        /*0000*/ 	.byte	0x02, 0x09, 0x00, 0x00, 0x02, 0x02, 0x01, 0x00, 0x02, 0x05, 0x05, 0x00, 0x03, 0x07, 0x01, 0x01
        /*0010*/ 	.byte	0x02, 0x03, 0x00, 0x00, 0x02, 0x06, 0x01, 0x00, 0x04, 0x0b, 0x08, 0x00, 0x01, 0x00, 0x00, 0x00
        /*0020*/ 	.byte	0x00, 0x00, 0x00, 0x00


//--------------------- .nv.info._Z12SimpleKerneliiPfS_ --------------------------
	.section	.nv.info._Z12SimpleKerneliiPfS_,"",@"SHT_CUDA_INFO"
	.sectionflags	@""
	.align	4


	//----- nvinfo : EIATTR_CUDA_API_VERSION
	.align		4
        /*0000*/ 	.byte	0x04, 0x37
        /*0002*/ 	.short	(.L_99 - .L_98)
.L_98:
        /*0004*/ 	.word	0x00000082


	//----- nvinfo : EIATTR_KPARAM_INFO
	.align		4
.L_99:
        /*0008*/ 	.byte	0x04, 0x17
        /*000a*/ 	.short	(.L_101 - .L_100)
.L_100:
        /*000c*/ 	.word	0x00000000
        /*0010*/ 	.short	0x0003
        /*0012*/ 	.short	0x0010
        /*0014*/ 	.byte	0x00, 0xf5, 0x21, 0x00


	//----- nvinfo : EIATTR_KPARAM_INFO
	.align		4
.L_101:
        /*0018*/ 	.byte	0x04, 0x17
        /*001a*/ 	.short	(.L_103 - .L_102)
.L_102:
        /*001c*/ 	.word	0x00000000
        /*0020*/ 	.short	0x0002
        /*0022*/ 	.short	0x0008
        /*0024*/ 	.byte	0x00, 0xf5, 0x21, 0x00


	//----- nvinfo : EIATTR_KPARAM_INFO
	.align		4
.L_103:
        /*0028*/ 	.byte	0x04, 0x17
        /*002a*/ 	.short	(.L_105 - .L_104)
.L_104:
        /*002c*/ 	.word	0x00000000
        /*0030*/ 	.short	0x0001
        /*0032*/ 	.short	0x0004
        /*0034*/ 	.byte	0x00, 0xf0, 0x11, 0x00


	//----- nvinfo : EIATTR_KPARAM_INFO
	.align		4
.L_105:
        /*0038*/ 	.byte	0x04, 0x17
        /*003a*/ 	.short	(.L_107 - .L_106)
.L_106:
        /*003c*/ 	.word	0x00000000
        /*0040*/ 	.short	0x0000
        /*0042*/ 	.short	0x0000
        /*0044*/ 	.byte	0x00, 0xf0, 0x11, 0x00


	//----- nvinfo : EIATTR_SPARSE_MMA_MASK
	.align		4
.L_107:
        /*0048*/ 	.byte	0x03, 0x50
        /*004a*/ 	.short	0x0000


	//----- nvinfo : EIATTR_MAXREG_COUNT
	.align		4
        /*004c*/ 	.byte	0x03, 0x1b
        /*004e*/ 	.short	0x00ff


	//----- nvinfo : EIATTR_MERCURY_ISA_VERSION
	.align		4
        /*0050*/ 	.byte	0x03, 0x5f
        /*0052*/ 	.short	0x0101


	//----- nvinfo : EIATTR_VRC_CTA_INIT_COUNT
	.align		4
        /*0054*/ 	.byte	0x02, 0x4a
	.zero		1
	.zero		1


	//----- nvinfo : EIATTR_EXIT_INSTR_OFFSETS
	.align		4
        /*0058*/ 	.byte	0x04, 0x1c
        /*005a*/ 	.short	(.L_109 - .L_108)


	//   ....[0]....
.L_108:
        /*005c*/ 	.word	0x000000c0


	//   ....[1]....
        /*0060*/ 	.word	0x00000160


	//----- nvinfo : EIATTR_CBANK_PARAM_SIZE
	.align		4
.L_109:
        /*0064*/ 	.byte	0x03, 0x19
        /*0066*/ 	.short	0x0018


	//----- nvinfo : EIATTR_PARAM_CBANK
	.align		4
        /*0068*/ 	.byte	0x04, 0x0a
        /*006a*/ 	.short	(.L_111 - .L_110)
	.align		4
.L_110:
        /*006c*/ 	.word	index@(.nv.constant0._Z12SimpleKerneliiPfS_)
        /*0070*/ 	.short	0x0380
        /*0072*/ 	.short	0x0018


	//----- nvinfo : EIATTR_SW_WAR
	.align		4
.L_111:
        /*0074*/ 	.byte	0x04, 0x36
        /*0076*/ 	.short	(.L_113 - .L_112)
.L_112:
        /*0078*/ 	.word	0x00000008
.L_113:


//--------------------- .nv.info._Z7ScatterPfS_iiif --------------------------
	.section	.nv.info._Z7ScatterPfS_iiif,"",@"SHT_CUDA_INFO"
	.sectionflags	@""
	.align	4


	//----- nvinfo : EIATTR_CUDA_API_VERSION
	.align		4
        /*0000*/ 	.byte	0x04, 0x37
        /*0002*/ 	.short	(.L_115 - .L_114)
.L_114:
        /*0004*/ 	.word	0x00000082


	//----- nvinfo : EIATTR_KPARAM_INFO
	.align		4
.L_115:
        /*0008*/ 	.byte	0x04, 0x17
        /*000a*/ 	.short	(.L_117 - .L_116)
.L_116:
        /*000c*/ 	.word	0x00000000
        /*0010*/ 	.short	0x0005
        /*0012*/ 	.short	0x001c
        /*0014*/ 	.byte	0x00, 0xf0, 0x11, 0x00


	//----- nvinfo : EIATTR_KPARAM_INFO
	.align		4
.L_117:
        /*0018*/ 	.byte	0x04, 0x17
        /*001a*/ 	.short	(.L_119 - .L_118)
.L_118:
        /*001c*/ 	.word	0x00000000
        /*0020*/ 	.short	0x0004
        /*0022*/ 	.short	0x0018
        /*0024*/ 	.byte	0x00, 0xf0, 0x11, 0x00


	//----- nvinfo : EIATTR_KPARAM_INFO
	.align		4
.L_119:
        /*0028*/ 	.byte	0x04, 0x17
        /*002a*/ 	.short	(.L_121 - .L_120)
.L_120:
        /*002c*/ 	.word	0x00000000
        /*0030*/ 	.short	0x0003
        /*0032*/ 	.short	0x0014
        /*0034*/ 	.byte	0x00, 0xf0, 0x11, 0x00


	//----- nvinfo : EIATTR_KPARAM_INFO
	.align		4
.L_121:
        /*0038*/ 	.byte	0x04, 0x17
        /*003a*/ 	.short	(.L_123 - .L_122)
.L_122:
        /*003c*/ 	.word	0x00000000
        /*0040*/ 	.short	0x0002
        /*0042*/ 	.short	0x0010
        /*0044*/ 	.byte	0x00, 0xf0, 0x11, 0x00


	//----- nvinfo : EIATTR_KPARAM_INFO
	.align		4
.L_123:
        /*0048*/ 	.byte	0x04, 0x17
        /*004a*/ 	.short	(.L_125 - .L_124)
.L_124:
        /*004c*/ 	.word	0x00000000
        /*0050*/ 	.short	0x0001
        /*0052*/ 	.short	0x0008
        /*0054*/ 	.byte	0x00, 0xf5, 0x21, 0x00


	//----- nvinfo : EIATTR_KPARAM_INFO
	.align		4
.L_125:
        /*0058*/ 	.byte	0x04, 0x17
        /*005a*/ 	.short	(.L_127 - .L_126)
.L_126:
        /*005c*/ 	.word	0x00000000
        /*0060*/ 	.short	0x0000
        /*0062*/ 	.short	0x0000
        /*0064*/ 	.byte	0x00, 0xf5, 0x21, 0x00


	//----- nvinfo : EIATTR_SPARSE_MMA_MASK
	.align		4
.L_127:
        /*0068*/ 	.byte	0x03, 0x50
        /*006a*/ 	.short	0x0000


	//----- nvinfo : EIATTR_MAXREG_COUNT
	.align		4
        /*006c*/ 	.byte	0x03, 0x1b
        /*006e*/ 	.short	0x00ff


	//----- nvinfo : EIATTR_MERCURY_ISA_VERSION
	.align		4
        /*0070*/ 	.byte	0x03, 0x5f
        /*0072*/ 	.short	0x0101


	//----- nvinfo : EIATTR_VRC_CTA_INIT_COUNT
	.align		4
        /*0074*/ 	.byte	0x02, 0x4a
	.zero		1
	.zero		1


	//----- nvinfo : EIATTR_EXIT_INSTR_OFFSETS
	.align		4
        /*0078*/ 	.byte	0x04, 0x1c
        /*007a*/ 	.short	(.L_129 - .L_128)


	//   ....[0]....
.L_128:
        /*007c*/ 	.word	0x000000c0


	//   ....[1]....
        /*0080*/ 	.word	0x00001660


	//----- nvinfo : EIATTR_CRS_STACK_SIZE
	.align		4
.L_129:
        /*0084*/ 	.byte	0x04, 0x1e
        /*0086*/ 	.short	(.L_131 - .L_130)
.L_130:
        /*0088*/ 	.word	0x00000000


	//----- nvinfo : EIATTR_CBANK_PARAM_SIZE
	.align		4
.L_131:
        /*008c*/ 	.byte	0x03, 0x19
        /*008e*/ 	.short	0x0020


	//----- nvinfo : EIATTR_PARAM_CBANK
	.align		4
        /*0090*/ 	.byte	0x04, 0x0a
        /*0092*/ 	.short	(.L_133 - .L_132)
	.align		4
.L_132:
        /*0094*/ 	.word	index@(.nv.constant0._Z7ScatterPfS_iiif)
        /*0098*/ 	.short	0x0380
        /*009a*/ 	.short	0x0020


	//----- nvinfo : EIATTR_SW_WAR
	.align		4
.L_133:
        /*009c*/ 	.byte	0x04, 0x36
        /*009e*/ 	.short	(.L_135 - .L_134)
.L_134:
        /*00a0*/ 	.word	0x00000008
.L_135:


//--------------------- .nv.info._Z12CustomMatrixiiPfS_fifffffffff --------------------------
	.section	.nv.info._Z12CustomMatrixiiPfS_fifffffffff,"",@"SHT_CUDA_INFO"
	.sectionflags	@""
	.align	4


	//----- nvinfo : EIATTR_CUDA_API_VERSION
	.align		4
        /*0000*/ 	.byte	0x04, 0x37
        /*0002*/ 	.short	(.L_137 - .L_136)
.L_136:
        /*0004*/ 	.word	0x00000082


	//----- nvinfo : EIATTR_KPARAM_INFO
	.align		4
.L_137:
        /*0008*/ 	.byte	0x04, 0x17
        /*000a*/ 	.short	(.L_139 - .L_138)
.L_138:
        /*000c*/ 	.word	0x00000000
        /*0010*/ 	.short	0x000e
        /*0012*/ 	.short	0x0040
        /*0014*/ 	.byte	0x00, 0xf0, 0x11, 0x00


	//----- nvinfo : EIATTR_KPARAM_INFO
	.align		4
.L_139:
        /*0018*/ 	.byte	0x04, 0x17
        /*001a*/ 	.short	(.L_141 - .L_140)
.L_140:
        /*001c*/ 	.word	0x00000000
        /*0020*/ 	.short	0x000d
        /*0022*/ 	.short	0x003c
        /*0024*/ 	.byte	0x00, 0xf0, 0x11, 0x00


	//----- nvinfo : EIATTR_KPARAM_INFO
	.align		4
.L_141:
        /*0028*/ 	.byte	0x04, 0x17
        /*002a*/ 	.short	(.L_143 - .L_142)
.L_142:
        /*002c*/ 	.word	0x00000000
        /*0030*/ 	.short	0x000c
        /*0032*/ 	.short	0x0038
        /*0034*/ 	.byte	0x00, 0xf0, 0x11, 0x00


	//----- nvinfo : EIATTR_KPARAM_INFO
	.align		4
.L_143:
        /*0038*/ 	.byte	0x04, 0x17
        /*003a*/ 	.short	(.L_145 - .L_144)
.L_144:
        /*003c*/ 	.word	0x00000000
        /*0040*/ 	.short	0x000b
        /*0042*/ 	.short	0x0034
        /*0044*/ 	.byte	0x00, 0xf0, 0x11, 0x00


	//----- nvinfo : EIATTR_KPARAM_INFO
	.align		4
.L_145:
        /*0048*/ 	.byte	0x04, 0x17
        /*004a*/ 	.short	(.L_147 - .L_146)
.L_146:
        /*004c*/ 	.word	0x00000000
        /*0050*/ 	.short	0x000a
        /*0052*/ 	.short	0x0030
        /*0054*/ 	.byte	0x00, 0xf0, 0x11, 0x00


	//----- nvinfo : EIATTR_KPARAM_INFO
	.align		4
.L_147:
        /*0058*/ 	.byte	0x04, 0x17
        /*005a*/ 	.short	(.L_149 - .L_148)
.L_148:
        /*005c*/ 	.word	0x00000000
        /*0060*/ 	.short	0x0009
        /*0062*/ 	.short	0x002c
        /*0064*/ 	.byte	0x00, 0xf0, 0x11, 0x00


	//----- nvinfo : EIATTR_KPARAM_INFO
	.align		4
.L_149:
        /*0068*/ 	.byte	0x04, 0x17
        /*006a*/ 	.short	(.L_151 - .L_150)
.L_150:
        /*006c*/ 	.word	0x00000000
        /*0070*/ 	.short	0x0008
        /*0072*/ 	.short	0x0028
        /*0074*/ 	.byte	0x00, 0xf0, 0x11, 0x00


	//----- nvinfo : EIATTR_KPARAM_INFO
	.align		4
.L_151:
        /*0078*/ 	.byte	0x04, 0x17
        /*007a*/ 	.short	(.L_153 - .L_152)
.L_152:
        /*007c*/ 	.word	0x00000000
        /*0080*/ 	.short	0x0007
        /*0082*/ 	.short	0x0024
        /*0084*/ 	.byte	0x00, 0xf0, 0x11, 0x00


	//----- nvinfo : EIATTR_KPARAM_INFO
	.align		4
.L_153:
        /*0088*/ 	.byte	0x04, 0x17
        /*008a*/ 	.short	(.L_155 - .L_154)
.L_154:
        /*008c*/ 	.word	0x00000000
        /*0090*/ 	.short	0x0006
        /*0092*/ 	.short	0x0020
        /*0094*/ 	.byte	0x00, 0xf0, 0x11, 0x00


	//----- nvinfo : EIATTR_KPARAM_INFO
	.align		4
.L_155:
        /*0098*/ 	.byte	0x04, 0x17
        /*009a*/ 	.short	(.L_157 - .L_156)
.L_156:
        /*009c*/ 	.word	0x00000000
        /*00a0*/ 	.short	0x0005
        /*00a2*/ 	.short	0x001c
        /*00a4*/ 	.byte	0x00, 0xf0, 0x11, 0x00


	//----- nvinfo : EIATTR_KPARAM_INFO
	.align		4
.L_157:
        /*00a8*/ 	.byte	0x04, 0x17
        /*00aa*/ 	.short	(.L_159 - .L_158)
.L_158:
        /*00ac*/ 	.word	0x00000000
        /*00b0*/ 	.short	0x0004
        /*00b2*/ 	.short	0x0018
        /*00b4*/ 	.byte	0x00, 0xf0, 0x11, 0x00


	//----- nvinfo : EIATTR_KPARAM_INFO
	.align		4
.L_159:
        /*00b8*/ 	.byte	0x04, 0x17
        /*00ba*/ 	.short	(.L_161 - .L_160)
.L_160:
        /*00bc*/ 	.word	0x00000000
        /*00c0*/ 	.short	0x0003
        /*00c2*/ 	.short	0x0010
        /*00c4*/ 	.byte	0x00, 0xf5, 0x21, 0x00


	//----- nvinfo : EIATTR_KPARAM_INFO
	.align		4
.L_161:
        /*00c8*/ 	.byte	0x04, 0x17
        /*00ca*/ 	.short	(.L_163 - .L_162)
.L_162:
        /*00cc*/ 	.word	0x00000000
        /*00d0*/ 	.short	0x0002
        /*00d2*/ 	.short	0x0008
        /*00d4*/ 	.byte	0x00, 0xf5, 0x21, 0x00


	//----- nvinfo : EIATTR_KPARAM_INFO
	.align		4
.L_163:
        /*00d8*/ 	.byte	0x04, 0x17
        /*00da*/ 	.short	(.L_165 - .L_164)
.L_164:
        /*00dc*/ 	.word	0x00000000
        /*00e0*/ 	.short	0x0001
        /*00e2*/ 	.short	0x0004
        /*00e4*/ 	.byte	0x00, 0xf0, 0x11, 0x00


	//----- nvinfo : EIATTR_KPARAM_INFO
	.align		4
.L_165:
        /*00e8*/ 	.byte	0x04, 0x17
        /*00ea*/ 	.short	(.L_167 - .L_166)
.L_166:
        /*00ec*/ 	.word	0x00000000
        /*00f0*/ 	.short	0x0000
        /*00f2*/ 	.short	0x0000
        /*00f4*/ 	.byte	0x00, 0xf0, 0x11, 0x00


	//----- nvinfo : EIATTR_SPARSE_MMA_MASK
	.align		4
.L_167:
        /*00f8*/ 	.byte	0x03, 0x50
        /*00fa*/ 	.short	0x0000


	//----- nvinfo : EIATTR_MAXREG_COUNT
	.align		4
        /*00fc*/ 	.byte	0x03, 0x1b
        /*00fe*/ 	.short	0x00ff


	//----- nvinfo : EIATTR_MERCURY_ISA_VERSION
	.align		4
        /*0100*/ 	.byte	0x03, 0x5f
        /*0102*/ 	.short	0x0101


	//----- nvinfo : EIATTR_VRC_CTA_INIT_COUNT
	.align		4
        /*0104*/ 	.byte	0x02, 0x4a
	.zero		1
	.zero		1


	//----- nvinfo : EIATTR_EXIT_INSTR_OFFSETS
	.align		4
        /*0108*/ 	.byte	0x04, 0x1c
        /*010a*/ 	.short	(.L_169 - .L_168)


	//   ....[0]....
.L_168:
        /*010c*/ 	.word	0x000002a0


	//   ....[1]....
        /*0110*/ 	.word	0x000007e0


	//----- nvinfo : EIATTR_CRS_STACK_SIZE
	.align		4
.L_169:
        /*0114*/ 	.byte	0x04, 0x1e
        /*0116*/ 	.short	(.L_171 - .L_170)
.L_170:
        /*0118*/ 	.word	0x00000000


	//----- nvinfo : EIATTR_CBANK_PARAM_SIZE
	.align		4
.L_171:
        /*011c*/ 	.byte	0x03, 0x19
        /*011e*/ 	.short	0x0044


	//----- nvinfo : EIATTR_PARAM_CBANK
	.align		4
        /*0120*/ 	.byte	0x04, 0x0a
        /*0122*/ 	.short	(.L_173 - .L_172)
	.align		4
.L_172:
        /*0124*/ 	.word	index@(.nv.constant0._Z12CustomMatrixiiPfS_fifffffffff)
        /*0128*/ 	.short	0x0380
        /*012a*/ 	.short	0x0044


	//----- nvinfo : EIATTR_SW_WAR
	.align		4
.L_173:
        /*012c*/ 	.byte	0x04, 0x36
        /*012e*/ 	.short	(.L_175 - .L_174)
.L_174:
        /*0130*/ 	.word	0x00000008
.L_175:


//--------------------- .nv.info._Z17DilateSharedStep2PfS_iiiii --------------------------
	.section	.nv.info._Z17DilateSharedStep2PfS_iiiii,"",@"SHT_CUDA_INFO"
	.sectionflags	@""
	.align	4


	//----- nvinfo : EIATTR_CUDA_API_VERSION
	.align		4
        /*0000*/ 	.byte	0x04, 0x37
        /*0002*/ 	.short	(.L_177 - .L_176)
.L_176:
        /*0004*/ 	.word	0x00000082


	//----- nvinfo : EIATTR_KPARAM_INFO
	.align		4
.L_177:
        /*0008*/ 	.byte	0x04, 0x17
        /*000a*/ 	.short	(.L_179 - .L_178)
.L_178:
        /*000c*/ 	.word	0x00000000
        /*0010*/ 	.short	0x0006
        /*0012*/ 	.short	0x0020
        /*0014*/ 	.byte	0x00, 0xf0, 0x11, 0x00


	//----- nvinfo : EIATTR_KPARAM_INFO
	.align		4
.L_179:
        /*0018*/ 	.byte	0x04, 0x17
        /*001a*/ 	.short	(.L_181 - .L_180)
.L_180:
        /*001c*/ 	.word	0x00000000
        /*0020*/ 	.short	0x0005
        /*0022*/ 	.short	0x001c
        /*0024*/ 	.byte	0x00, 0xf0, 0x11, 0x00


	//----- nvinfo : EIATTR_KPARAM_INFO
	.align		4
.L_181:
        /*0028*/ 	.byte	0x04, 0x17
        /*002a*/ 	.short	(.L_183 - .L_182)
.L_182:
        /*002c*/ 	.word	0x00000000
        /*0030*/ 	.short	0x0004
        /*0032*/ 	.short	0x0018
        /*0034*/ 	.byte	0x00, 0xf0, 0x11, 0x00


	//----- nvinfo : EIATTR_KPARAM_INFO
	.align		4
.L_183:
        /*0038*/ 	.byte	0x04, 0x17
        /*003a*/ 	.short	(.L_185 - .L_184)
.L_184:
        /*003c*/ 	.word	0x00000000
        /*0040*/ 	.short	0x0003
        /*0042*/ 	.short	0x0014
        /*0044*/ 	.byte	0x00, 0xf0, 0x11, 0x00


	//----- nvinfo : EIATTR_KPARAM_INFO
	.align		4
.L_185:
        /*0048*/ 	.byte	0x04, 0x17
        /*004a*/ 	.short	(.L_187 - .L_186)
.L_186:
        /*004c*/ 	.word	0x00000000
        /*0050*/ 	.short	0x0002
        /*0052*/ 	.short	0x0010
        /*0054*/ 	.byte	0x00, 0xf0, 0x11, 0x00


	//----- nvinfo : EIATTR_KPARAM_INFO
	.align		4
.L_187:
        /*0058*/ 	.byte	0x04, 0x17
        /*005a*/ 	.short	(.L_189 - .L_188)
.L_188:
        /*005c*/ 	.word	0x00000000
        /*0060*/ 	.short	0x0001
        /*0062*/ 	.short	0x0008
        /*0064*/ 	.byte	0x00, 0xf5, 0x21, 0x00


	//----- nvinfo : EIATTR_KPARAM_INFO
	.align		4
.L_189:
        /*0068*/ 	.byte	0x04, 0x17
        /*006a*/ 	.short	(.L_191 - .L_190)
.L_190:
        /*006c*/ 	.word	0x00000000
        /*0070*/ 	.short	0x0000
        /*0072*/ 	.short	0x0000
        /*0074*/ 	.byte	0x00, 0xf5, 0x21, 0x00


	//----- nvinfo : EIATTR_SPARSE_MMA_MASK
	.align		4
.L_191:
        /*0078*/ 	.byte	0x03, 0x50
        /*007a*/ 	.short	0x0000


	//----- nvinfo : EIATTR_MAXREG_COUNT
	.align		4
        /*007c*/ 	.byte	0x03, 0x1b
        /*007e*/ 	.short	0x00ff


	//----- nvinfo : EIATTR_NUM_BARRIERS
	.align		4
        /*0080*/ 	.byte	0x02, 0x4c
        /*0082*/ 	.byte	0x01
	.zero		1


	//----- nvinfo : EIATTR_MERCURY_ISA_VERSION
	.align		4
        /*0084*/ 	.byte	0x03, 0x5f
        /*0086*/ 	.short	0x0101


	//----- nvinfo : EIATTR_VRC_CTA_INIT_COUNT
	.align		4
        /*0088*/ 	.byte	0x02, 0x4a
	.zero		1
	.zero		1


	//----- nvinfo : EIATTR_EXIT_INSTR_OFFSETS
	.align		4
        /*008c*/ 	.byte	0x04, 0x1c
        /*008e*/ 	.short	(.L_193 - .L_192)


	//   ....[0]....
.L_192:
        /*0090*/ 	.word	0x00000190


	//   ....[1]....
        /*0094*/ 	.word	0x00000240


	//   ....[2]....
        /*0098*/ 	.word	0x00000a50


	//----- nvinfo : EIATTR_CBANK_PARAM_SIZE
	.align		4
.L_193:
        /*009c*/ 	.byte	0x03, 0x19
        /*009e*/ 	.short	0x0024


	//----- nvinfo : EIATTR_PARAM_CBANK
	.align		4
        /*00a0*/ 	.byte	0x04, 0x0a
        /*00a2*/ 	.short	(.L_195 - .L_194)
	.align		4
.L_194:
        /*00a4*/ 	.word	index@(.nv.constant0._Z17DilateSharedStep2PfS_iiiii)
        /*00a8*/ 	.short	0x0380
        /*00aa*/ 	.short	0x0024


	//----- nvinfo : EIATTR_SW_WAR
	.align		4
.L_195:
        /*00ac*/ 	.byte	0x04, 0x36
        /*00ae*/ 	.short	(.L_197 - .L_196)
.L_196:
        /*00b0*/ 	.word	0x00000008
.L_197:


//--------------------- .nv.info._Z17DilateSharedStep1PfS_iiiii --------------------------
	.section	.nv.info._Z17DilateSharedStep1PfS_iiiii,"",@"SHT_CUDA_INFO"
	.sectionflags	@""
	.align	4


	//----- nvinfo : EIATTR_CUDA_API_VERSION
	.align		4
        /*0000*/ 	.byte	0x04, 0x37
        /*0002*/ 	.short	(.L_199 - .L_198)
.L_198:
        /*0004*/ 	.word	0x00000082


	//----- nvinfo : EIATTR_KPARAM_INFO
	.align		4
.L_199:
        /*0008*/ 	.byte	0x04, 0x17
        /*000a*/ 	.short	(.L_201 - .L_200)
.L_200:
        /*000c*/ 	.word	0x00000000
        /*0010*/ 	.short	0x0006
        /*0012*/ 	.short	0x0020
        /*0014*/ 	.byte	0x00, 0xf0, 0x11, 0x00


	//----- nvinfo : EIATTR_KPARAM_INFO
	.align		4
.L_201:
        /*0018*/ 	.byte	0x04, 0x17
        /*001a*/ 	.short	(.L_203 - .L_202)
.L_202:
        /*001c*/ 	.word	0x00000000
        /*0020*/ 	.short	0x0005
        /*0022*/ 	.short	0x001c
        /*0024*/ 	.byte	0x00, 0xf0, 0x11, 0x00


	//----- nvinfo : EIATTR_KPARAM_INFO
	.align		4
.L_203:
        /*0028*/ 	.byte	0x04, 0x17
        /*002a*/ 	.short	(.L_205 - .L_204)
.L_204:
        /*002c*/ 	.word	0x00000000
        /*0030*/ 	.short	0x0004
        /*0032*/ 	.short	0x0018
        /*0034*/ 	.byte	0x00, 0xf0, 0x11, 0x00


	//----- nvinfo : EIATTR_KPARAM_INFO
	.align		4
.L_205:
        /*0038*/ 	.byte	0x04, 0x17
        /*003a*/ 	.short	(.L_207 - .L_206)
.L_206:
        /*003c*/ 	.word	0x00000000
        /*0040*/ 	.short	0x0003
        /*0042*/ 	.short	0x0014
        /*0044*/ 	.byte	0x00, 0xf0, 0x11, 0x00


	//----- nvinfo : EIATTR_KPARAM_INFO
	.align		4
.L_207:
        /*0048*/ 	.byte	0x04, 0x17
        /*004a*/ 	.short	(.L_209 - .L_208)
.L_208:
        /*004c*/ 	.word	0x00000000
        /*0050*/ 	.short	0x0002
        /*0052*/ 	.short	0x0010
        /*0054*/ 	.byte	0x00, 0xf0, 0x11, 0x00


	//----- nvinfo : EIATTR_KPARAM_INFO
	.align		4
.L_209:
        /*0058*/ 	.byte	0x04, 0x17
        /*005a*/ 	.short	(.L_211 - .L_210)
.L_210:
        /*005c*/ 	.word	0x00000000
        /*0060*/ 	.short	0x0001
        /*0062*/ 	.short	0x0008
        /*0064*/ 	.byte	0x00, 0xf5, 0x21, 0x00


	//----- nvinfo : EIATTR_KPARAM_INFO
	.align		4
.L_211:
        /*0068*/ 	.byte	0x04, 0x17
        /*006a*/ 	.short	(.L_213 - .L_212)
.L_212:
        /*006c*/ 	.word	0x00000000
        /*0070*/ 	.short	0x0000
        /*0072*/ 	.short	0x0000
        /*0074*/ 	.byte	0x00, 0xf5, 0x21, 0x00


	//----- nvinfo : EIATTR_SPARSE_MMA_MASK
	.align		4
.L_213:
        /*0078*/ 	.byte	0x03, 0x50
        /*007a*/ 	.short	0x0000


	//----- nvinfo : EIATTR_MAXREG_COUNT
	.align		4
        /*007c*/ 	.byte	0x03, 0x1b
        /*007e*/ 	.short	0x00ff


	//----- nvinfo : EIATTR_NUM_BARRIERS
	.align		4
        /*0080*/ 	.byte	0x02, 0x4c
        /*0082*/ 	.byte	0x01
	.zero		1


	//----- nvinfo : EIATTR_MERCURY_ISA_VERSION
	.align		4
        /*0084*/ 	.byte	0x03, 0x5f
        /*0086*/ 	.short	0x0101


	//----- nvinfo : EIATTR_VRC_CTA_INIT_COUNT
	.align		4
        /*0088*/ 	.byte	0x02, 0x4a
	.zero		1
	.zero		1


	//----- nvinfo : EIATTR_EXIT_INSTR_OFFSETS
	.align		4
        /*008c*/ 	.byte	0x04, 0x1c
        /*008e*/ 	.short	(.L_215 - .L_214)


	//   ....[0]....
.L_214:
        /*0090*/ 	.word	0x00000180


	//   ....[1]....
        /*0094*/ 	.word	0x00000240


	//   ....[2]....
        /*0098*/ 	.word	0x00000810


	//----- nvinfo : EIATTR_CBANK_PARAM_SIZE
	.align		4
.L_215:
        /*009c*/ 	.byte	0x03, 0x19
        /*009e*/ 	.short	0x0024


	//----- nvinfo : EIATTR_PARAM_CBANK
	.align		4
        /*00a0*/ 	.byte	0x04, 0x0a
        /*00a2*/ 	.short	(.L_217 - .L_216)
	.align		4
.L_216:
        /*00a4*/ 	.word	index@(.nv.constant0._Z17DilateSharedStep1PfS_iiiii)
        /*00a8*/ 	.short	0x0380
        /*00aa*/ 	.short	0x0024


	//----- nvinfo : EIATTR_SW_WAR
	.align		4
.L_217:
        /*00ac*/ 	.byte	0x04, 0x36
        /*00ae*/ 	.short	(.L_219 - .L_218)
.L_218:
        /*00b0*/ 	.word	0x00000008
.L_219:


//--------------------- .nv.info._Z18ErosionSharedStep2PfS_iiiii --------------------------
	.section	.nv.info._Z18ErosionSharedStep2PfS_iiiii,"",@"SHT_CUDA_INFO"
	.sectionflags	@""
	.align	4


	//----- nvinfo : EIATTR_CUDA_API_VERSION
	.align		4
        /*0000*/ 	.byte	0x04, 0x37
        /*0002*/ 	.short	(.L_221 - .L_220)
.L_220:
        /*0004*/ 	.word	0x00000082


	//----- nvinfo : EIATTR_KPARAM_INFO
	.align		4
.L_221:
        /*0008*/ 	.byte	0x04, 0x17
        /*000a*/ 	.short	(.L_223 - .L_222)
.L_222:
        /*000c*/ 	.word	0x00000000
        /*0010*/ 	.short	0x0006
        /*0012*/ 	.short	0x0020
        /*0014*/ 	.byte	0x00, 0xf0, 0x11, 0x00


	//----- nvinfo : EIATTR_KPARAM_INFO
	.align		4
.L_223:
        /*0018*/ 	.byte	0x04, 0x17
        /*001a*/ 	.short	(.L_225 - .L_224)
.L_224:
        /*001c*/ 	.word	0x00000000
        /*0020*/ 	.short	0x0005
        /*0022*/ 	.short	0x001c
        /*0024*/ 	.byte	0x00, 0xf0, 0x11, 0x00


	//----- nvinfo : EIATTR_KPARAM_INFO
	.align		4
.L_225:
        /*0028*/ 	.byte	0x04, 0x17
        /*002a*/ 	.short	(.L_227 - .L_226)
.L_226:
        /*002c*/ 	.word	0x00000000
        /*0030*/ 	.short	0x0004
        /*0032*/ 	.short	0x0018
        /*0034*/ 	.byte	0x00, 0xf0, 0x11, 0x00


	//----- nvinfo : EIATTR_KPARAM_INFO
	.align		4
.L_227:
        /*0038*/ 	.byte	0x04, 0x17
        /*003a*/ 	.short	(.L_229 - .L_228)
.L_228:
        /*003c*/ 	.word	0x00000000
        /*0040*/ 	.short	0x0003
        /*0042*/ 	.short	0x0014
        /*0044*/ 	.byte	0x00, 0xf0, 0x11, 0x00


	//----- nvinfo : EIATTR_KPARAM_INFO
	.align		4
.L_229:
        /*0048*/ 	.byte	0x04, 0x17
        /*004a*/ 	.short	(.L_231 - .L_230)
.L_230:
        /*004c*/ 	.word	0x00000000
        /*0050*/ 	.short	0x0002
        /*0052*/ 	.short	0x0010
        /*0054*/ 	.byte	0x00, 0xf0, 0x11, 0x00


	//----- nvinfo : EIATTR_KPARAM_INFO
	.align		4
.L_231:
        /*0058*/ 	.byte	0x04, 0x17
        /*005a*/ 	.short	(.L_233 - .L_232)
.L_232:
        /*005c*/ 	.word	0x00000000
        /*0060*/ 	.short	0x0001
        /*0062*/ 	.short	0x0008
        /*0064*/ 	.byte	0x00, 0xf5, 0x21, 0x00


	//----- nvinfo : EIATTR_KPARAM_INFO
	.align		4
.L_233:
        /*0068*/ 	.byte	0x04, 0x17
        /*006a*/ 	.short	(.L_235 - .L_234)
.L_234:
        /*006c*/ 	.word	0x00000000
        /*0070*/ 	.short	0x0000
        /*0072*/ 	.short	0x0000
        /*0074*/ 	.byte	0x00, 0xf5, 0x21, 0x00


	//----- nvinfo : EIATTR_SPARSE_MMA_MASK
	.align		4
.L_235:
        /*0078*/ 	.byte	0x03, 0x50
        /*007a*/ 	.short	0x0000


	//----- nvinfo : EIATTR_MAXREG_COUNT
	.align		4
        /*007c*/ 	.byte	0x03, 0x1b
        /*007e*/ 	.short	0x00ff


	//----- nvinfo : EIATTR_NUM_BARRIERS
	.align		4
        /*0080*/ 	.byte	0x02, 0x4c
        /*0082*/ 	.byte	0x01
	.zero		1


	//----- nvinfo : EIATTR_MERCURY_ISA_VERSION
	.align		4
        /*0084*/ 	.byte	0x03, 0x5f
        /*0086*/ 	.short	0x0101


	//----- nvinfo : EIATTR_VRC_CTA_INIT_COUNT
	.align		4
        /*0088*/ 	.byte	0x02, 0x4a
	.zero		1
	.zero		1


	//----- nvinfo : EIATTR_EXIT_INSTR_OFFSETS
	.align		4
        /*008c*/ 	.byte	0x04, 0x1c
        /*008e*/ 	.short	(.L_237 - .L_236)


	//   ....[0]....
.L_236:
        /*0090*/ 	.word	0x000001a0


	//   ....[1]....
        /*0094*/ 	.word	0x00000250


	//   ....[2]....
        /*0098*/ 	.word	0x00000a60


	//----- nvinfo : EIATTR_CBANK_PARAM_SIZE
	.align		4
.L_237:
        /*009c*/ 	.byte	0x03, 0x19
        /*009e*/ 	.short	0x0024


	//----- nvinfo : EIATTR_PARAM_CBANK
	.align		4
        /*00a0*/ 	.byte	0x04, 0x0a
        /*00a2*/ 	.short	(.L_239 - .L_238)
	.align		4
.L_238:
        /*00a4*/ 	.word	index@(.nv.constant0._Z18ErosionSharedStep2PfS_iiiii)
        /*00a8*/ 	.short	0x0380
        /*00aa*/ 	.short	0x0024


	//----- nvinfo : EIATTR_SW_WAR
	.align		4
.L_239:
        /*00ac*/ 	.byte	0x04, 0x36
        /*00ae*/ 	.short	(.L_241 - .L_240)
.L_240:
        /*00b0*/ 	.word	0x00000008
.L_241:


//--------------------- .nv.info._Z18ErosionSharedStep1PfS_iiiii --------------------------
	.section	.nv.info._Z18ErosionSharedStep1PfS_iiiii,"",@"SHT_CUDA_INFO"
	.sectionflags	@""
	.align	4


	//----- nvinfo : EIATTR_CUDA_API_VERSION
	.align		4
        /*0000*/ 	.byte	0x04, 0x37
        /*0002*/ 	.short	(.L_243 - .L_242)
.L_242:
        /*0004*/ 	.word	0x00000082


	//----- nvinfo : EIATTR_KPARAM_INFO
	.align		4
.L_243:
        /*0008*/ 	.byte	0x04, 0x17
        /*000a*/ 	.short	(.L_245 - .L_244)
.L_244:
        /*000c*/ 	.word	0x00000000
        /*0010*/ 	.short	0x0006
        /*0012*/ 	.short	0x0020
        /*0014*/ 	.byte	0x00, 0xf0, 0x11, 0x00


	//----- nvinfo : EIATTR_KPARAM_INFO
	.align		4
.L_245:
        /*0018*/ 	.byte	0x04, 0x17
        /*001a*/ 	.short	(.L_247 - .L_246)
.L_246:
        /*001c*/ 	.word	0x00000000
        /*0020*/ 	.short	0x0005
        /*0022*/ 	.short	0x001c
        /*0024*/ 	.byte	0x00, 0xf0, 0x11, 0x00


	//----- nvinfo : EIATTR_KPARAM_INFO
	.align		4
.L_247:
        /*0028*/ 	.byte	0x04, 0x17
        /*002a*/ 	.short	(.L_249 - .L_248)
.L_248:
        /*002c*/ 	.word	0x00000000
        /*0030*/ 	.short	0x0004
        /*0032*/ 	.short	0x0018
        /*0034*/ 	.byte	0x00, 0xf0, 0x11, 0x00


	//----- nvinfo : EIATTR_KPARAM_INFO
	.align		4
.L_249:
        /*0038*/ 	.byte	0x04, 0x17
        /*003a*/ 	.short	(.L_251 - .L_250)
.L_250:
        /*003c*/ 	.word	0x00000000
        /*0040*/ 	.short	0x0003
        /*0042*/ 	.short	0x0014
        /*0044*/ 	.byte	0x00, 0xf0, 0x11, 0x00


	//----- nvinfo : EIATTR_KPARAM_INFO
	.align		4
.L_251:
        /*0048*/ 	.byte	0x04, 0x17
        /*004a*/ 	.short	(.L_253 - .L_252)
.L_252:
        /*004c*/ 	.word	0x00000000
        /*0050*/ 	.short	0x0002
        /*0052*/ 	.short	0x0010
        /*0054*/ 	.byte	0x00, 0xf0, 0x11, 0x00


	//----- nvinfo : EIATTR_KPARAM_INFO
	.align		4
.L_253:
        /*0058*/ 	.byte	0x04, 0x17
        /*005a*/ 	.short	(.L_255 - .L_254)
.L_254:
        /*005c*/ 	.word	0x00000000
        /*0060*/ 	.short	0x0001
        /*0062*/ 	.short	0x0008
        /*0064*/ 	.byte	0x00, 0xf5, 0x21, 0x00


	//----- nvinfo : EIATTR_KPARAM_INFO
	.align		4
.L_255:
        /*0068*/ 	.byte	0x04, 0x17
        /*006a*/ 	.short	(.L_257 - .L_256)
.L_256:
        /*006c*/ 	.word	0x00000000
        /*0070*/ 	.short	0x0000
        /*0072*/ 	.short	0x0000
        /*0074*/ 	.byte	0x00, 0xf5, 0x21, 0x00


	//----- nvinfo : EIATTR_SPARSE_MMA_MASK
	.align		4
.L_257:
        /*0078*/ 	.byte	0x03, 0x50
        /*007a*/ 	.short	0x0000


	//----- nvinfo : EIATTR_MAXREG_COUNT
	.align		4
        /*007c*/ 	.byte	0x03, 0x1b
        /*007e*/ 	.short	0x00ff


	//----- nvinfo : EIATTR_NUM_BARRIERS
	.align		4
        /*0080*/ 	.byte	0x02, 0x4c
        /*0082*/ 	.byte	0x01
	.zero		1


	//----- nvinfo : EIATTR_MERCURY_ISA_VERSION
	.align		4
        /*0084*/ 	.byte	0x03, 0x5f
        /*0086*/ 	.short	0x0101


	//----- nvinfo : EIATTR_VRC_CTA_INIT_COUNT
	.align		4
        /*0088*/ 	.byte	0x02, 0x4a
	.zero		1
	.zero		1


	//----- nvinfo : EIATTR_EXIT_INSTR_OFFSETS
	.align		4
        /*008c*/ 	.byte	0x04, 0x1c
        /*008e*/ 	.short	(.L_259 - .L_258)


	//   ....[0]....
.L_258:
        /*0090*/ 	.word	0x00000190


	//   ....[1]....
        /*0094*/ 	.word	0x00000250


	//   ....[2]....
        /*0098*/ 	.word	0x00000820


	//----- nvinfo : EIATTR_CBANK_PARAM_SIZE
	.align		4
.L_259:
        /*009c*/ 	.byte	0x03, 0x19
        /*009e*/ 	.short	0x0024


	//----- nvinfo : EIATTR_PARAM_CBANK
	.align		4
        /*00a0*/ 	.byte	0x04, 0x0a
        /*00a2*/ 	.short	(.L_261 - .L_260)
	.align		4
.L_260:
        /*00a4*/ 	.word	index@(.nv.constant0._Z18ErosionSharedStep1PfS_iiiii)
        /*00a8*/ 	.short	0x0380
        /*00aa*/ 	.short	0x0024


	//----- nvinfo : EIATTR_SW_WAR
	.align		4
.L_261:
        /*00ac*/ 	.byte	0x04, 0x36
        /*00ae*/ 	.short	(.L_263 - .L_262)
.L_262:
        /*00b0*/ 	.word	0x00000008
.L_263:


//--------------------- .nv.info._Z11EdgeEnhanceiiPfS_f --------------------------
	.section	.nv.info._Z11EdgeEnhanceiiPfS_f,"",@"SHT_CUDA_INFO"
	.sectionflags	@""
	.align	4


	//----- nvinfo : EIATTR_CUDA_API_VERSION
	.align		4
        /*0000*/ 	.byte	0x04, 0x37
        /*0002*/ 	.short	(.L_265 - .L_264)
.L_264:
        /*0004*/ 	.word	0x00000082


	//----- nvinfo : EIATTR_KPARAM_INFO
	.align		4
.L_265:
        /*0008*/ 	.byte	0x04, 0x17
        /*000a*/ 	.short	(.L_267 - .L_266)
.L_266:
        /*000c*/ 	.word	0x00000000
        /*0010*/ 	.short	0x0004
        /*0012*/ 	.short	0x0018
        /*0014*/ 	.byte	0x00, 0xf0, 0x11, 0x00


	//----- nvinfo : EIATTR_KPARAM_INFO
	.align		4
.L_267:
        /*0018*/ 	.byte	0x04, 0x17
        /*001a*/ 	.short	(.L_269 - .L_268)
.L_268:
        /*001c*/ 	.word	0x00000000
        /*0020*/ 	.short	0x0003
        /*0022*/ 	.short	0x0010
        /*0024*/ 	.byte	0x00, 0xf5, 0x21, 0x00


	//----- nvinfo : EIATTR_KPARAM_INFO
	.align		4
.L_269:
        /*0028*/ 	.byte	0x04, 0x17
        /*002a*/ 	.short	(.L_271 - .L_270)
.L_270:
        /*002c*/ 	.word	0x00000000
        /*0030*/ 	.short	0x0002
        /*0032*/ 	.short	0x0008
        /*0034*/ 	.byte	0x00, 0xf5, 0x21, 0x00


	//----- nvinfo : EIATTR_KPARAM_INFO
	.align		4
.L_271:
        /*0038*/ 	.byte	0x04, 0x17
        /*003a*/ 	.short	(.L_273 - .L_272)
.L_272:
        /*003c*/ 	.word	0x00000000
        /*0040*/ 	.short	0x0001
        /*0042*/ 	.short	0x0004
        /*0044*/ 	.byte	0x00, 0xf0, 0x11, 0x00


	//----- nvinfo : EIATTR_KPARAM_INFO
	.align		4
.L_273:
        /*0048*/ 	.byte	0x04, 0x17
        /*004a*/ 	.short	(.L_275 - .L_274)
.L_274:
        /*004c*/ 	.word	0x00000000
        /*0050*/ 	.short	0x0000
        /*0052*/ 	.short	0x0000
        /*0054*/ 	.byte	0x00, 0xf0, 0x11, 0x00


	//----- nvinfo : EIATTR_SPARSE_MMA_MASK
	.align		4
.L_275:
        /*0058*/ 	.byte	0x03, 0x50
        /*005a*/ 	.short	0x0000


	//----- nvinfo : EIATTR_MAXREG_COUNT
	.align		4
        /*005c*/ 	.byte	0x03, 0x1b
        /*005e*/ 	.short	0x00ff


	//----- nvinfo : EIATTR_MERCURY_ISA_VERSION
	.align		4
        /*0060*/ 	.byte	0x03, 0x5f
        /*0062*/ 	.short	0x0101


	//----- nvinfo : EIATTR_VRC_CTA_INIT_COUNT
	.align		4
        /*0064*/ 	.byte	0x02, 0x4a
	.zero		1
	.zero		1


	//----- nvinfo : EIATTR_EXIT_INSTR_OFFSETS
	.align		4
        /*0068*/ 	.byte	0x04, 0x1c
        /*006a*/ 	.short	(.L_277 - .L_276)


	//   ....[0]....
.L_276:
        /*006c*/ 	.word	0x000000c0


	//   ....[1]....
        /*0070*/ 	.word	0x00000280


	//----- nvinfo : EIATTR_CBANK_PARAM_SIZE
	.align		4
.L_277:
        /*0074*/ 	.byte	0x03, 0x19
        /*0076*/ 	.short	0x001c


	//----- nvinfo : EIATTR_PARAM_CBANK
	.align		4
        /*0078*/ 	.byte	0x04, 0x0a
        /*007a*/ 	.short	(.L_279 - .L_278)
	.align		4
.L_278:
        /*007c*/ 	.word	index@(.nv.constant0._Z11EdgeEnhanceiiPfS_f)
        /*0080*/ 	.short	0x0380
        /*0082*/ 	.short	0x001c


	//----- nvinfo : EIATTR_SW_WAR
	.align		4
.L_279:
        /*0084*/ 	.byte	0x04, 0x36
        /*0086*/ 	.short	(.L_281 - .L_280)
.L_280:
        /*0088*/ 	.word	0x00000008
.L_281:


//--------------------- .nv.info._Z13EdgeDetectAddiiPfS_f --------------------------
	.section	.nv.info._Z13EdgeDetectAddiiPfS_f,"",@"SHT_CUDA_INFO"
	.sectionflags	@""
	.align	4


	//----- nvinfo : EIATTR_CUDA_API_VERSION
	.align		4
        /*0000*/ 	.byte	0x04, 0x37
        /*0002*/ 	.short	(.L_283 - .L_282)
.L_282:
        /*0004*/ 	.word	0x00000082


	//----- nvinfo : EIATTR_KPARAM_INFO
	.align		4
.L_283:
        /*0008*/ 	.byte	0x04, 0x17
        /*000a*/ 	.short	(.L_285 - .L_284)
.L_284:
        /*000c*/ 	.word	0x00000000
        /*0010*/ 	.short	0x0004
        /*0012*/ 	.short	0x0018
        /*0014*/ 	.byte	0x00, 0xf0, 0x11, 0x00


	//----- nvinfo : EIATTR_KPARAM_INFO
	.align		4
.L_285:
        /*0018*/ 	.byte	0x04, 0x17
        /*001a*/ 	.short	(.L_287 - .L_286)
.L_286:
        /*001c*/ 	.word	0x00000000
        /*0020*/ 	.short	0x0003
        /*0022*/ 	.short	0x0010
        /*0024*/ 	.byte	0x00, 0xf5, 0x21, 0x00


	//----- nvinfo : EIATTR_KPARAM_INFO
	.align		4
.L_287:
        /*0028*/ 	.byte	0x04, 0x17
        /*002a*/ 	.short	(.L_289 - .L_288)
.L_288:
        /*002c*/ 	.word	0x00000000
        /*0030*/ 	.short	0x0002
        /*0032*/ 	.short	0x0008
        /*0034*/ 	.byte	0x00, 0xf5, 0x21, 0x00


	//----- nvinfo : EIATTR_KPARAM_INFO
	.align		4
.L_289:
        /*0038*/ 	.byte	0x04, 0x17
        /*003a*/ 	.short	(.L_291 - .L_290)
.L_290:
        /*003c*/ 	.word	0x00000000
        /*0040*/ 	.short	0x0001
        /*0042*/ 	.short	0x0004
        /*0044*/ 	.byte	0x00, 0xf0, 0x11, 0x00


	//----- nvinfo : EIATTR_KPARAM_INFO
	.align		4
.L_291:
        /*0048*/ 	.byte	0x04, 0x17
        /*004a*/ 	.short	(.L_293 - .L_292)
.L_292:
        /*004c*/ 	.word	0x00000000
        /*0050*/ 	.short	0x0000
        /*0052*/ 	.short	0x0000
        /*0054*/ 	.byte	0x00, 0xf0, 0x11, 0x00


	//----- nvinfo : EIATTR_SPARSE_MMA_MASK
	.align		4
.L_293:
        /*0058*/ 	.byte	0x03, 0x50
        /*005a*/ 	.short	0x0000


	//----- nvinfo : EIATTR_MAXREG_COUNT
	.align		4
        /*005c*/ 	.byte	0x03, 0x1b
        /*005e*/ 	.short	0x00ff


	//----- nvinfo : EIATTR_MERCURY_ISA_VERSION
	.align		4
        /*0060*/ 	.byte	0x03, 0x5f
        /*0062*/ 	.short	0x0101


	//----- nvinfo : EIATTR_VRC_CTA_INIT_COUNT
	.align		4
        /*0064*/ 	.byte	0x02, 0x4a
	.zero		1
	.zero		1


	//----- nvinfo : EIATTR_EXIT_INSTR_OFFSETS
	.align		4
        /*0068*/ 	.byte	0x04, 0x1c
        /*006a*/ 	.short	(.L_295 - .L_294)


	//   ....[0]....
.L_294:
        /*006c*/ 	.word	0x000000c0


	//   ....[1]....
        /*0070*/ 	.word	0x000001c0


	//----- nvinfo : EIATTR_CBANK_PARAM_SIZE
	.align		4
.L_295:
        /*0074*/ 	.byte	0x03, 0x19
        /*0076*/ 	.short	0x001c


	//----- nvinfo : EIATTR_PARAM_CBANK
	.align		4
        /*0078*/ 	.byte	0x04, 0x0a
        /*007a*/ 	.short	(.L_297 - .L_296)
	.align		4
.L_296:
        /*007c*/ 	.word	index@(.nv.constant0._Z13EdgeDetectAddiiPfS_f)
        /*0080*/ 	.short	0x0380
        /*0082*/ 	.short	0x001c


	//----- nvinfo : EIATTR_SW_WAR
	.align		4
.L_297:
        /*0084*/ 	.byte	0x04, 0x36
        /*0086*/ 	.short	(.L_299 - .L_298)
.L_298:
        /*0088*/ 	.word	0x00000008
.L_299:


//--------------------- .nv.info._Z12FrequencyAddiiPfS_ --------------------------
	.section	.nv.info._Z12FrequencyAddiiPfS_,"",@"SHT_CUDA_INFO"
	.sectionflags	@""
	.align	4


	//----- nvinfo : EIATTR_CUDA_API_VERSION
	.align		4
        /*0000*/ 	.byte	0x04, 0x37
        /*0002*/ 	.short	(.L_301 - .L_300)
.L_300:
        /*0004*/ 	.word	0x00000082


	//----- nvinfo : EIATTR_KPARAM_INFO
	.align		4
.L_301:
        /*0008*/ 	.byte	0x04, 0x17
        /*000a*/ 	.short	(.L_303 - .L_302)
.L_302:
        /*000c*/ 	.word	0x00000000
        /*0010*/ 	.short	0x0003
        /*0012*/ 	.short	0x0010
        /*0014*/ 	.byte	0x00, 0xf5, 0x21, 0x00


	//----- nvinfo : EIATTR_KPARAM_INFO
	.align		4
.L_303:
        /*0018*/ 	.byte	0x04, 0x17
        /*001a*/ 	.short	(.L_305 - .L_304)
.L_304:
        /*001c*/ 	.word	0x00000000
        /*0020*/ 	.short	0x0002
        /*0022*/ 	.short	0x0008
        /*0024*/ 	.byte	0x00, 0xf5, 0x21, 0x00


	//----- nvinfo : EIATTR_KPARAM_INFO
	.align		4
.L_305:
        /*0028*/ 	.byte	0x04, 0x17
        /*002a*/ 	.short	(.L_307 - .L_306)
.L_306:
        /*002c*/ 	.word	0x00000000
        /*0030*/ 	.short	0x0001
        /*0032*/ 	.short	0x0004
        /*0034*/ 	.byte	0x00, 0xf0, 0x11, 0x00


	//----- nvinfo : EIATTR_KPARAM_INFO
	.align		4
.L_307:
        /*0038*/ 	.byte	0x04, 0x17
        /*003a*/ 	.short	(.L_309 - .L_308)
.L_308:
        /*003c*/ 	.word	0x00000000
        /*0040*/ 	.short	0x0000
        /*0042*/ 	.short	0x0000
        /*0044*/ 	.byte	0x00, 0xf0, 0x11, 0x00


	//----- nvinfo : EIATTR_SPARSE_MMA_MASK
	.align		4
.L_309:
        /*0048*/ 	.byte	0x03, 0x50
        /*004a*/ 	.short	0x0000


	//----- nvinfo : EIATTR_MAXREG_COUNT
	.align		4
        /*004c*/ 	.byte	0x03, 0x1b
        /*004e*/ 	.short	0x00ff


	//----- nvinfo : EIATTR_MERCURY_ISA_VERSION
	.align		4
        /*0050*/ 	.byte	0x03, 0x5f
        /*0052*/ 	.short	0x0101


	//----- nvinfo : EIATTR_VRC_CTA_INIT_COUNT
	.align		4
        /*0054*/ 	.byte	0x02, 0x4a
	.zero		1
	.zero		1


	//----- nvinfo : EIATTR_EXIT_INSTR_OFFSETS
	.align		4
        /*0058*/ 	.byte	0x04, 0x1c
        /*005a*/ 	.short	(.L_311 - .L_310)


	//   ....[0]....
.L_310:
        /*005c*/ 	.word	0x000000c0


	//   ....[1]....
        /*0060*/ 	.word	0x00000180


	//----- nvinfo : EIATTR_CBANK_PARAM_SIZE
	.align		4
.L_311:
        /*0064*/ 	.byte	0x03, 0x19
        /*0066*/ 	.short	0x0018


	//----- nvinfo : EIATTR_PARAM_CBANK
	.align		4
        /*0068*/ 	.byte	0x04, 0x0a
        /*006a*/ 	.short	(.L_313 - .L_312)
	.align		4
.L_312:
        /*006c*/ 	.word	index@(.nv.constant0._Z12FrequencyAddiiPfS_)
        /*0070*/ 	.short	0x0380
        /*0072*/ 	.short	0x0018


	//----- nvinfo : EIATTR_SW_WAR
	.align		4
.L_313:
        /*0074*/ 	.byte	0x04, 0x36
        /*0076*/ 	.short	(.L_315 - .L_314)
.L_314:
        /*0078*/ 	.word	0x00000008
.L_315:


//--------------------- .nv.info._Z16FrequencySharpeniiPfS_fi --------------------------
	.section	.nv.info._Z16FrequencySharpeniiPfS_fi,"",@"SHT_CUDA_INFO"
	.sectionflags	@""
	.align	4


	//----- nvinfo : EIATTR_CUDA_API_VERSION
	.align		4
        /*0000*/ 	.byte	0x04, 0x37
        /*0002*/ 	.short	(.L_317 - .L_316)
.L_316:
        /*0004*/ 	.word	0x00000082


	//----- nvinfo : EIATTR_KPARAM_INFO
	.align		4
.L_317:
        /*0008*/ 	.byte	0x04, 0x17
        /*000a*/ 	.short	(.L_319 - .L_318)
.L_318:
        /*000c*/ 	.word	0x00000000
        /*0010*/ 	.short	0x0005
        /*0012*/ 	.short	0x001c
        /*0014*/ 	.byte	0x00, 0xf0, 0x11, 0x00


	//----- nvinfo : EIATTR_KPARAM_INFO
	.align		4
.L_319:
        /*0018*/ 	.byte	0x04, 0x17
        /*001a*/ 	.short	(.L_321 - .L_320)
.L_320:
        /*001c*/ 	.word	0x00000000
        /*0020*/ 	.short	0x0004
        /*0022*/ 	.short	0x0018
        /*0024*/ 	.byte	0x00, 0xf0, 0x11, 0x00


	//----- nvinfo : EIATTR_KPARAM_INFO
	.align		4
.L_321:
        /*0028*/ 	.byte	0x04, 0x17
        /*002a*/ 	.short	(.L_323 - .L_322)
.L_322:
        /*002c*/ 	.word	0x00000000
        /*0030*/ 	.short	0x0003
        /*0032*/ 	.short	0x0010
        /*0034*/ 	.byte	0x00, 0xf5, 0x21, 0x00


	//----- nvinfo : EIATTR_KPARAM_INFO
	.align		4
.L_323:
        /*0038*/ 	.byte	0x04, 0x17
        /*003a*/ 	.short	(.L_325 - .L_324)
.L_324:
        /*003c*/ 	.word	0x00000000
        /*0040*/ 	.short	0x0002
        /*0042*/ 	.short	0x0008
        /*0044*/ 	.byte	0x00, 0xf5, 0x21, 0x00


	//----- nvinfo : EIATTR_KPARAM_INFO
	.align		4
.L_325:
        /*0048*/ 	.byte	0x04, 0x17
        /*004a*/ 	.short	(.L_327 - .L_326)
.L_326:
        /*004c*/ 	.word	0x00000000
        /*0050*/ 	.short	0x0001
        /*0052*/ 	.short	0x0004
        /*0054*/ 	.byte	0x00, 0xf0, 0x11, 0x00


	//----- nvinfo : EIATTR_KPARAM_INFO
	.align		4
.L_327:
        /*0058*/ 	.byte	0x04, 0x17
        /*005a*/ 	.short	(.L_329 - .L_328)
.L_328:
        /*005c*/ 	.word	0x00000000
        /*0060*/ 	.short	0x0000
        /*0062*/ 	.short	0x0000
        /*0064*/ 	.byte	0x00, 0xf0, 0x11, 0x00


	//----- nvinfo : EIATTR_SPARSE_MMA_MASK
	.align		4
.L_329:
        /*0068*/ 	.byte	0x03, 0x50
        /*006a*/ 	.short	0x0000


	//----- nvinfo : EIATTR_MAXREG_COUNT
	.align		4
        /*006c*/ 	.byte	0x03, 0x1b
        /*006e*/ 	.short	0x00ff


	//----- nvinfo : EIATTR_MERCURY_ISA_VERSION
	.align		4
        /*0070*/ 	.byte	0x03, 0x5f
        /*0072*/ 	.short	0x0101


	//----- nvinfo : EIATTR_VRC_CTA_INIT_COUNT
	.align		4
        /*0074*/ 	.byte	0x02, 0x4a
	.zero		1
	.zero		1


	//----- nvinfo : EIATTR_EXIT_INSTR_OFFSETS
	.align		4
        /*0078*/ 	.byte	0x04, 0x1c
        /*007a*/ 	.short	(.L_331 - .L_330)


	//   ....[0]....
.L_330:
        /*007c*/ 	.word	0x000000c0


	//   ....[1]....
        /*0080*/ 	.word	0x000001d0


	//   ....[2]....
        /*0084*/ 	.word	0x000001f0


	//----- nvinfo : EIATTR_CBANK_PARAM_SIZE
	.align		4
.L_331:
        /*0088*/ 	.byte	0x03, 0x19
        /*008a*/ 	.short	0x0020


	//----- nvinfo : EIATTR_PARAM_CBANK
	.align		4
        /*008c*/ 	.byte	0x04, 0x0a
        /*008e*/ 	.short	(.L_333 - .L_332)
	.align		4
.L_332:
        /*0090*/ 	.word	index@(.nv.constant0._Z16FrequencySharpeniiPfS_fi)
        /*0094*/ 	.short	0x0380
        /*0096*/ 	.short	0x0020


	//----- nvinfo : EIATTR_SW_WAR
	.align		4
.L_333:
        /*0098*/ 	.byte	0x04, 0x36
        /*009a*/ 	.short	(.L_335 - .L_334)
.L_334:
        /*009c*/ 	.word	0x00000008
.L_335:


//--------------------- .nv.info._Z19d_recursiveGaussianPfS_iif --------------------------
	.section	.nv.info._Z19d_recursiveGaussianPfS_iif,"",@"SHT_CUDA_INFO"
	.sectionflags	@""
	.align	4


	//----- nvinfo : EIATTR_CUDA_API_VERSION
	.align		4
        /*0000*/ 	.byte	0x04, 0x37
        /*0002*/ 	.short	(.L_337 - .L_336)
.L_336:
        /*0004*/ 	.word	0x00000082


	//----- nvinfo : EIATTR_KPARAM_INFO
	.align		4
.L_337:
        /*0008*/ 	.byte	0x04, 0x17
        /*000a*/ 	.short	(.L_339 - .L_338)
.L_338:
        /*000c*/ 	.word	0x00000000
        /*0010*/ 	.short	0x0004
        /*0012*/ 	.short	0x0018
        /*0014*/ 	.byte	0x00, 0xf0, 0x11, 0x00


	//----- nvinfo : EIATTR_KPARAM_INFO
	.align		4
.L_339:
        /*0018*/ 	.byte	0x04, 0x17
        /*001a*/ 	.short	(.L_341 - .L_340)
.L_340:
        /*001c*/ 	.word	0x00000000
        /*0020*/ 	.short	0x0003
        /*0022*/ 	.short	0x0014
        /*0024*/ 	.byte	0x00, 0xf0, 0x11, 0x00


	//----- nvinfo : EIATTR_KPARAM_INFO
	.align		4
.L_341:
        /*0028*/ 	.byte	0x04, 0x17
        /*002a*/ 	.short	(.L_343 - .L_342)
.L_342:
        /*002c*/ 	.word	0x00000000
        /*0030*/ 	.short	0x0002
        /*0032*/ 	.short	0x0010
        /*0034*/ 	.byte	0x00, 0xf0, 0x11, 0x00


	//----- nvinfo : EIATTR_KPARAM_INFO
	.align		4
.L_343:
        /*0038*/ 	.byte	0x04, 0x17
        /*003a*/ 	.short	(.L_345 - .L_344)
.L_344:
        /*003c*/ 	.word	0x00000000
        /*0040*/ 	.short	0x0001
        /*0042*/ 	.short	0x0008
        /*0044*/ 	.byte	0x00, 0xf5, 0x21, 0x00


	//----- nvinfo : EIATTR_KPARAM_INFO
	.align		4
.L_345:
        /*0048*/ 	.byte	0x04, 0x17
        /*004a*/ 	.short	(.L_347 - .L_346)
.L_346:
        /*004c*/ 	.word	0x00000000
        /*0050*/ 	.short	0x0000
        /*0052*/ 	.short	0x0000
        /*0054*/ 	.byte	0x00, 0xf5, 0x21, 0x00


	//----- nvinfo : EIATTR_SPARSE_MMA_MASK
	.align		4
.L_347:
        /*0058*/ 	.byte	0x03, 0x50
        /*005a*/ 	.short	0x0000


	//----- nvinfo : EIATTR_MAXREG_COUNT
	.align		4
        /*005c*/ 	.byte	0x03, 0x1b
        /*005e*/ 	.short	0x00ff


	//----- nvinfo : EIATTR_MERCURY_ISA_VERSION
	.align		4
        /*0060*/ 	.byte	0x03, 0x5f
        /*0062*/ 	.short	0x0101


	//----- nvinfo : EIATTR_VRC_CTA_INIT_COUNT
	.align		4
        /*0064*/ 	.byte	0x02, 0x4a
	.zero		1
	.zero		1


	//----- nvinfo : EIATTR_EXIT_INSTR_OFFSETS
	.align		4
        /*0068*/ 	.byte	0x04, 0x1c
        /*006a*/ 	.short	(.L_349 - .L_348)


	//   ....[0]....
.L_348:
        /*006c*/ 	.word	0x000005e0


	//   ....[1]....
        /*0070*/ 	.word	0x00000fe0


	//   ....[2]....
        /*0074*/ 	.word	0x00001680


	//   ....[3]....
        /*0078*/ 	.word	0x00001960


	//   ....[4]....
        /*007c*/ 	.word	0x00001ae0


	//   ....[5]....
        /*0080*/ 	.word	0x00001ba0


	//----- nvinfo : EIATTR_CRS_STACK_SIZE
	.align		4
.L_349:
        /*0084*/ 	.byte	0x04, 0x1e
        /*0086*/ 	.short	(.L_351 - .L_350)
.L_350:
        /*0088*/ 	.word	0x00000000


	//----- nvinfo : EIATTR_CBANK_PARAM_SIZE
	.align		4
.L_351:
        /*008c*/ 	.byte	0x03, 0x19
        /*008e*/ 	.short	0x001c


	//----- nvinfo : EIATTR_PARAM_CBANK
	.align		4
        /*0090*/ 	.byte	0x04, 0x0a
        /*0092*/ 	.short	(.L_353 - .L_352)
	.align		4
.L_352:
        /*0094*/ 	.word	index@(.nv.constant0._Z19d_recursiveGaussianPfS_iif)
        /*0098*/ 	.short	0x0380
        /*009a*/ 	.short	0x001c


	//----- nvinfo : EIATTR_SW_WAR
	.align		4
.L_353:
        /*009c*/ 	.byte	0x04, 0x36
        /*009e*/ 	.short	(.L_355 - .L_354)
.L_354:
        /*00a0*/ 	.word	0x00000008
.L_355:


//--------------------- .nv.info._Z17d_simpleRecursivePfS_iif --------------------------
	.section	.nv.info._Z17d_simpleRecursivePfS_iif,"",@"SHT_CUDA_INFO"
	.sectionflags	@""
	.align	4


	//----- nvinfo : EIATTR_CUDA_API_VERSION
	.align		4
        /*0000*/ 	.byte	0x04, 0x37
        /*0002*/ 	.short	(.L_357 - .L_356)
.L_356:
        /*0004*/ 	.word	0x00000082


	//----- nvinfo : EIATTR_KPARAM_INFO
	.align		4
.L_357:
        /*0008*/ 	.byte	0x04, 0x17
        /*000a*/ 	.short	(.L_359 - .L_358)
.L_358:
        /*000c*/ 	.word	0x00000000
        /*0010*/ 	.short	0x0004
        /*0012*/ 	.short	0x0018
        /*0014*/ 	.byte	0x00, 0xf0, 0x11, 0x00


	//----- nvinfo : EIATTR_KPARAM_INFO
	.align		4
.L_359:
        /*0018*/ 	.byte	0x04, 0x17
        /*001a*/ 	.short	(.L_361 - .L_360)
.L_360:
        /*001c*/ 	.word	0x00000000
        /*0020*/ 	.short	0x0003
        /*0022*/ 	.short	0x0014
        /*0024*/ 	.byte	0x00, 0xf0, 0x11, 0x00


	//----- nvinfo : EIATTR_KPARAM_INFO
	.align		4
.L_361:
        /*0028*/ 	.byte	0x04, 0x17
        /*002a*/ 	.short	(.L_363 - .L_362)
.L_362:
        /*002c*/ 	.word	0x00000000
        /*0030*/ 	.short	0x0002
        /*0032*/ 	.short	0x0010
        /*0034*/ 	.byte	0x00, 0xf0, 0x11, 0x00


	//----- nvinfo : EIATTR_KPARAM_INFO
	.align		4
.L_363:
        /*0038*/ 	.byte	0x04, 0x17
        /*003a*/ 	.short	(.L_365 - .L_364)
.L_364:
        /*003c*/ 	.word	0x00000000
        /*0040*/ 	.short	0x0001
        /*0042*/ 	.short	0x0008
        /*0044*/ 	.byte	0x00, 0xf5, 0x21, 0x00


	//----- nvinfo : EIATTR_KPARAM_INFO
	.align		4
.L_365:
        /*0048*/ 	.byte	0x04, 0x17
        /*004a*/ 	.short	(.L_367 - .L_366)
.L_366:
        /*004c*/ 	.word	0x00000000
        /*0050*/ 	.short	0x0000
        /*0052*/ 	.short	0x0000
        /*0054*/ 	.byte	0x00, 0xf5, 0x21, 0x00


	//----- nvinfo : EIATTR_SPARSE_MMA_MASK
	.align		4
.L_367:
        /*0058*/ 	.byte	0x03, 0x50
        /*005a*/ 	.short	0x0000


	//----- nvinfo : EIATTR_MAXREG_COUNT
	.align		4
        /*005c*/ 	.byte	0x03, 0x1b
        /*005e*/ 	.short	0x00ff


	//----- nvinfo : EIATTR_MERCURY_ISA_VERSION
	.align		4
        /*0060*/ 	.byte	0x03, 0x5f
        /*0062*/ 	.short	0x0101


	//----- nvinfo : EIATTR_VRC_CTA_INIT_COUNT
	.align		4
        /*0064*/ 	.byte	0x02, 0x4a
	.zero		1
	.zero		1


	//----- nvinfo : EIATTR_EXIT_INSTR_OFFSETS
	.align		4
        /*0068*/ 	.byte	0x04, 0x1c
        /*006a*/ 	.short	(.L_369 - .L_368)


	//   ....[0]....
.L_368:
        /*006c*/ 	.word	0x000001b0


	//   ....[1]....
        /*0070*/ 	.word	0x00000f80


	//   ....[2]....
        /*0074*/ 	.word	0x00001a00


	//   ....[3]....
        /*0078*/ 	.word	0x00001ee0


	//   ....[4]....
        /*007c*/ 	.word	0x00002180


	//   ....[5]....
        /*0080*/ 	.word	0x00002280


	//----- nvinfo : EIATTR_CRS_STACK_SIZE
	.align		4
.L_369:
        /*0084*/ 	.byte	0x04, 0x1e
        /*0086*/ 	.short	(.L_371 - .L_370)
.L_370:
        /*0088*/ 	.word	0x00000000


	//----- nvinfo : EIATTR_CBANK_PARAM_SIZE
	.align		4
.L_371:
        /*008c*/ 	.byte	0x03, 0x19
        /*008e*/ 	.short	0x001c


	//----- nvinfo : EIATTR_PARAM_CBANK
	.align		4
        /*0090*/ 	.byte	0x04, 0x0a
        /*0092*/ 	.short	(.L_373 - .L_372)
	.align		4
.L_372:
        /*0094*/ 	.word	index@(.nv.constant0._Z17d_simpleRecursivePfS_iif)
        /*0098*/ 	.short	0x0380
        /*009a*/ 	.short	0x001c


	//----- nvinfo : EIATTR_SW_WAR
	.align		4
.L_373:
        /*009c*/ 	.byte	0x04, 0x36
        /*009e*/ 	.short	(.L_375 - .L_374)
.L_374:
        /*00a0*/ 	.word	0x00000008
.L_375:


//--------------------- .nv.info._Z11d_boxfilterPfS_iii --------------------------
	.section	.nv.info._Z11d_boxfilterPfS_iii,"",@"SHT_CUDA_INFO"
	.sectionflags	@""
	.align	4


	//----- nvinfo : EIATTR_CUDA_API_VERSION
	.align		4
        /*0000*/ 	.byte	0x04, 0x37
        /*0002*/ 	.short	(.L_377 - .L_376)
.L_376:
        /*0004*/ 	.word	0x00000082


	//----- nvinfo : EIATTR_KPARAM_INFO
	.align		4
.L_377:
        /*0008*/ 	.byte	0x04, 0x17
        /*000a*/ 	.short	(.L_379 - .L_378)
.L_378:
        /*000c*/ 	.word	0x00000000
        /*0010*/ 	.short	0x0004
        /*0012*/ 	.short	0x0018
        /*0014*/ 	.byte	0x00, 0xf0, 0x11, 0x00


	//----- nvinfo : EIATTR_KPARAM_INFO
	.align		4
.L_379:
        /*0018*/ 	.byte	0x04, 0x17
        /*001a*/ 	.short	(.L_381 - .L_380)
.L_380:
        /*001c*/ 	.word	0x00000000
        /*0020*/ 	.short	0x0003
        /*0022*/ 	.short	0x0014
        /*0024*/ 	.byte	0x00, 0xf0, 0x11, 0x00


	//----- nvinfo : EIATTR_KPARAM_INFO
	.align		4
.L_381:
        /*0028*/ 	.byte	0x04, 0x17
        /*002a*/ 	.short	(.L_383 - .L_382)
.L_382:
        /*002c*/ 	.word	0x00000000
        /*0030*/ 	.short	0x0002
        /*0032*/ 	.short	0x0010
        /*0034*/ 	.byte	0x00, 0xf0, 0x11, 0x00


	//----- nvinfo : EIATTR_KPARAM_INFO
	.align		4
.L_383:
        /*0038*/ 	.byte	0x04, 0x17
        /*003a*/ 	.short	(.L_385 - .L_384)
.L_384:
        /*003c*/ 	.word	0x00000000
        /*0040*/ 	.short	0x0001
        /*0042*/ 	.short	0x0008
        /*0044*/ 	.byte	0x00, 0xf5, 0x21, 0x00


	//----- nvinfo : EIATTR_KPARAM_INFO
	.align		4
.L_385:
        /*0048*/ 	.byte	0x04, 0x17
        /*004a*/ 	.short	(.L_387 - .L_386)
.L_386:
        /*004c*/ 	.word	0x00000000
        /*0050*/ 	.short	0x0000
        /*0052*/ 	.short	0x0000
        /*0054*/ 	.byte	0x00, 0xf5, 0x21, 0x00


	//----- nvinfo : EIATTR_SPARSE_MMA_MASK
	.align		4
.L_387:
        /*0058*/ 	.byte	0x03, 0x50
        /*005a*/ 	.short	0x0000


	//----- nvinfo : EIATTR_MAXREG_COUNT
	.align		4
        /*005c*/ 	.byte	0x03, 0x1b
        /*005e*/ 	.short	0x00ff


	//----- nvinfo : EIATTR_MERCURY_ISA_VERSION
	.align		4
        /*0060*/ 	.byte	0x03, 0x5f
        /*0062*/ 	.short	0x0101


	//----- nvinfo : EIATTR_VRC_CTA_INIT_COUNT
	.align		4
        /*0064*/ 	.byte	0x02, 0x4a
	.zero		1
	.zero		1


	//----- nvinfo : EIATTR_EXIT_INSTR_OFFSETS
	.align		4
        /*0068*/ 	.byte	0x04, 0x1c
        /*006a*/ 	.short	(.L_389 - .L_388)


	//   ....[0]....
.L_388:
        /*006c*/ 	.word	0x00000070


	//   ....[1]....
        /*0070*/ 	.word	0x000021e0


	//   ....[2]....
        /*0074*/ 	.word	0x00002790


	//   ....[3]....
        /*0078*/ 	.word	0x00002a50


	//   ....[4]....
        /*007c*/ 	.word	0x00002c00


	//   ....[5]....
        /*0080*/ 	.word	0x00002ce0


	//----- nvinfo : EIATTR_CRS_STACK_SIZE
	.align		4
.L_389:
        /*0084*/ 	.byte	0x04, 0x1e
        /*0086*/ 	.short	(.L_391 - .L_390)
.L_390:
        /*0088*/ 	.word	0x00000000


	//----- nvinfo : EIATTR_CBANK_PARAM_SIZE
	.align		4
.L_391:
        /*008c*/ 	.byte	0x03, 0x19
        /*008e*/ 	.short	0x001c


	//----- nvinfo : EIATTR_PARAM_CBANK
	.align		4
        /*0090*/ 	.byte	0x04, 0x0a
        /*0092*/ 	.short	(.L_393 - .L_392)
	.align		4
.L_392:
        /*0094*/ 	.word	index@(.nv.constant0._Z11d_boxfilterPfS_iii)
        /*0098*/ 	.short	0x0380
        /*009a*/ 	.short	0x001c


	//----- nvinfo : EIATTR_SW_WAR
	.align		4
.L_393:
        /*009c*/ 	.byte	0x04, 0x36
        /*009e*/ 	.short	(.L_395 - .L_394)
.L_394:
        /*00a0*/ 	.word	0x00000008
.L_395:


//--------------------- .nv.info._Z11d_transposePfS_ii --------------------------
	.section	.nv.info._Z11d_transposePfS_ii,"",@"SHT_CUDA_INFO"
	.sectionflags	@""
	.align	4


	//----- nvinfo : EIATTR_CUDA_API_VERSION
	.align		4
        /*0000*/ 	.byte	0x04, 0x37
        /*0002*/ 	.short	(.L_397 - .L_396)
.L_396:
        /*0004*/ 	.word	0x00000082


	//----- nvinfo : EIATTR_KPARAM_INFO
	.align		4
.L_397:
        /*0008*/ 	.byte	0x04, 0x17
        /*000a*/ 	.short	(.L_399 - .L_398)
.L_398:
        /*000c*/ 	.word	0x00000000
        /*0010*/ 	.short	0x0003
        /*0012*/ 	.short	0x0014
        /*0014*/ 	.byte	0x00, 0xf0, 0x11, 0x00


	//----- nvinfo : EIATTR_KPARAM_INFO
	.align		4
.L_399:
        /*0018*/ 	.byte	0x04, 0x17
        /*001a*/ 	.short	(.L_401 - .L_400)
.L_400:
        /*001c*/ 	.word	0x00000000
        /*0020*/ 	.short	0x0002
        /*0022*/ 	.short	0x0010
        /*0024*/ 	.byte	0x00, 0xf0, 0x11, 0x00


	//----- nvinfo : EIATTR_KPARAM_INFO
	.align		4
.L_401:
        /*0028*/ 	.byte	0x04, 0x17
        /*002a*/ 	.short	(.L_403 - .L_402)
.L_402:
        /*002c*/ 	.word	0x00000000
        /*0030*/ 	.short	0x0001
        /*0032*/ 	.short	0x0008
        /*0034*/ 	.byte	0x00, 0xf5, 0x21, 0x00


	//----- nvinfo : EIATTR_KPARAM_INFO
	.align		4
.L_403:
        /*0038*/ 	.byte	0x04, 0x17
        /*003a*/ 	.short	(.L_405 - .L_404)
.L_404:
        /*003c*/ 	.word	0x00000000
        /*0040*/ 	.short	0x0000
        /*0042*/ 	.short	0x0000
        /*0044*/ 	.byte	0x00, 0xf5, 0x21, 0x00


	//----- nvinfo : EIATTR_SPARSE_MMA_MASK
	.align		4
.L_405:
        /*0048*/ 	.byte	0x03, 0x50
        /*004a*/ 	.short	0x0000


	//----- nvinfo : EIATTR_MAXREG_COUNT
	.align		4
        /*004c*/ 	.byte	0x03, 0x1b
        /*004e*/ 	.short	0x00ff


	//----- nvinfo : EIATTR_NUM_BARRIERS
	.align		4
        /*0050*/ 	.byte	0x02, 0x4c
        /*0052*/ 	.byte	0x01
	.zero		1


	//----- nvinfo : EIATTR_MERCURY_ISA_VERSION
	.align		4
        /*0054*/ 	.byte	0x03, 0x5f
        /*0056*/ 	.short	0x0101


	//----- nvinfo : EIATTR_VRC_CTA_INIT_COUNT
	.align		4
        /*0058*/ 	.byte	0x02, 0x4a
	.zero		1
	.zero		1


	//----- nvinfo : EIATTR_EXIT_INSTR_OFFSETS
	.align		4
        /*005c*/ 	.byte	0x04, 0x1c
        /*005e*/ 	.short	(.L_407 - .L_406)


	//   ....[0]....
.L_406:
        /*0060*/ 	.word	0x000001a0


	//   ....[1]....
        /*0064*/ 	.word	0x00000260


	//----- nvinfo : EIATTR_CBANK_PARAM_SIZE
	.align		4
.L_407:
        /*0068*/ 	.byte	0x03, 0x19
        /*006a*/ 	.short	0x0018


	//----- nvinfo : EIATTR_PARAM_CBANK
	.align		4
        /*006c*/ 	.byte	0x04, 0x0a
        /*006e*/ 	.short	(.L_409 - .L_408)
	.align		4
.L_408:
        /*0070*/ 	.word	index@(.nv.constant0._Z11d_transposePfS_ii)
        /*0074*/ 	.short	0x0380
        /*0076*/ 	.short	0x0018


	//----- nvinfo : EIATTR_SW_WAR
	.align		4
.L_409:
        /*0078*/ 	.byte	0x04, 0x36
        /*007a*/ 	.short	(.L_411 - .L_410)
.L_410:
        /*007c*/ 	.word	0x00000008
.L_411:


//--------------------- .nv.callgraph             --------------------------
	.section	.nv.callgraph,"",@"SHT_CUDA_CALLGRAPH"
	.align	4
	.sectionentsize	8
	.align		4
        /*0000*/ 	.word	0x00000000
	.align		4
        /*0004*/ 	.word	0xffffffff
	.align		4
        /*0008*/ 	.word	0x00000000
	.align		4
        /*000c*/ 	.word	0xfffffffe
	.align		4
        /*0010*/ 	.word	0x00000000
	.align		4
        /*0014*/ 	.word	0xfffffffd
	.align		4
        /*0018*/ 	.word	0x00000000
	.align		4
        /*001c*/ 	.word	0xfffffffc


//--------------------- .text._Z12SimpleKerneliiPfS_ --------------------------
	.section	.text._Z12SimpleKerneliiPfS_,"ax",@progbits
	.align	128
        .global         _Z12SimpleKerneliiPfS_
        .type           _Z12SimpleKerneliiPfS_,@function
        .size           _Z12SimpleKerneliiPfS_,(.L_x_149 - _Z12SimpleKerneliiPfS_)
        .other          _Z12SimpleKerneliiPfS_,@"STO_CUDA_ENTRY STV_DEFAULT"
_Z12SimpleKerneliiPfS_:
.text._Z12SimpleKerneliiPfS_:
[----:B------:R-:W-:Y:S01]  /*0000*/  LDC R1, c[0x0][0x37c] ;  /* 0x0000df00ff017b82 */ /* 0x000fe20000000800 */
[----:B------:R-:W0:Y:S07]  /*0010*/  S2R R2, SR_TID.Y ;  /* 0x0000000000027919 */ /* 0x000e2e0000002200 */
[----:B------:R-:W1:Y:S01]  /*0020*/  LDC R0, c[0x0][0x360] ;  /* 0x0000d800ff007b82 */ /* 0x000e620000000800 */
[----:B------:R-:W2:Y:S01]  /*0030*/  LDCU.64 UR6, c[0x0][0x380] ;  /* 0x00007000ff0677ac */ /* 0x000ea20008000a00 */
[----:B------:R-:W1:Y:S06]  /*0040*/  S2R R3, SR_TID.X ;  /* 0x0000000000037919 */ /* 0x000e6c0000002100 */
[----:B------:R-:W0:Y:S08]  /*0050*/  S2UR UR5, SR_CTAID.Y ;  /* 0x00000000000579c3 */ /* 0x000e300000002600 */
[----:B------:R-:W0:Y:S08]  /*0060*/  LDC R5, c[0x0][0x364] ;  /* 0x0000d900ff057b82 */ /* 0x000e300000000800 */
[----:B------:R-:W1:Y:S01]  /*0070*/  S2UR UR4, SR_CTAID.X ;  /* 0x00000000000479c3 */ /* 0x000e620000002500 */
[----:B0-----:R-:W-:-:S05]  /*0080*/  IMAD R5, R5, UR5, R2 ;  /* 0x0000000505057c24 */ /* 0x001fca000f8e0202 */
[----:B--2---:R-:W-:Y:S01]  /*0090*/  ISETP.GE.AND P0, PT, R5, UR7, PT ;  /* 0x0000000705007c0c */ /* 0x004fe2000bf06270 */
[----:B-1----:R-:W-:-:S05]  /*00a0*/  IMAD R0, R0, UR4, R3 ;  /* 0x0000000400007c24 */ /* 0x002fca000f8e0203 */
[----:B------:R-:W-:-:S13]  /*00b0*/  ISETP.GE.OR P0, PT, R0, UR6, P0 ;  /* 0x0000000600007c0c */ /* 0x000fda0008706670 */
[----:B------:R-:W-:Y:S05]  /*00c0*/  @P0 EXIT ;  /* 0x000000000000094d */ /* 0x000fea0003800000 */
[----:B------:R-:W0:Y:S01]  /*00d0*/  LDC.64 R2, c[0x0][0x388] ;  /* 0x0000e200ff027b82 */ /* 0x000e220000000a00 */
[----:B------:R-:W1:Y:S01]  /*00e0*/  LDCU.64 UR4, c[0x0][0x358] ;  /* 0x00006b00ff0477ac */ /* 0x000e620008000a00 */
[----:B------:R-:W-:-:S05]  /*00f0*/  IMAD R0, R5, UR6, R0 ;  /* 0x0000000605007c24 */ /* 0x000fca000f8e0200 */
[----:B------:R-:W-:Y:S01]  /*0100*/  SHF.L.U32 R7, R0, 0x2, RZ ;  /* 0x0000000200077819 */ /* 0x000fe200000006ff */
[----:B------:R-:W2:Y:S04]  /*0110*/  LDC.64 R4, c[0x0][0x390] ;  /* 0x0000e400ff047b82 */ /* 0x000ea80000000a00 */
[----:B0-----:R-:W-:-:S06]  /*0120*/  IMAD.WIDE R2, R7, 0x4, R2 ;  /* 0x0000000407027825 */ /* 0x001fcc00078e0202 */
[----:B-1----:R-:W3:Y:S01]  /*0130*/  LDG.E R3, desc[UR4][R2.64] ;  /* 0x0000000402037981 */ /* 0x002ee2000c1e1900 */
[----:B--2---:R-:W-:-:S05]  /*0140*/  IMAD.WIDE R4, R7, 0x4, R4 ;  /* 0x0000000407047825 */ /* 0x004fca00078e0204 */
[----:B---3--:R-:W-:Y:S01]  /*0150*/  STG.E desc[UR4][R4.64], R3 ;  /* 0x0000000304007986 */ /* 0x008fe2000c101904 */
[----:B------:R-:W-:Y:S05]  /*0160*/  EXIT ;  /* 0x000000000000794d */ /* 0x000fea0003800000 */
.L_x_0:
[----:B------:R-:W-:-:S00]  /*0170*/  BRA `(.L_x_0) ;  /* 0xfffffffc00fc7947 */ /* 0x000fc0000383ffff */
[----:B------:R-:W-:-:S00]  /*0180*/  NOP ;  /* 0x0000000000007918 */ /* 0x000fc00000000000 */
[----:B------:R-:W-:-:S00]  /*0190*/  NOP ;  /* 0x0000000000007918 */ /* 0x000fc00000000000 */
[----:B------:R-:W-:-:S00]  /*01a0*/  NOP ;  /* 0x0000000000007918 */ /* 0x000fc00000000000 */
[----:B------:R-:W-:-:S00]  /*01b0*/  NOP ;  /* 0x0000000000007918 */ /* 0x000fc00000000000 */
[----:B------:R-:W-:-:S00]  /*01c0*/  NOP ;  /* 0x0000000000007918 */ /* 0x000fc00000000000 */
[----:B------:R-:W-:-:S00]  /*01d0*/  NOP ;  /* 0x0000000000007918 */ /* 0x000fc00000000000 */
[----:B------:R-:W-:-:S00]  /*01e0*/  NOP ;  /* 0x0000000000007918 */ /* 0x000fc00000000000 */
[----:B------:R-:W-:-:S00]  /*01f0*/  NOP ;  /* 0x0000000000007918 */ /* 0x000fc00000000000 */
.L_x_149:


//--------------------- .text._Z7ScatterPfS_iiif  --------------------------
	.section	.text._Z7ScatterPfS_iiif,"ax",@progbits
	.align	128
        .global         _Z7ScatterPfS_iiif
        .type           _Z7ScatterPfS_iiif,@function
        .size           _Z7ScatterPfS_iiif,(.L_x_150 - _Z7ScatterPfS_iiif)
        .other          _Z7ScatterPfS_iiif,@"STO_CUDA_ENTRY STV_DEFAULT"
_Z7ScatterPfS_iiif:
.text._Z7ScatterPfS_iiif:
[----:B------:R-:W-:Y:S01]  /*0000*/  LDC R1, c[0x0][0x37c] ;  /* 0x0000df00ff017b82 */ /* 0x000fe20000000800 */
[----:B------:R-:W0:Y:S07]  /*0010*/  S2R R3, SR_TID.Y ;  /* 0x0000000000037919 */ /* 0x000e2e0000002200 */
[----:B------:R-:W1:Y:S01]  /*0020*/  LDC R11, c[0x0][0x360] ;  /* 0x0000d800ff0b7b82 */ /* 0x000e620000000800 */
[----:B------:R-:W1:Y:S07]  /*0030*/  S2R R0, SR_TID.X ;  /* 0x0000000000007919 */ /* 0x000e6e0000002100 */
[----:B------:R-:W0:Y:S08]  /*0040*/  S2UR UR5, SR_CTAID.Y ;  /* 0x00000000000579c3 */ /* 0x000e300000002600 */
[----:B------:R-:W0:Y:S08]  /*0050*/  LDC R8, c[0x0][0x364] ;  /* 0x0000d900ff087b82 */ /* 0x000e300000000800 */
[----:B------:R-:W1:Y:S08]  /*0060*/  S2UR UR4, SR_CTAID.X ;  /* 0x00000000000479c3 */ /* 0x000e700000002500 */
[----:B------:R-:W2:Y:S01]  /*0070*/  LDC.64 R6, c[0x0][0x390] ;  /* 0x0000e400ff067b82 */ /* 0x000ea20000000a00 */
[----:B0-----:R-:W-:-:S02]  /*0080*/  IMAD R8, R8, UR5, R3 ;  /* 0x0000000508087c24 */ /* 0x001fc4000f8e0203 */
[----:B-1----:R-:W-:-:S03]  /*0090*/  IMAD R11, R11, UR4, R0 ;  /* 0x000000040b0b7c24 */ /* 0x002fc6000f8e0200 */
[----:B--2---:R-:W-:-:S04]  /*00a0*/  ISETP.GE.AND P0, PT, R8, R7, PT ;  /* 0x000000070800720c */ /* 0x004fc80003f06270 */
[----:B------:R-:W-:-:S13]  /*00b0*/  ISETP.GE.OR P0, PT, R11, R6, P0 ;  /* 0x000000060b00720c */ /* 0x000fda0000706670 */
[----:B------:R-:W-:Y:S05]  /*00c0*/  @P0 EXIT ;  /* 0x000000000000094d */ /* 0x000fea0003800000 */
[----:B------:R-:W0:Y:S01]  /*00d0*/  LDC.64 R4, c[0x0][0x380] ;  /* 0x0000e000ff047b82 */ /* 0x000e220000000a00 */
[----:B------:R-:W1:Y:S01]  /*00e0*/  LDCU.64 UR6, c[0x0][0x358] ;  /* 0x00006b00ff0677ac */ /* 0x000e620008000a00 */
[----:B------:R-:W-:-:S04]  /*00f0*/  IMAD R9, R8, R6, R11 ;  /* 0x0000000608097224 */ /* 0x000fc800078e020b */
[----:B------:R-:W-:-:S04]  /*0100*/  IMAD.SHL.U32 R9, R9, 0x4, RZ ;  /* 0x0000000409097824 */ /* 0x000fc800078e00ff */
[----:B0-----:R-:W-:-:S05]  /*0110*/  IMAD.WIDE R2, R9, 0x4, R4 ;  /* 0x0000000409027825 */ /* 0x001fca00078e0204 */
[----:B-1----:R-:W2:Y:S04]  /*0120*/  LDG.E R0, desc[UR6][R2.64] ;  /* 0x0000000602007981 */ /* 0x002ea8000c1e1900 */
[----:B------:R-:W2:Y:S04]  /*0130*/  LDG.E R13, desc[UR6][R2.64+0x4] ;  /* 0x00000406020d7981 */ /* 0x000ea8000c1e1900 */
[----:B------:R-:W3:Y:S01]  /*0140*/  LDG.E R10, desc[UR6][R2.64+0x8] ;  /* 0x00000806020a7981 */ /* 0x000ee2000c1e1900 */
[----:B------:R-:W-:Y:S01]  /*0150*/  IMAD.MOV.U32 R12, RZ, RZ, 0x3f000000 ;  /* 0x3f000000ff0c7424 */ /* 0x000fe200078e00ff */
[----:B------:R-:W-:Y:S01]  /*0160*/  I2FP.F32.U32 R17, R8 ;  /* 0x0000000800117245 */ /* 0x000fe20000201000 */
[----:B------:R-:W-:Y:S01]  /*0170*/  BSSY.RECONVERGENT B0, `(.L_x_1) ;  /* 0x0000046000007945 */ /* 0x000fe20003800200 */
[----:B--2---:R-:W-:-:S04]  /*0180*/  FADD R13, R0, R13 ;  /* 0x0000000d000d7221 */ /* 0x004fc80000000000 */
[C---:B---3--:R-:W-:Y:S01]  /*0190*/  FADD R10, R13.reuse, R10 ;  /* 0x0000000a0d0a7221 */ /* 0x048fe20000000000 */
[----:B------:R-:W-:-:S03]  /*01a0*/  FMUL R13, R13, 1111 ;  /* 0x448ae0000d0d7820 */ /* 0x000fc60000400000 */
[----:B------:R-:W-:-:S05]  /*01b0*/  FMUL R10, R10, 1111 ;  /* 0x448ae0000a0a7820 */ /* 0x000fca0000400000 */
[C---:B------:R-:W-:Y:S02]  /*01c0*/  LOP3.LUT R15, R12.reuse, 0x80000000, R10, 0xb8, !PT ;  /* 0x800000000c0f7812 */ /* 0x040fe400078eb80a */
[----:B------:R-:W-:-:S03]  /*01d0*/  LOP3.LUT R12, R12, 0x80000000, R13, 0xb8, !PT ;  /* 0x800000000c0c7812 */ /* 0x000fc600078eb80d */
[----:B------:R-:W-:Y:S01]  /*01e0*/  FADD.RZ R15, R10, R15 ;  /* 0x0000000f0a0f7221 */ /* 0x000fe2000000c000 */
[----:B------:R-:W-:Y:S01]  /*01f0*/  I2FP.F32.S32 R10, R11 ;  /* 0x0000000b000a7245 */ /* 0x000fe20000201400 */
[----:B------:R-:W-:-:S04]  /*0200*/  FADD.RZ R16, R13, R12 ;  /* 0x0000000c0d107221 */ /* 0x000fc8000000c000 */
[----:B------:R-:W0:Y:S08]  /*0210*/  FRND.TRUNC R15, R15 ;  /* 0x0000000f000f7307 */ /* 0x000e30000020d000 */
[----:B------:R-:W1:Y:S01]  /*0220*/  FRND.TRUNC R12, R16 ;  /* 0x00000010000c7307 */ /* 0x000e62000020d000 */
[----:B0-----:R-:W-:-:S07]  /*0230*/  FADD R14, R15, R10 ;  /* 0x0000000a0f0e7221 */ /* 0x001fce0000000000 */
[----:B------:R-:W0:Y:S01]  /*0240*/  F2I.TRUNC.NTZ R10, R14 ;  /* 0x0000000e000a7305 */ /* 0x000e22000020f100 */
[----:B-1----:R-:W-:Y:S01]  /*0250*/  FADD R12, R12, R17 ;  /* 0x000000110c0c7221 */ /* 0x002fe20000000000 */
[----:B0-----:R-:W-:-:S04]  /*0260*/  I2FP.F32.S32 R10, R10 ;  /* 0x0000000a000a7245 */ /* 0x001fc80000201400 */
[C---:B------:R-:W-:Y:S01]  /*0270*/  FSETP.GEU.AND P0, PT, |R10|.reuse, 2, PT ;  /* 0x400000000a00780b */ /* 0x040fe20003f0e200 */
[----:B------:R-:W-:-:S05]  /*0280*/  FADD R13, |R10|, -RZ ;  /* 0x800000ff0a0d7221 */ /* 0x000fca0000000200 */
[----:B------:R-:W-:-:S07]  /*0290*/  MOV R15, R13 ;  /* 0x0000000d000f7202 */ /* 0x000fce0000000f00 */
[----:B------:R-:W-:Y:S05]  /*02a0*/  @!P0 BRA `(.L_x_2) ;  /* 0x0000000000c88947 */ /* 0x000fea0003800000 */
[----:B------:R-:W-:-:S13]  /*02b0*/  FSETP.GTU.AND P0, PT, R13, 16777216, PT ;  /* 0x4b8000000d00780b */ /* 0x000fda0003f0c000 */
[----:B------:R-:W-:Y:S05]  /*02c0*/  @P0 BRA `(.L_x_3) ;  /* 0x00000000005c0947 */ /* 0x000fea0003800000 */
[----:B------:R-:W-:Y:S01]  /*02d0*/  FMUL R14, R13, 0.5 ;  /* 0x3f0000000d0e7820 */ /* 0x000fe20000400000 */
[----:B------:R-:W-:Y:S05]  /*02e0*/  BSSY.RECONVERGENT B1, `(.L_x_4) ;  /* 0x0000013000017945 */ /* 0x000fea0003800200 */
[----:B------:R-:W0:Y:S02]  /*02f0*/  FRND.TRUNC R14, R14 ;  /* 0x0000000e000e7307 */ /* 0x000e24000020d000 */
[----:B0-----:R-:W-:-:S05]  /*0300*/  FFMA R16, R14, -2, R13 ;  /* 0xc00000000e107823 */ /* 0x001fca000000000d */
[----:B------:R-:W-:-:S13]  /*0310*/  ISETP.GE.U32.AND P0, PT, R16, 0x40000000, PT ;  /* 0x400000001000780c */ /* 0x000fda0003f06070 */
[----:B------:R-:W-:Y:S05]  /*0320*/  @!P0 BRA `(.L_x_5) ;  /* 0x0000000000388947 */ /* 0x000fea0003800000 */
[----:B------:R-:W-:-:S04]  /*0330*/  ISETP.GE.U32.AND P0, PT, R16, -0x7fffffff, PT ;  /* 0x800000011000780c */ /* 0x000fc80003f06070 */
[----:B------:R-:W-:-:S09]  /*0340*/  FSETP.GEU.OR P1, PT, R16, -2, !P0 ;  /* 0xc00000001000780b */ /* 0x000fd2000472e400 */
[----:B------:R-:W-:-:S04]  /*0350*/  @P0 FADD R15, R14, -1 ;  /* 0xbf8000000e0f0421 */ /* 0x000fc80000000000 */
[----:B------:R-:W-:-:S04]  /*0360*/  @!P1 FADD R15, R15, -1 ;  /* 0xbf8000000f0f9421 */ /* 0x000fc80000000000 */
[----:B------:R-:W-:Y:S01]  /*0370*/  @P0 IMAD.MOV.U32 R14, RZ, RZ, R15 ;  /* 0x000000ffff0e0224 */ /* 0x000fe200078e000f */
[----:B------:R-:W-:Y:S06]  /*0380*/  @P0 BRA `(.L_x_5) ;  /* 0x0000000000200947 */ /* 0x000fec0003800000 */
[----:B------:R-:W-:Y:S01]  /*0390*/  FSETP.GE.AND P0, PT, R16, 4, PT ;  /* 0x408000001000780b */ /* 0x000fe20003f06000 */
[----:B------:R-:W-:-:S12]  /*03a0*/  FADD R14, R14, 1 ;  /* 0x3f8000000e0e7421 */ /* 0x000fd80000000000 */
[----:B------:R-:W-:-:S04]  /*03b0*/  @P0 IMAD.MOV.U32 R15, RZ, RZ, 0x40000000 ;  /* 0x40000000ff0f0424 */ /* 0x000fc800078e00ff */
[----:B------:R-:W-:-:S05]  /*03c0*/  @P0 FFMA R15, R15, -3, R16 ;  /* 0xc04000000f0f0823 */ /* 0x000fca0000000010 */
[----:B------:R-:W-:Y:S01]  /*03d0*/  FSETP.GE.AND P1, PT, R15, RZ, P0 ;  /* 0x000000ff0f00720b */ /* 0x000fe20000726000 */
[----:B------:R-:W-:-:S12]  /*03e0*/  @P0 FADD R15, R14, 1 ;  /* 0x3f8000000e0f0421 */ /* 0x000fd80000000000 */
[----:B------:R-:W-:-:S05]  /*03f0*/  @P1 FADD R15, R15, 1 ;  /* 0x3f8000000f0f1421 */ /* 0x000fca0000000000 */
[----:B------:R-:W-:-:S07]  /*0400*/  @P0 MOV R14, R15 ;  /* 0x0000000f000e0202 */ /* 0x000fce0000000f00 */
.L_x_5:
[----:B------:R-:W-:Y:S05]  /*0410*/  BSYNC.RECONVERGENT B1 ;  /* 0x0000000000017941 */ /* 0x000fea0003800200 */
.L_x_4:
[----:B------:R-:W-:Y:S01]  /*0420*/  FFMA R15, R14, -2, R13 ;  /* 0xc00000000e0f7823 */ /* 0x000fe2000000000d */
[----:B------:R-:W-:Y:S06]  /*0430*/  BRA `(.L_x_2) ;  /* 0x0000000000647947 */ /* 0x000fec0003800000 */
.L_x_3:
[C---:B------:R-:W-:Y:S01]  /*0440*/  LOP3.LUT R14, R13.reuse, 0xff800000, RZ, 0xc0, !PT ;  /* 0xff8000000d0e7812 */ /* 0x040fe200078ec0ff */
[----:B------:R-:W-:Y:S01]  /*0450*/  IMAD.MOV.U32 R19, RZ, RZ, 0x7fffffff ;  /* 0x7fffffffff137424 */ /* 0x000fe200078e00ff */
[C---:B------:R-:W-:Y:S01]  /*0460*/  ISETP.GT.U32.AND P0, PT, R13.reuse, 0x7f7fffff, PT ;  /* 0x7f7fffff0d00780c */ /* 0x040fe20003f04070 */
[----:B------:R-:W-:Y:S02]  /*0470*/  BSSY.RECONVERGENT B1, `(.L_x_6) ;  /* 0x0000013000017945 */ /* 0x000fe40003800200 */
[----:B------:R-:W-:Y:S01]  /*0480*/  VIADD R15, R14, 0xc0000000 ;  /* 0xc00000000e0f7836 */ /* 0x000fe20000000000 */
[----:B------:R-:W-:Y:S02]  /*0490*/  LOP3.LUT R14, R13, 0x7fffff, RZ, 0xc0, !PT ;  /* 0x007fffff0d0e7812 */ /* 0x000fe400078ec0ff */
[----:B------:R-:W-:Y:S02]  /*04a0*/  FSEL R19, R19, 16777216, P0 ;  /* 0x4b80000013137808 */ /* 0x000fe40000000000 */
[----:B------:R-:W-:-:S02]  /*04b0*/  ISETP.NE.AND P1, PT, R15, RZ, PT ;  /* 0x000000ff0f00720c */ /* 0x000fc40003f25270 */
[----:B------:R-:W-:-:S11]  /*04c0*/  LOP3.LUT R14, R14, 0x3f800000, RZ, 0xfc, !PT ;  /* 0x3f8000000e0e7812 */ /* 0x000fd600078efcff */
[----:B------:R-:W-:Y:S05]  /*04d0*/  @!P1 BRA `(.L_x_7) ;  /* 0x0000000000309947 */ /* 0x000fea0003800000 */
.L_x_8:
[----:B------:R-:W-:-:S04]  /*04e0*/  VIMNMX.U32 R16, PT, PT, R15, 0xb800000, PT ;  /* 0x0b8000000f107848 */ /* 0x000fc80003fe0000 */
[----:B------:R-:W-:Y:S01]  /*04f0*/  IADD3 R14, PT, PT, R16, R14, RZ ;  /* 0x0000000e100e7210 */ /* 0x000fe20007ffe0ff */
[----:B------:R-:W-:-:S04]  /*0500*/  IMAD.IADD R15, R15, 0x1, -R16 ;  /* 0x000000010f0f7824 */ /* 0x000fc800078e0a10 */
[----:B------:R-:W-:Y:S01]  /*0510*/  FADD R17, R14, -R14 ;  /* 0x8000000e0e117221 */ /* 0x000fe20000000000 */
[----:B------:R-:W-:-:S03]  /*0520*/  ISETP.NE.AND P1, PT, R15, RZ, PT ;  /* 0x000000ff0f00720c */ /* 0x000fc60003f25270 */
[----:B------:R-:W-:-:S04]  /*0530*/  FADD R17, R14, R17 ;  /* 0x000000110e117221 */ /* 0x000fc80000000000 */
[----:B------:R-:W-:-:S04]  /*0540*/  FADD R18, R14, -R17 ;  /* 0x800000110e127221 */ /* 0x000fc80000000000 */
[----:B------:R-:W-:-:S04]  /*0550*/  FFMA.RZ R18, R18, 1, R17 ;  /* 0x3f80000012127823 */ /* 0x000fc8000000c011 */
[----:B------:R-:W0:Y:S02]  /*0560*/  FRND.TRUNC R17, R18 ;  /* 0x0000001200117307 */ /* 0x000e24000020d000 */
[----:B0-----:R-:W-:-:S05]  /*0570*/  FADD R14, R14, -R17 ;  /* 0x800000110e0e7221 */ /* 0x001fca0000000000 */
[----:B------:R-:W-:-:S13]  /*0580*/  ISETP.NE.AND P0, PT, R14, RZ, PT ;  /* 0x000000ff0e00720c */ /* 0x000fda0003f05270 */
[----:B------:R-:W-:Y:S05]  /*0590*/  @P0 BRA P1, `(.L_x_8) ;  /* 0xfffffffc00d00947 */ /* 0x000fea000083ffff */
.L_x_7:
[----:B------:R-:W-:Y:S05]  /*05a0*/  BSYNC.RECONVERGENT B1 ;  /* 0x0000000000017941 */ /* 0x000fea0003800200 */
.L_x_6:
[----:B------:R-:W-:-:S04]  /*05b0*/  FMUL R14, R14, 1.1920928955078125e-07 ;  /* 0x340000000e0e7820 */ /* 0x000fc80000400000 */
[----:B------:R-:W-:-:S07]  /*05c0*/  FMUL R15, R19, R14 ;  /* 0x0000000e130f7220 */ /* 0x000fce0000400000 */
.L_x_2:
[----:B------:R-:W-:Y:S05]  /*05d0*/  BSYNC.RECONVERGENT B0 ;  /* 0x0000000000007941 */ /* 0x000fea0003800200 */
.L_x_1:
[----:B------:R-:W0:Y:S01]  /*05e0*/  F2I.TRUNC.NTZ R12, R12 ;  /* 0x0000000c000c7305 */ /* 0x000e22000020f100 */
[C---:B------:R-:W-:Y:S01]  /*05f0*/  FSETP.NAN.AND P0, PT, |R15|.reuse, |R15|, PT ;  /* 0x4000000f0f00720b */ /* 0x040fe20003f08200 */
[----:B------:R-:W1:Y:S01]  /*0600*/  LDCU UR4, c[0x0][0x398] ;  /* 0x00007300ff0477ac */ /* 0x000e620008000800 */
[C---:B------:R-:W-:Y:S01]  /*0610*/  LOP3.LUT R14, R15.reuse, 0x80000000, R10, 0xb8, !PT ;  /* 0x800000000f0e7812 */ /* 0x040fe200078eb80a */
[----:B------:R-:W-:Y:S01]  /*0620*/  IMAD.MOV.U32 R16, RZ, RZ, 0x3f800000 ;  /* 0x3f800000ff107424 */ /* 0x000fe200078e00ff */
[----:B------:R-:W-:Y:S02]  /*0630*/  BSSY.RECONVERGENT B0, `(.L_x_9) ;  /* 0x000003c000007945 */ /* 0x000fe40003800200 */
[----:B------:R-:W-:-:S04]  /*0640*/  FSEL R15, R15, R14, P0 ;  /* 0x0000000e0f0f7208 */ /* 0x000fc80000000000 */
[----:B------:R-:W-:Y:S02]  /*0650*/  FSETP.GT.AND P0, PT, R15, RZ, PT ;  /* 0x000000ff0f00720b */ /* 0x000fe40003f04000 */
[----:B0-----:R-:W-:Y:S02]  /*0660*/  I2FP.F32.S32 R14, R12 ;  /* 0x0000000c000e7245 */ /* 0x001fe40000201400 */
[----:B------:R-:W-:Y:S02]  /*0670*/  FSEL R12, -R16, 1, P0 ;  /* 0x3f800000100c7808 */ /* 0x000fe40000000100 */
[C---:B------:R-:W-:Y:S01]  /*0680*/  FSETP.GEU.AND P1, PT, |R14|.reuse, 2, PT ;  /* 0x400000000e00780b */ /* 0x040fe20003f2e200 */
[----:B------:R-:W-:Y:S01]  /*0690*/  FADD R15, |R14|, -RZ ;  /* 0x800000ff0e0f7221 */ /* 0x000fe20000000200 */
[----:B-1----:R-:W-:-:S04]  /*06a0*/  UIADD3 UR4, UPT, UPT, UR4, 0x1, URZ ;  /* 0x0000000104047890 */ /* 0x002fc8000fffe0ff */
[----:B------:R-:W-:-:S07]  /*06b0*/  MOV R17, R15 ;  /* 0x0000000f00117202 */ /* 0x000fce0000000f00 */
[----:B------:R-:W-:Y:S05]  /*06c0*/  @!P1 BRA `(.L_x_10) ;  /* 0x0000000000c89947 */ /* 0x000fea0003800000 */
[----:B------:R-:W-:-:S13]  /*06d0*/  FSETP.GTU.AND P0, PT, R15, 16777216, PT ;  /* 0x4b8000000f00780b */ /* 0x000fda0003f0c000 */
[----:B------:R-:W-:Y:S05]  /*06e0*/  @P0 BRA `(.L_x_11) ;  /* 0x00000000005c0947 */ /* 0x000fea0003800000 */
[----:B------:R-:W-:Y:S01]  /*06f0*/  FMUL R17, R15, 0.5 ;  /* 0x3f0000000f117820 */ /* 0x000fe20000400000 */
[----:B------:R-:W-:Y:S03]  /*0700*/  BSSY.RECONVERGENT B1, `(.L_x_12) ;  /* 0x0000013000017945 */ /* 0x000fe60003800200 */
        /* <DEDUP_REMOVED lines=18> */
.L_x_13:
[----:B------:R-:W-:Y:S05]  /*0830*/  BSYNC.RECONVERGENT B1 ;  /* 0x0000000000017941 */ /* 0x000fea0003800200 */
.L_x_12:
[----:B------:R-:W-:Y:S01]  /*0840*/  FFMA R17, R18, -2, R15 ;  /* 0xc000000012117823 */ /* 0x000fe2000000000f */
[----:B------:R-:W-:Y:S06]  /*0850*/  BRA `(.L_x_10) ;  /* 0x0000000000647947 */ /* 0x000fec0003800000 */
.L_x_11:
[C---:B------:R-:W-:Y:S01]  /*0860*/  LOP3.LUT R17, R15.reuse, 0xff800000, RZ, 0xc0, !PT ;  /* 0xff8000000f117812 */ /* 0x040fe200078ec0ff */
[----:B------:R-:W-:Y:S01]  /*0870*/  IMAD.MOV.U32 R20, RZ, RZ, 0x7fffffff ;  /* 0x7fffffffff147424 */ /* 0x000fe200078e00ff */
[----:B------:R-:W-:Y:S01]  /*0880*/  ISETP.GT.U32.AND P0, PT, R15, 0x7f7fffff, PT ;  /* 0x7f7fffff0f00780c */ /* 0x000fe20003f04070 */
[----:B------:R-:W-:Y:S02]  /*0890*/  BSSY.RECONVERGENT B1, `(.L_x_14) ;  /* 0x0000013000017945 */ /* 0x000fe40003800200 */
[----:B------:R-:W-:Y:S01]  /*08a0*/  VIADD R19, R17, 0xc0000000 ;  /* 0xc000000011137836 */ /* 0x000fe20000000000 */
[----:B------:R-:W-:-:S04]  /*08b0*/  LOP3.LUT R17, R15, 0x7fffff, RZ, 0xc0, !PT ;  /* 0x007fffff0f117812 */ /* 0x000fc800078ec0ff */
[----:B------:R-:W-:Y:S02]  /*08c0*/  ISETP.NE.AND P1, PT, R19, RZ, PT ;  /* 0x000000ff1300720c */ /* 0x000fe40003f25270 */
[----:B------:R-:W-:Y:S02]  /*08d0*/  LOP3.LUT R18, R17, 0x3f800000, RZ, 0xfc, !PT ;  /* 0x3f80000011127812 */ /* 0x000fe400078efcff */
[----:B------:R-:W-:-:S09]  /*08e0*/  FSEL R17, R20, 16777216, P0 ;  /* 0x4b80000014117808 */ /* 0x000fd20000000000 */
[----:B------:R-:W-:Y:S05]  /*08f0*/  @!P1 BRA `(.L_x_15) ;  /* 0x0000000000309947 */ /* 0x000fea0003800000 */
.L_x_16:
        /* <DEDUP_REMOVED lines=12> */
.L_x_15:
[----:B------:R-:W-:Y:S05]  /*09c0*/  BSYNC.RECONVERGENT B1 ;  /* 0x0000000000017941 */ /* 0x000fea0003800200 */
.L_x_14:
[----:B------:R-:W-:-:S04]  /*09d0*/  FMUL R18, R18, 1.1920928955078125e-07 ;  /* 0x3400000012127820 */ /* 0x000fc80000400000 */
[----:B------:R-:W-:-:S07]  /*09e0*/  FMUL R17, R17, R18 ;  /* 0x0000001211117220 */ /* 0x000fce0000400000 */
.L_x_10:
[----:B------:R-:W-:Y:S05]  /*09f0*/  BSYNC.RECONVERGENT B0 ;  /* 0x0000000000007941 */ /* 0x000fea0003800200 */
.L_x_9:
[----:B------:R-:W-:Y:S01]  /*0a00*/  I2FP.F32.S32 R18, UR4 ;  /* 0x0000000400127c45 */ /* 0x000fe20008201400 */
[----:B------:R-:W-:Y:S01]  /*0a10*/  BSSY.RECONVERGENT B0, `(.L_x_17) ;  /* 0x0000049000007945 */ /* 0x000fe20003800200 */
[----:B------:R-:W-:Y:S02]  /*0a20*/  FSETP.NAN.AND P0, PT, |R17|, |R17|, PT ;  /* 0x400000111100720b */ /* 0x000fe40003f08200 */
[----:B------:R-:W-:Y:S02]  /*0a30*/  FSETP.GEU.AND P1, PT, R13, |R18|, PT ;  /* 0x400000120d00720b */ /* 0x000fe40003f2e000 */
[----:B------:R-:W-:-:S04]  /*0a40*/  LOP3.LUT R20, R17, 0x80000000, R14, 0xb8, !PT ;  /* 0x8000000011147812 */ /* 0x000fc800078eb80e */
[----:B------:R-:W-:Y:S01]  /*0a50*/  FSEL R20, R17, R20, P0 ;  /* 0x0000001411147208 */ /* 0x000fe20000000000 */
[----:B------:R-:W-:-:S03]  /*0a60*/  FADD R17, |R18|, -RZ ;  /* 0x800000ff12117221 */ /* 0x000fc60000000200 */
[----:B------:R-:W-:-:S04]  /*0a70*/  FSETP.GT.AND P0, PT, R20, RZ, PT ;  /* 0x000000ff1400720b */ /* 0x000fc80003f04000 */
[----:B------:R-:W-:Y:S01]  /*0a80*/  FSEL R16, -R16, 1, P0 ;  /* 0x3f80000010107808 */ /* 0x000fe20000000100 */
[----:B------:R-:W-:Y:S08]  /*0a90*/  @!P1 BRA `(.L_x_18) ;  /* 0x0000000400009947 */ /* 0x000ff00003800000 */
[----:B------:R-:W-:-:S05]  /*0aa0*/  FMUL R20, |R18|, 8388608 ;  /* 0x4b00000012147820 */ /* 0x000fca0000400200 */
[----:B------:R-:W-:-:S13]  /*0ab0*/  FSETP.GTU.AND P0, PT, R13, R20, PT ;  /* 0x000000140d00720b */ /* 0x000fda0003f0c000 */
[----:B------:R-:W-:Y:S05]  /*0ac0*/  @P0 BRA `(.L_x_19) ;  /* 0x0000000000740947 */ /* 0x000fea0003800000 */
[C---:B------:R-:W-:Y:S01]  /*0ad0*/  FMUL R19, |R18|.reuse, 16777216 ;  /* 0x4b80000012137820 */ /* 0x040fe20000400200 */
[----:B------:R-:W-:Y:S01]  /*0ae0*/  FSETP.GEU.AND P0, PT, |R18|, 1.175494350822287508e-38, PT ;  /* 0x008000001200780b */ /* 0x000fe20003f0e200 */
[----:B------:R-:W-:Y:S01]  /*0af0*/  FMUL R20, R13, 16777216 ;  /* 0x4b8000000d147820 */ /* 0x000fe20000400000 */
[----:B------:R-:W-:Y:S02]  /*0b00*/  BSSY.RECONVERGENT B1, `(.L_x_20) ;  /* 0x0000017000017945 */ /* 0x000fe40003800200 */
[----:B------:R-:W-:Y:S02]  /*0b10*/  FSEL R19, R19, |R18|, !P0 ;  /* 0x4000001213137208 */ /* 0x000fe40004000000 */
[----:B------:R-:W-:-:S04]  /*0b20*/  FSEL R20, R20, R13, !P0 ;  /* 0x0000000d14147208 */ /* 0x000fc80004000000 */
[----:B------:R-:W0:Y:S02]  /*0b30*/  MUFU.RCP R19, R19 ;  /* 0x0000001300137308 */ /* 0x000e240000001000 */
[----:B0-----:R-:W-:-:S06]  /*0b40*/  FMUL R20, R19, R20 ;  /* 0x0000001413147220 */ /* 0x001fcc0000400000 */
[----:B------:R-:W0:Y:S02]  /*0b50*/  FRND.TRUNC R20, R20 ;  /* 0x0000001400147307 */ /* 0x000e24000020d000 */
[----:B0-----:R-:W-:-:S05]  /*0b60*/  FFMA R21, -|R18|, R20, R13 ;  /* 0x0000001412157223 */ /* 0x001fca000000030d */
[----:B------:R-:W-:-:S13]  /*0b70*/  ISETP.GE.U32.AND P0, PT, R21, R17, PT ;  /* 0x000000111500720c */ /* 0x000fda0003f06070 */
[----:B------:R-:W-:Y:S05]  /*0b80*/  @!P0 BRA `(.L_x_21) ;  /* 0x0000000000388947 */ /* 0x000fea0003800000 */
[----:B------:R-:W-:-:S04]  /*0b90*/  ISETP.GE.U32.AND P0, PT, R21, -0x7fffffff, PT ;  /* 0x800000011500780c */ /* 0x000fc80003f06070 */
[----:B------:R-:W-:-:S09]  /*0ba0*/  FSETP.GEU.OR P1, PT, R21, -|R18|, !P0 ;  /* 0xc00000121500720b */ /* 0x000fd2000472e400 */
[----:B------:R-:W-:-:S04]  /*0bb0*/  @P0 FADD R19, R20, -1 ;  /* 0xbf80000014130421 */ /* 0x000fc80000000000 */
[----:B------:R-:W-:-:S04]  /*0bc0*/  @!P1 FADD R19, R19, -1 ;  /* 0xbf80000013139421 */ /* 0x000fc80000000000 */
[----:B------:R-:W-:Y:S01]  /*0bd0*/  @P0 IMAD.MOV.U32 R20, RZ, RZ, R19 ;  /* 0x000000ffff140224 */ /* 0x000fe200078e0013 */
[----:B------:R-:W-:Y:S06]  /*0be0*/  @P0 BRA `(.L_x_21) ;  /* 0x0000000000200947 */ /* 0x000fec0003800000 */
[----:B------:R-:W-:Y:S01]  /*0bf0*/  FADD R19, |R18|, |R18| ;  /* 0x4000001212137221 */ /* 0x000fe20000000200 */
[----:B------:R-:W-:-:S04]  /*0c00*/  FADD R20, R20, 1 ;  /* 0x3f80000014147421 */ /* 0x000fc80000000000 */
[----:B------:R-:W-:-:S13]  /*0c10*/  FSETP.GE.AND P0, PT, R21, R19, PT ;  /* 0x000000131500720b */ /* 0x000fda0003f06000 */
[----:B------:R-:W-:-:S05]  /*0c20*/  @P0 FFMA R19, |R18|, -3, R21 ;  /* 0xc040000012130823 */ /* 0x000fca0000000215 */
[----:B------:R-:W-:Y:S01]  /*0c30*/  FSETP.GE.AND P1, PT, R19, RZ, P0 ;  /* 0x000000ff1300720b */ /* 0x000fe20000726000 */
[----:B------:R-:W-:-:S12]  /*0c40*/  @P0 FADD R19, R20, 1 ;  /* 0x3f80000014130421 */ /* 0x000fd80000000000 */
[----:B------:R-:W-:-:S05]  /*0c50*/  @P1 FADD R19, R19, 1 ;  /* 0x3f80000013131421 */ /* 0x000fca0000000000 */
[----:B------:R-:W-:-:S07]  /*0c60*/  @P0 MOV R20, R19 ;  /* 0x0000001300140202 */ /* 0x000fce0000000f00 */
.L_x_21:
[----:B------:R-:W-:Y:S05]  /*0c70*/  BSYNC.RECONVERGENT B1 ;  /* 0x0000000000017941 */ /* 0x000fea0003800200 */
.L_x_20:
[----:B------:R-:W-:Y:S01]  /*0c80*/  FFMA R13, -|R18|, R20, R13 ;  /* 0x00000014120d7223 */ /* 0x000fe2000000030d */
[----:B------:R-:W-:Y:S06]  /*0c90*/  BRA `(.L_x_18) ;  /* 0x0000000000807947 */ /* 0x000fec0003800000 */
.L_x_19:
[----:B------:R-:W-:Y:S01]  /*0ca0*/  LOP3.LUT R22, R20, 0xff800000, RZ, 0xc0, !PT ;  /* 0xff80000014167812 */ /* 0x000fe200078ec0ff */
[----:B------:R-:W-:Y:S01]  /*0cb0*/  BSSY.RECONVERGENT B1, `(.L_x_22) ;  /* 0x000001c000017945 */ /* 0x000fe20003800200 */
[C---:B------:R-:W-:Y:S02]  /*0cc0*/  ISETP.GT.U32.AND P2, PT, R13.reuse, 0x7f7fffff, PT ;  /* 0x7f7fffff0d00780c */ /* 0x040fe40003f44070 */
[----:B------:R-:W-:Y:S01]  /*0cd0*/  FSETP.GT.AND P1, PT, |R18|, RZ, PT ;  /* 0x000000ff1200720b */ /* 0x000fe20003f24200 */
[----:B------:R-:W-:-:S05]  /*0ce0*/  IMAD.IADD R19, R13, 0x1, -R22 ;  /* 0x000000010d137824 */ /* 0x000fca00078e0a16 */
[----:B------:R-:W-:-:S05]  /*0cf0*/  LOP3.LUT R19, R19, 0xff800000, RZ, 0xc0, !PT ;  /* 0xff80000013137812 */ /* 0x000fca00078ec0ff */
[----:B------:R-:W-:Y:S01]  /*0d00*/  VIADD R21, R19, 0xb800000 ;  /* 0x0b80000013157836 */ /* 0x000fe20000000000 */
[----:B------:R-:W-:Y:S02]  /*0d10*/  LOP3.LUT R19, R13, 0x7fffff, RZ, 0xc0, !PT ;  /* 0x007fffff0d137812 */ /* 0x000fe400078ec0ff */
[----:B------:R-:W-:Y:S02]  /*0d20*/  FSEL R13, R22, +QNAN , !P2 ;  /* 0x7fffffff160d7808 */ /* 0x000fe40005000000 */
[----:B------:R-:W-:Y:S02]  /*0d30*/  ISETP.NE.AND P0, PT, R21, RZ, PT ;  /* 0x000000ff1500720c */ /* 0x000fe40003f05270 */
[----:B------:R-:W-:Y:S02]  /*0d40*/  LOP3.LUT R23, R19, 0x3f800000, RZ, 0xfc, !PT ;  /* 0x3f80000013177812 */ /* 0x000fe400078efcff */
[----:B------:R-:W-:-:S09]  /*0d50*/  FSEL R13, R13, +QNAN , P1 ;  /* 0x7fffffff0d0d7808 */ /* 0x000fd20000800000 */
[----:B------:R-:W-:Y:S05]  /*0d60*/  @!P0 BRA `(.L_x_23) ;  /* 0x0000000000408947 */ /* 0x000fea0003800000 */
[----:B------:R-:W-:-:S04]  /*0d70*/  LOP3.LUT R19, R20, 0x7fffff, RZ, 0xc0, !PT ;  /* 0x007fffff14137812 */ /* 0x000fc800078ec0ff */
[----:B------:R-:W-:-:S04]  /*0d80*/  LOP3.LUT R19, R19, 0x3f800000, RZ, 0xfc, !PT ;  /* 0x3f80000013137812 */ /* 0x000fc800078efcff */
[----:B------:R0:W1:Y:S03]  /*0d90*/  MUFU.RCP R20, R19 ;  /* 0x0000001300147308 */ /* 0x0000660000001000 */
.L_x_24:
[----:B------:R-:W-:-:S04]  /*0da0*/  VIMNMX.U32 R22, PT, PT, R21, 0xb800000, PT ;  /* 0x0b80000015167848 */ /* 0x000fc80003fe0000 */
[----:B------:R-:W-:Y:S01]  /*0db0*/  IADD3 R24, PT, PT, R22, R23, RZ ;  /* 0x0000001716187210 */ /* 0x000fe20007ffe0ff */
[----:B------:R-:W-:-:S04]  /*0dc0*/  IMAD.IADD R21, R21, 0x1, -R22 ;  /* 0x0000000115157824 */ /* 0x000fc800078e0a16 */
[----:B-1----:R-:W-:Y:S01]  /*0dd0*/  FMUL R23, R20, R24 ;  /* 0x0000001814177220 */ /* 0x002fe20000400000 */
[----:B------:R-:W-:-:S03]  /*0de0*/  ISETP.NE.AND P1, PT, R21, RZ, PT ;  /* 0x000000ff1500720c */ /* 0x000fc60003f25270 */
[----:B------:R-:W-:-:S04]  /*0df0*/  FFMA R25, -R19, R23, R24 ;  /* 0x0000001713197223 */ /* 0x000fc80000000118 */
[----:B------:R-:W-:-:S04]  /*0e00*/  FFMA R25, R20, R25, R23 ;  /* 0x0000001914197223 */ /* 0x000fc80000000017 */
[----:B------:R-:W-:-:S04]  /*0e10*/  FFMA R26, -R19, R25, R24 ;  /* 0x00000019131a7223 */ /* 0x000fc80000000118 */
[----:B------:R-:W-:-:S06]  /*0e20*/  FFMA.RZ R26, R20, R26, R25 ;  /* 0x0000001a141a7223 */ /* 0x000fcc000000c019 */
[----:B------:R-:W1:Y:S02]  /*0e30*/  FRND.TRUNC R26, R26 ;  /* 0x0000001a001a7307 */ /* 0x000e64000020d000 */
[----:B-1----:R-:W-:-:S05]  /*0e40*/  FFMA R23, -R19, R26, R24 ;  /* 0x0000001a13177223 */ /* 0x002fca0000000118 */
[----:B------:R-:W-:-:S13]  /*0e50*/  ISETP.NE.AND P0, PT, R23, RZ, PT ;  /* 0x000000ff1700720c */ /* 0x000fda0003f05270 */
[----:B------:R-:W-:Y:S05]  /*0e60*/  @P0 BRA P1, `(.L_x_24) ;  /* 0xfffffffc00cc0947 */ /* 0x000fea000083ffff */
.L_x_23:
[----:B------:R-:W-:Y:S05]  /*0e70*/  BSYNC.RECONVERGENT B1 ;  /* 0x0000000000017941 */ /* 0x000fea0003800200 */
.L_x_22:
[----:B------:R-:W-:-:S04]  /*0e80*/  FMUL R20, R23, 1.1920928955078125e-07 ;  /* 0x3400000017147820 */ /* 0x000fc80000400000 */
[----:B------:R-:W-:-:S07]  /*0e90*/  FMUL R13, R13, R20 ;  /* 0x000000140d0d7220 */ /* 0x000fce0000400000 */
.L_x_18:
[----:B------:R-:W-:Y:S05]  /*0ea0*/  BSYNC.RECONVERGENT B0 ;  /* 0x0000000000007941 */ /* 0x000fea0003800200 */
.L_x_17:
[----:B------:R-:W1:Y:S01]  /*0eb0*/  F2I.TRUNC.NTZ R12, R12 ;  /* 0x0000000c000c7305 */ /* 0x000e62000020f100 */
[----:B------:R-:W-:Y:S01]  /*0ec0*/  FSETP.GEU.AND P1, PT, R15, |R18|, PT ;  /* 0x400000120f00720b */ /* 0x000fe20003f2e000 */
[----:B------:R-:W-:Y:S01]  /*0ed0*/  BSSY.RECONVERGENT B0, `(.L_x_25) ;  /* 0x0000047000007945 */ /* 0x000fe20003800200 */
[C---:B------:R-:W-:Y:S02]  /*0ee0*/  FSETP.NAN.AND P0, PT, |R13|.reuse, |R13|, PT ;  /* 0x4000000d0d00720b */ /* 0x040fe40003f08200 */
[----:B------:R-:W-:-:S04]  /*0ef0*/  LOP3.LUT R10, R13, 0x80000000, R10, 0xb8, !PT ;  /* 0x800000000d0a7812 */ /* 0x000fc800078eb80a */
[----:B------:R-:W-:Y:S02]  /*0f00*/  FSEL R10, R13, R10, P0 ;  /* 0x0000000a0d0a7208 */ /* 0x000fe40000000000 */
[----:B-1----:R-:W-:-:S05]  /*0f10*/  I2FP.F32.S32 R13, R12 ;  /* 0x0000000c000d7245 */ /* 0x002fca0000201400 */
[----:B------:R-:W-:Y:S01]  /*0f20*/  FMUL R10, R10, R13 ;  /* 0x0000000d0a0a7220 */ /* 0x000fe20000400000 */
[----:B------:R-:W-:Y:S06]  /*0f30*/  @!P1 BRA `(.L_x_26) ;  /* 0x0000000400009947 */ /* 0x000fec0003800000 */
[----:B------:R-:W-:-:S05]  /*0f40*/  FMUL R20, |R18|, 8388608 ;  /* 0x4b00000012147820 */ /* 0x000fca0000400200 */
[----:B------:R-:W-:-:S13]  /*0f50*/  FSETP.GTU.AND P0, PT, R15, R20, PT ;  /* 0x000000140f00720b */ /* 0x000fda0003f0c000 */
[----:B------:R-:W-:Y:S05]  /*0f60*/  @P0 BRA `(.L_x_27) ;  /* 0x0000000000740947 */ /* 0x000fea0003800000 */
[C---:B------:R-:W-:Y:S01]  /*0f70*/  FMUL R13, |R18|.reuse, 16777216 ;  /* 0x4b800000120d7820 */ /* 0x040fe20000400200 */
[----:B------:R-:W-:Y:S01]  /*0f80*/  FSETP.GEU.AND P0, PT, |R18|, 1.175494350822287508e-38, PT ;  /* 0x008000001200780b */ /* 0x000fe20003f0e200 */
[----:B------:R-:W-:Y:S01]  /*0f90*/  FMUL R12, R15, 16777216 ;  /* 0x4b8000000f0c7820 */ /* 0x000fe20000400000 */
[----:B------:R-:W-:Y:S02]  /*0fa0*/  BSSY.RECONVERGENT B1, `(.L_x_28) ;  /* 0x0000017000017945 */ /* 0x000fe40003800200 */
[----:B0-----:R-:W-:Y:S02]  /*0fb0*/  FSEL R19, R13, |R18|, !P0 ;  /* 0x400000120d137208 */ /* 0x001fe40004000000 */
        /* <DEDUP_REMOVED lines=10> */
[----:B------:R-:W-:-:S05]  /*1060*/  @!P1 FADD R17, R17, -1 ;  /* 0xbf80000011119421 */ /* 0x000fca0000000000 */
[----:B------:R-:W-:Y:S01]  /*1070*/  @P0 MOV R12, R17 ;  /* 0x00000011000c0202 */ /* 0x000fe20000000f00 */
[----:B------:R-:W-:Y:S06]  /*1080*/  @P0 BRA `(.L_x_29) ;  /* 0x0000000000200947 */ /* 0x000fec0003800000 */
[----:B------:R-:W-:Y:S01]  /*1090*/  FADD R20, |R18|, |R18| ;  /* 0x4000001212147221 */ /* 0x000fe20000000200 */
[----:B------:R-:W-:-:S04]  /*10a0*/  FADD R12, R12, 1 ;  /* 0x3f8000000c0c7421 */ /* 0x000fc80000000000 */
[----:B------:R-:W-:-:S13]  /*10b0*/  FSETP.GE.AND P0, PT, R13, R20, PT ;  /* 0x000000140d00720b */ /* 0x000fda0003f06000 */
[----:B------:R-:W-:-:S05]  /*10c0*/  @P0 FFMA R13, |R18|, -3, R13 ;  /* 0xc0400000120d0823 */ /* 0x000fca000000020d */
[----:B------:R-:W-:Y:S01]  /*10d0*/  FSETP.GE.AND P1, PT, R13, RZ, P0 ;  /* 0x000000ff0d00720b */ /* 0x000fe20000726000 */
[----:B------:R-:W-:-:S12]  /*10e0*/  @P0 FADD R13, R12, 1 ;  /* 0x3f8000000c0d0421 */ /* 0x000fd80000000000 */
[----:B------:R-:W-:-:S04]  /*10f0*/  @P1 FADD R13, R13, 1 ;  /* 0x3f8000000d0d1421 */ /* 0x000fc80000000000 */
[----:B------:R-:W-:-:S07]  /*1100*/  @P0 IMAD.MOV.U32 R12, RZ, RZ, R13 ;  /* 0x000000ffff0c0224 */ /* 0x000fce00078e000d */
.L_x_29:
[----:B------:R-:W-:Y:S05]  /*1110*/  BSYNC.RECONVERGENT B1 ;  /* 0x0000000000017941 */ /* 0x000fea0003800200 */
.L_x_28:
[----:B------:R-:W-:Y:S01]  /*1120*/  FFMA R15, -|R18|, R12, R15 ;  /* 0x0000000c120f7223 */ /* 0x000fe2000000030f */
[----:B------:R-:W-:Y:S06]  /*1130*/  BRA `(.L_x_26) ;  /* 0x0000000000807947 */ /* 0x000fec0003800000 */
.L_x_27:
[----:B------:R-:W-:Y:S01]  /*1140*/  LOP3.LUT R22, R20, 0xff800000, RZ, 0xc0, !PT ;  /* 0xff80000014167812 */ /* 0x000fe200078ec0ff */
[----:B------:R-:W-:Y:S01]  /*1150*/  BSSY.RECONVERGENT B1, `(.L_x_30) ;  /* 0x000001c000017945 */ /* 0x000fe20003800200 */
[C---:B------:R-:W-:Y:S02]  /*1160*/  ISETP.GT.U32.AND P2, PT, R15.reuse, 0x7f7fffff, PT ;  /* 0x7f7fffff0f00780c */ /* 0x040fe40003f44070 */
[C---:B------:R-:W-:Y:S02]  /*1170*/  IADD3 R12, PT, PT, R15.reuse, -R22, RZ ;  /* 0x800000160f0c7210 */ /* 0x040fe40007ffe0ff */
[----:B------:R-:W-:Y:S02]  /*1180*/  LOP3.LUT R13, R15, 0x7fffff, RZ, 0xc0, !PT ;  /* 0x007fffff0f0d7812 */ /* 0x000fe400078ec0ff */
[----:B------:R-:W-:Y:S02]  /*1190*/  LOP3.LUT R12, R12, 0xff800000, RZ, 0xc0, !PT ;  /* 0xff8000000c0c7812 */ /* 0x000fe400078ec0ff */
[----:B------:R-:W-:-:S02]  /*11a0*/  FSETP.GT.AND P1, PT, |R18|, RZ, PT ;  /* 0x000000ff1200720b */ /* 0x000fc40003f24200 */
[----:B------:R-:W-:Y:S01]  /*11b0*/  FSEL R15, R22, +QNAN , !P2 ;  /* 0x7fffffff160f7808 */ /* 0x000fe20005000000 */
[----:B------:R-:W-:Y:S01]  /*11c0*/  VIADD R12, R12, 0xb800000 ;  /* 0x0b8000000c0c7836 */ /* 0x000fe20000000000 */
[----:B------:R-:W-:Y:S02]  /*11d0*/  LOP3.LUT R13, R13, 0x3f800000, RZ, 0xfc, !PT ;  /* 0x3f8000000d0d7812 */ /* 0x000fe400078efcff */
[----:B------:R-:W-:Y:S02]  /*11e0*/  FSEL R15, R15, +QNAN , P1 ;  /* 0x7fffffff0f0f7808 */ /* 0x000fe40000800000 */
[----:B------:R-:W-:-:S13]  /*11f0*/  ISETP.NE.AND P0, PT, R12, RZ, PT ;  /* 0x000000ff0c00720c */ /* 0x000fda0003f05270 */
[----:B------:R-:W-:Y:S05]  /*1200*/  @!P0 BRA `(.L_x_31) ;  /* 0x0000000000408947 */ /* 0x000fea0003800000 */
[----:B------:R-:W-:-:S04]  /*1210*/  LOP3.LUT R20, R20, 0x7fffff, RZ, 0xc0, !PT ;  /* 0x007fffff14147812 */ /* 0x000fc800078ec0ff */
[----:B------:R-:W-:-:S04]  /*1220*/  LOP3.LUT R20, R20, 0x3f800000, RZ, 0xfc, !PT ;  /* 0x3f80000014147812 */ /* 0x000fc800078efcff */
[----:B------:R1:W2:Y:S03]  /*1230*/  MUFU.RCP R21, R20 ;  /* 0x0000001400157308 */ /* 0x0002a60000001000 */
.L_x_32:
[----:B------:R-:W-:-:S04]  /*1240*/  VIMNMX.U32 R17, PT, PT, R12, 0xb800000, PT ;  /* 0x0b8000000c117848 */ /* 0x000fc80003fe0000 */
[----:B------:R-:W-:Y:S01]  /*1250*/  IADD3 R13, PT, PT, R17, R13, RZ ;  /* 0x0000000d110d7210 */ /* 0x000fe20007ffe0ff */
[----:B------:R-:W-:-:S04]  /*1260*/  IMAD.IADD R12, R12, 0x1, -R17 ;  /* 0x000000010c0c7824 */ /* 0x000fc800078e0a11 */
[----:B--2---:R-:W-:Y:S01]  /*1270*/  FMUL R18, R21, R13 ;  /* 0x0000000d15127220 */ /* 0x004fe20000400000 */
[----:B------:R-:W-:-:S03]  /*1280*/  ISETP.NE.AND P1, PT, R12, RZ, PT ;  /* 0x000000ff0c00720c */ /* 0x000fc60003f25270 */
[----:B0-----:R-:W-:-:S04]  /*1290*/  FFMA R19, -R20, R18, R13 ;  /* 0x0000001214137223 */ /* 0x001fc8000000010d */
[----:B------:R-:W-:-:S04]  /*12a0*/  FFMA R18, R21, R19, R18 ;  /* 0x0000001315127223 */ /* 0x000fc80000000012 */
[----:B------:R-:W-:-:S04]  /*12b0*/  FFMA R19, -R20, R18, R13 ;  /* 0x0000001214137223 */ /* 0x000fc8000000010d */
[----:B------:R-:W-:-:S04]  /*12c0*/  FFMA.RZ R19, R21, R19, R18 ;  /* 0x0000001315137223 */ /* 0x000fc8000000c012 */
[----:B------:R-:W0:Y:S02]  /*12d0*/  FRND.TRUNC R18, R19 ;  /* 0x0000001300127307 */ /* 0x000e24000020d000 */
[----:B0-----:R-:W-:-:S05]  /*12e0*/  FFMA R13, -R20, R18, R13 ;  /* 0x00000012140d7223 */ /* 0x001fca000000010d */
[----:B------:R-:W-:-:S13]  /*12f0*/  ISETP.NE.AND P0, PT, R13, RZ, PT ;  /* 0x000000ff0d00720c */ /* 0x000fda0003f05270 */
[----:B------:R-:W-:Y:S05]  /*1300*/  @P0 BRA P1, `(.L_x_32) ;  /* 0xfffffffc00cc0947 */ /* 0x000fea000083ffff */
.L_x_31:
[----:B------:R-:W-:Y:S05]  /*1310*/  BSYNC.RECONVERGENT B1 ;  /* 0x0000000000017941 */ /* 0x000fea0003800200 */
.L_x_30:
[----:B------:R-:W-:-:S04]  /*1320*/  FMUL R12, R13, 1.1920928955078125e-07 ;  /* 0x340000000d0c7820 */ /* 0x000fc80000400000 */
[----:B------:R-:W-:-:S07]  /*1330*/  FMUL R15, R15, R12 ;  /* 0x0000000c0f0f7220 */ /* 0x000fce0000400000 */
.L_x_26:
[----:B------:R-:W-:Y:S05]  /*1340*/  BSYNC.RECONVERGENT B0 ;  /* 0x0000000000007941 */ /* 0x000fea0003800200 */
.L_x_25:
[----:B------:R-:W2:Y:S01]  /*1350*/  F2I.TRUNC.NTZ R16, R16 ;  /* 0x0000001000107305 */ /* 0x000ea2000020f100 */
[C---:B------:R-:W-:Y:S01]  /*1360*/  FSETP.NAN.AND P0, PT, |R15|.reuse, |R15|, PT ;  /* 0x4000000f0f00720b */ /* 0x040fe20003f08200 */
[----:B------:R-:W-:Y:S01]  /*1370*/  BSSY.RECONVERGENT B0, `(.L_x_33) ;  /* 0x0000010000007945 */ /* 0x000fe20003800200 */
[----:B------:R-:W-:-:S04]  /*1380*/  LOP3.LUT R14, R15, 0x80000000, R14, 0xb8, !PT ;  /* 0x800000000f0e7812 */ /* 0x000fc800078eb80e */
[----:B------:R-:W-:Y:S01]  /*1390*/  FSEL R14, R15, R14, P0 ;  /* 0x0000000e0f0e7208 */ /* 0x000fe20000000000 */
[----:B------:R-:W3:Y:S01]  /*13a0*/  F2I.TRUNC.NTZ R10, R10 ;  /* 0x0000000a000a7305 */ /* 0x000ee2000020f100 */
[----:B--2---:R-:W-:-:S05]  /*13b0*/  I2FP.F32.S32 R13, R16 ;  /* 0x00000010000d7245 */ /* 0x004fca0000201400 */
[----:B------:R-:W-:Y:S01]  /*13c0*/  FMUL R13, R14, R13 ;  /* 0x0000000d0e0d7220 */ /* 0x000fe20000400000 */
[----:B---3--:R-:W-:-:S05]  /*13d0*/  IADD3 R11, PT, PT, R11, R10, RZ ;  /* 0x0000000a0b0b7210 */ /* 0x008fca0007ffe0ff */
[----:B------:R-:W2:Y:S01]  /*13e0*/  F2I.TRUNC.NTZ R13, R13 ;  /* 0x0000000d000d7305 */ /* 0x000ea2000020f100 */
[----:B------:R-:W-:-:S13]  /*13f0*/  ISETP.GT.AND P0, PT, R11, -0x1, PT ;  /* 0xffffffff0b00780c */ /* 0x000fda0003f04270 */
[----:B------:R-:W-:Y:S01]  /*1400*/  @!P0 IADD3 R11, PT, PT, -R11, RZ, RZ ;  /* 0x000000ff0b0b8210 */ /* 0x000fe20007ffe1ff */
[----:B--2---:R-:W-:-:S05]  /*1410*/  IMAD.IADD R8, R8, 0x1, R13 ;  /* 0x0000000108087824 */ /* 0x004fca00078e020d */
[----:B------:R-:W-:Y:S01]  /*1420*/  ISETP.GT.AND P1, PT, R8, -0x1, PT ;  /* 0xffffffff0800780c */ /* 0x000fe20003f24270 */
[----:B------:R-:W-:-:S12]  /*1430*/  @!P0 BRA `(.L_x_34) ;  /* 0x00000000000c8947 */ /* 0x000fd80003800000 */
[----:B------:R-:W-:-:S13]  /*1440*/  ISETP.GE.AND P0, PT, R11, R6, PT ;  /* 0x000000060b00720c */ /* 0x000fda0003f06270 */
[----:B------:R-:W-:-:S05]  /*1450*/  @P0 IMAD R10, R6, 0x2, -R11 ;  /* 0x00000002060a0824 */ /* 0x000fca00078e0a0b */
[----:B------:R-:W-:-:S07]  /*1460*/  @P0 IADD3 R11, PT, PT, R10, -0x2, RZ ;  /* 0xfffffffe0a0b0810 */ /* 0x000fce0007ffe0ff */
.L_x_34:
[----:B------:R-:W-:Y:S05]  /*1470*/  BSYNC.RECONVERGENT B0 ;  /* 0x0000000000007941 */ /* 0x000fea0003800200 */
.L_x_33:
[----:B------:R-:W-:Y:S01]  /*1480*/  BSSY.RECONVERGENT B0, `(.L_x_35) ;  /* 0x0000006000007945 */ /* 0x000fe20003800200 */
[----:B------:R-:W-:-:S03]  /*1490*/  @!P1 IMAD.MOV R8, RZ, RZ, -R8 ;  /* 0x000000ffff089224 */ /* 0x000fc600078e0a08 */
[----:B------:R-:W-:Y:S05]  /*14a0*/  @!P1 BRA `(.L_x_36) ;  /* 0x00000000000c9947 */ /* 0x000fea0003800000 */
[----:B------:R-:W-:-:S13]  /*14b0*/  ISETP.GE.U32.AND P0, PT, R8, R7, PT ;  /* 0x000000070800720c */ /* 0x000fda0003f06070 */
[----:B------:R-:W-:-:S05]  /*14c0*/  @P0 LEA R7, R7, -R8, 0x1 ;  /* 0x8000000807070211 */ /* 0x000fca00078e08ff */
[----:B------:R-:W-:-:S07]  /*14d0*/  @P0 VIADD R8, R7, 0xfffffffe ;  /* 0xfffffffe07080836 */ /* 0x000fce0000000000 */
.L_x_36:
[----:B------:R-:W-:Y:S05]  /*14e0*/  BSYNC.RECONVERGENT B0 ;  /* 0x0000000000007941 */ /* 0x000fea0003800200 */
.L_x_35:
[----:B------:R-:W-:Y:S01]  /*14f0*/  IMAD R6, R8, R6, R11 ;  /* 0x0000000608067224 */ /* 0x000fe200078e020b */
[----:B------:R-:W2:Y:S04]  /*1500*/  LDC R15, c[0x0][0x39c] ;  /* 0x0000e700ff0f7b82 */ /* 0x000ea80000000800 */
[----:B------:R-:W-:-:S05]  /*1510*/  SHF.L.U32 R7, R6, 0x2, RZ ;  /* 0x0000000206077819 */ /* 0x000fca00000006ff */
[----:B------:R-:W-:Y:S02]  /*1520*/  IMAD.WIDE R4, R7, 0x4, R4 ;  /* 0x0000000407047825 */ /* 0x000fe400078e0204 */
[----:B------:R-:W3:Y:S03]  /*1530*/  LDC.64 R6, c[0x0][0x388] ;  /* 0x0000e200ff067b82 */ /* 0x000ee60000000a00 */
[----:B------:R-:W4:Y:S01]  /*1540*/  LDG.E R8, desc[UR6][R4.64] ;  /* 0x0000000604087981 */ /* 0x000f22000c1e1900 */
[----:B--2---:R-:W-:Y:S01]  /*1550*/  FMUL R13, R0, R15 ;  /* 0x0000000f000d7220 */ /* 0x004fe20000400000 */
[----:B------:R-:W-:Y:S01]  /*1560*/  FADD R11, -R15, 1 ;  /* 0x3f8000000f0b7421 */ /* 0x000fe20000000100 */
[----:B---3--:R-:W-:-:S04]  /*1570*/  IMAD.WIDE R6, R9, 0x4, R6 ;  /* 0x0000000409067825 */ /* 0x008fc800078e0206 */
[----:B----4-:R-:W-:-:S05]  /*1580*/  FFMA R13, R8, R11, R13 ;  /* 0x0000000b080d7223 */ /* 0x010fca000000000d */
[----:B------:R2:W-:Y:S04]  /*1590*/  STG.E desc[UR6][R6.64], R13 ;  /* 0x0000000d06007986 */ /* 0x0005e8000c101906 */
[----:B------:R-:W3:Y:S04]  /*15a0*/  LDG.E R8, desc[UR6][R2.64+0x4] ;  /* 0x0000040602087981 */ /* 0x000ee8000c1e1900 */
[----:B------:R-:W4:Y:S01]  /*15b0*/  LDG.E R0, desc[UR6][R4.64+0x4] ;  /* 0x0000040604007981 */ /* 0x000f22000c1e1900 */
[----:B---3--:R-:W-:-:S04]  /*15c0*/  FMUL R8, R8, R15 ;  /* 0x0000000f08087220 */ /* 0x008fc80000400000 */
[----:B----4-:R-:W-:-:S05]  /*15d0*/  FFMA R9, R11, R0, R8 ;  /* 0x000000000b097223 */ /* 0x010fca0000000008 */
[----:B------:R-:W-:Y:S04]  /*15e0*/  STG.E desc[UR6][R6.64+0x4], R9 ;  /* 0x0000040906007986 */ /* 0x000fe8000c101906 */
[----:B------:R-:W3:Y:S04]  /*15f0*/  LDG.E R8, desc[UR6][R2.64+0x8] ;  /* 0x0000080602087981 */ /* 0x000ee8000c1e1900 */
[----:B------:R-:W4:Y:S01]  /*1600*/  LDG.E R0, desc[UR6][R4.64+0x8] ;  /* 0x0000080604007981 */ /* 0x000f22000c1e1900 */
[----:B---3--:R-:W-:-:S04]  /*1610*/  FMUL R8, R8, R15 ;  /* 0x0000000f08087220 */ /* 0x008fc80000400000 */
[----:B----4-:R-:W-:-:S05]  /*1620*/  FFMA R11, R11, R0, R8 ;  /* 0x000000000b0b7223 */ /* 0x010fca0000000008 */
[----:B------:R-:W-:Y:S04]  /*1630*/  STG.E desc[UR6][R6.64+0x8], R11 ;  /* 0x0000080b06007986 */ /* 0x000fe8000c101906 */
[----:B--2---:R-:W2:Y:S04]  /*1640*/  LDG.E R13, desc[UR6][R2.64+0xc] ;  /* 0x00000c06020d7981 */ /* 0x004ea8000c1e1900 */
[----:B--2---:R-:W-:Y:S01]  /*1650*/  STG.E desc[UR6][R6.64+0xc], R13 ;  /* 0x00000c0d06007986 */ /* 0x004fe2000c101906 */
[----:B------:R-:W-:Y:S05]  /*1660*/  EXIT ;  /* 0x000000000000794d */ /* 0x000fea0003800000 */
.L_x_37:
        /* <DEDUP_REMOVED lines=9> */
.L_x_150:


//--------------------- .text._Z12CustomMatrixiiPfS_fifffffffff --------------------------
	.section	.text._Z12CustomMatrixiiPfS_fifffffffff,"ax",@progbits
	.align	128
        .global         _Z12CustomMatrixiiPfS_fifffffffff
        .type           _Z12CustomMatrixiiPfS_fifffffffff,@function
        .size           _Z12CustomMatrixiiPfS_fifffffffff,(.L_x_145 - _Z12CustomMatrixiiPfS_fifffffffff)
        .other          _Z12CustomMatrixiiPfS_fifffffffff,@"STO_CUDA_ENTRY STV_DEFAULT"
_Z12CustomMatrixiiPfS_fifffffffff:
.text._Z12CustomMatrixiiPfS_fifffffffff:
[----:B------:R-:W-:Y:S08]  /*0000*/  LDC R1, c[0x0][0x37c] ;  /* 0x0000df00ff017b82 */ /* 0x000ff00000000800 */
[----:B------:R-:W0:Y:S01]  /*0010*/  LDC R2, c[0x0][0x398] ;  /* 0x0000e600ff027b82 */ /* 0x000e220000000800 */
[----:B------:R-:W1:Y:S01]  /*0020*/  S2R R3, SR_TID.Y ;  /* 0x0000000000037919 */ /* 0x000e620000002200 */
[----:B------:R-:W2:Y:S01]  /*0030*/  LDCU.64 UR6, c[0x0][0x3a0] ;  /* 0x00007400ff0677ac */ /* 0x000ea20008000a00 */
[----:B------:R-:W3:Y:S01]  /*0040*/  S2R R0, SR_TID.X ;  /* 0x0000000000007919 */ /* 0x000ee20000002100 */
[----:B------:R-:W4:Y:S04]  /*0050*/  LDCU.64 UR8, c[0x0][0x3a8] ;  /* 0x00007500ff0877ac */ /* 0x000f280008000a00 */
[----:B------:R-:W3:Y:S01]  /*0060*/  LDC R11, c[0x0][0x360] ;  /* 0x0000d800ff0b7b82 */ /* 0x000ee20000000800 */
[----:B------:R-:W5:Y:S01]  /*0070*/  LDCU.64 UR10, c[0x0][0x3b0] ;  /* 0x00007600ff0a77ac */ /* 0x000f620008000a00 */
[----:B------:R-:W5:Y:S06]  /*0080*/  LDCU.64 UR12, c[0x0][0x3b8] ;  /* 0x00007700ff0c77ac */ /* 0x000f6c0008000a00 */
[----:B------:R-:W1:Y:S01]  /*0090*/  S2UR UR5, SR_CTAID.Y ;  /* 0x00000000000579c3 */ /* 0x000e620000002600 */
[----:B------:R-:W1:Y:S01]  /*00a0*/  LDCU UR14, c[0x0][0x3c0] ;  /* 0x00007800ff0e77ac */ /* 0x000e620008000800 */
[----:B--2---:R-:W-:-:S06]  /*00b0*/  MOV R15, UR6 ;  /* 0x00000006000f7c02 */ /* 0x004fcc0008000f00 */
[----:B------:R-:W2:Y:S01]  /*00c0*/  LDC R10, c[0x0][0x364] ;  /* 0x0000d900ff0a7b82 */ /* 0x000ea20000000800 */
[----:B0-----:R-:W-:Y:S01]  /*00d0*/  FADD R2, R2, 1 ;  /* 0x3f80000002027421 */ /* 0x001fe20000000000 */
[----:B----4-:R-:W-:Y:S02]  /*00e0*/  MOV R21, UR8 ;  /* 0x0000000800157c02 */ /* 0x010fe40008000f00 */
[----:B------:R-:W-:Y:S02]  /*00f0*/  MOV R20, UR9 ;  /* 0x0000000900147c02 */ /* 0x000fe40008000f00 */
[----:B------:R-:W-:Y:S02]  /*0100*/  FSETP.GT.AND P1, PT, R2, 1, PT ;  /* 0x3f8000000200780b */ /* 0x000fe40003f24000 */
[----:B------:R-:W3:Y:S01]  /*0110*/  S2UR UR4, SR_CTAID.X ;  /* 0x00000000000479c3 */ /* 0x000ee20000002500 */
[----:B-----5:R-:W-:Y:S01]  /*0120*/  MOV R19, UR10 ;  /* 0x0000000a00137c02 */ /* 0x020fe20008000f00 */
[----:B------:R-:W-:Y:S01]  /*0130*/  IMAD.U32 R18, RZ, RZ, UR12 ;  /* 0x0000000cff127e24 */ /* 0x000fe2000f8e00ff */
[----:B------:R-:W-:-:S02]  /*0140*/  MOV R17, UR11 ;  /* 0x0000000b00117c02 */ /* 0x000fc40008000f00 */
[----:B------:R-:W-:Y:S02]  /*0150*/  MOV R16, UR13 ;  /* 0x0000000d00107c02 */ /* 0x000fe40008000f00 */
[----:B-1----:R-:W-:Y:S01]  /*0160*/  MOV R14, UR14 ;  /* 0x0000000e000e7c02 */ /* 0x002fe20008000f00 */
[----:B------:R-:W0:Y:S01]  /*0170*/  LDC.64 R4, c[0x0][0x380] ;  /* 0x0000e000ff047b82 */ /* 0x000e220000000a00 */
[----:B--2---:R-:W-:Y:S02]  /*0180*/  IMAD R10, R10, UR5, R3 ;  /* 0x000000050a0a7c24 */ /* 0x004fe4000f8e0203 */
[----:B---3--:R-:W-:Y:S01]  /*0190*/  IMAD R11, R11, UR4, R0 ;  /* 0x000000040b0b7c24 */ /* 0x008fe2000f8e0200 */
[----:B------:R-:W-:Y:S02]  /*01a0*/  MOV R0, UR7 ;  /* 0x0000000700007c02 */ /* 0x000fe40008000f00 */
[----:B0-----:R-:W-:-:S04]  /*01b0*/  ISETP.GE.AND P0, PT, R10, R5, PT ;  /* 0x000000050a00720c */ /* 0x001fc80003f06270 */
[----:B------:R-:W-:Y:S01]  /*01c0*/  ISETP.GE.OR P0, PT, R11, R4, P0 ;  /* 0x000000040b00720c */ /* 0x000fe20000706670 */
[----:B------:R-:W-:-:S12]  /*01d0*/  @!P1 BRA `(.L_x_38) ;  /* 0x0000000000309947 */ /* 0x000fd80003800000 */
[----:B------:R-:W0:Y:S01]  /*01e0*/  LDCU.128 UR4, c[0x0][0x3a0] ;  /* 0x00007400ff0477ac */ /* 0x000e220008000c00 */
[----:B------:R-:W1:Y:S01]  /*01f0*/  LDCU.128 UR8, c[0x0][0x3b0] ;  /* 0x00007600ff0877ac */ /* 0x000e620008000c00 */
[----:B------:R-:W2:Y:S01]  /*0200*/  LDCU UR12, c[0x0][0x3c0] ;  /* 0x00007800ff0c77ac */ /* 0x000ea20008000800 */
[C---:B0-----:R-:W-:Y:S01]  /*0210*/  FMUL R15, R2.reuse, UR4 ;  /* 0x00000004020f7c20 */ /* 0x041fe20008400000 */
[C---:B------:R-:W-:Y:S01]  /*0220*/  FMUL R0, R2.reuse, UR5 ;  /* 0x0000000502007c20 */ /* 0x040fe20008400000 */
[C---:B------:R-:W-:Y:S01]  /*0230*/  FMUL R21, R2.reuse, UR6 ;  /* 0x0000000602157c20 */ /* 0x040fe20008400000 */
[C---:B------:R-:W-:Y:S01]  /*0240*/  FMUL R20, R2.reuse, UR7 ;  /* 0x0000000702147c20 */ /* 0x040fe20008400000 */
[C---:B-1----:R-:W-:Y:S01]  /*0250*/  FMUL R19, R2.reuse, UR8 ;  /* 0x0000000802137c20 */ /* 0x042fe20008400000 */
[C---:B------:R-:W-:Y:S01]  /*0260*/  FMUL R17, R2.reuse, UR9 ;  /* 0x0000000902117c20 */ /* 0x040fe20008400000 */
[C---:B------:R-:W-:Y:S01]  /*0270*/  FMUL R18, R2.reuse, UR10 ;  /* 0x0000000a02127c20 */ /* 0x040fe20008400000 */
[C---:B------:R-:W-:Y:S01]  /*0280*/  FMUL R16, R2.reuse, UR11 ;  /* 0x0000000b02107c20 */ /* 0x040fe20008400000 */
[----:B--2---:R-:W-:-:S07]  /*0290*/  FMUL R14, R2, UR12 ;  /* 0x0000000c020e7c20 */ /* 0x004fce0008400000 */
.L_x_38:
[----:B------:R-:W-:Y:S05]  /*02a0*/  @P0 EXIT ;  /* 0x000000000000094d */ /* 0x000fea0003800000 */
[----:B------:R-:W0:Y:S01]  /*02b0*/  LDC.64 R2, c[0x0][0x388] ;  /* 0x0000e200ff027b82 */ /* 0x000e220000000a00 */
[----:B------:R-:W-:Y:S01]  /*02c0*/  IADD3 R6, PT, PT, R10, 0x1, RZ ;  /* 0x000000010a067810 */ /* 0x000fe20007ffe0ff */
[----:B------:R-:W1:Y:S01]  /*02d0*/  LDCU.64 UR4, c[0x0][0x358] ;  /* 0x00006b00ff0477ac */ /* 0x000e620008000a00 */
[----:B------:R-:W-:Y:S02]  /*02e0*/  VIMNMX R29, PT, PT, R11, 0x1, !PT ;  /* 0x000000010b1d7848 */ /* 0x000fe40007fe0100 */
[----:B------:R-:W-:Y:S01]  /*02f0*/  VIADDMNMX.U32 R8, R5, 0xffffffff, R6, PT ;  /* 0xffffffff05087846 */ /* 0x000fe20003800006 */
[----:B------:R-:W-:Y:S01]  /*0300*/  VIADD R5, R11, 0x1 ;  /* 0x000000010b057836 */ /* 0x000fe20000000000 */
[----:B------:R-:W-:-:S03]  /*0310*/  IADD3 R29, PT, PT, R29, -0x1, RZ ;  /* 0xffffffff1d1d7810 */ /* 0x000fc60007ffe0ff */
[-C--:B------:R-:W-:Y:S01]  /*0320*/  IMAD R7, R8, R4.reuse, R11 ;  /* 0x0000000408077224 */ /* 0x080fe200078e020b */
[----:B------:R-:W-:Y:S01]  /*0330*/  VIADDMNMX R5, R4, 0xffffffff, R5, PT ;  /* 0xffffffff04057846 */ /* 0x000fe20003800105 */
[----:B------:R-:W-:-:S03]  /*0340*/  IMAD R6, R8, R4, R29 ;  /* 0x0000000408067224 */ /* 0x000fc600078e021d */
[----:B------:R-:W-:Y:S01]  /*0350*/  SHF.L.U32 R7, R7, 0x2, RZ ;  /* 0x0000000207077819 */ /* 0x000fe200000006ff */
[-C--:B------:R-:W-:Y:S01]  /*0360*/  IMAD R12, R8, R4.reuse, R5 ;  /* 0x00000004080c7224 */ /* 0x080fe200078e0205 */
[----:B------:R-:W-:Y:S01]  /*0370*/  SHF.L.U32 R9, R6, 0x2, RZ ;  /* 0x0000000206097819 */ /* 0x000fe200000006ff */
[C---:B------:R-:W-:Y:S01]  /*0380*/  IMAD R24, R10.reuse, R4, R29 ;  /* 0x000000040a187224 */ /* 0x040fe200078e021d */
[----:B------:R-:W-:Y:S02]  /*0390*/  VIMNMX.U32 R27, PT, PT, R10, 0x1, !PT ;  /* 0x000000010a1b7848 */ /* 0x000fe40007fe0000 */
[----:B------:R-:W-:Y:S01]  /*03a0*/  SHF.L.U32 R13, R12, 0x2, RZ ;  /* 0x000000020c0d7819 */ /* 0x000fe200000006ff */
[----:B0-----:R-:W-:Y:S01]  /*03b0*/  IMAD.WIDE R6, R7, 0x4, R2 ;  /* 0x0000000407067825 */ /* 0x001fe200078e0202 */
[----:B------:R-:W-:-:S03]  /*03c0*/  SHF.L.U32 R24, R24, 0x2, RZ ;  /* 0x0000000218187819 */ /* 0x000fc600000006ff */
[----:B------:R-:W-:Y:S01]  /*03d0*/  IMAD.WIDE R8, R9, 0x4, R2 ;  /* 0x0000000409087825 */ /* 0x000fe200078e0202 */
[----:B-1----:R0:W2:Y:S01]  /*03e0*/  LDG.E R25, desc[UR4][R6.64] ;  /* 0x0000000406197981 */ /* 0x0020a2000c1e1900 */
[----:B------:R-:W-:Y:S02]  /*03f0*/  IADD3 R27, PT, PT, R27, -0x1, RZ ;  /* 0xffffffff1b1b7810 */ /* 0x000fe40007ffe0ff */
[----:B------:R-:W-:Y:S01]  /*0400*/  IMAD R23, R10, R4, R11 ;  /* 0x000000040a177224 */ /* 0x000fe200078e020b */
[----:B------:R1:W3:Y:S01]  /*0410*/  LDG.E R22, desc[UR4][R8.64] ;  /* 0x0000000408167981 */ /* 0x0002e2000c1e1900 */
[----:B------:R-:W-:-:S04]  /*0420*/  IMAD.WIDE R12, R13, 0x4, R2 ;  /* 0x000000040d0c7825 */ /* 0x000fc800078e0202 */
[-C--:B------:R-:W-:Y:S02]  /*0430*/  IMAD R10, R10, R4.reuse, R5 ;  /* 0x000000040a0a7224 */ /* 0x080fe400078e0205 */
[----:B------:R-:W-:Y:S02]  /*0440*/  IMAD.SHL.U32 R23, R23, 0x4, RZ ;  /* 0x0000000417177824 */ /* 0x000fe400078e00ff */
[----:B0-----:R-:W-:Y:S02]  /*0450*/  IMAD.WIDE R6, R24, 0x4, R2 ;  /* 0x0000000418067825 */ /* 0x001fe400078e0202 */
[----:B------:R0:W4:Y:S02]  /*0460*/  LDG.E R24, desc[UR4][R12.64] ;  /* 0x000000040c187981 */ /* 0x000124000c1e1900 */
[-C--:B------:R-:W-:Y:S01]  /*0470*/  IMAD R26, R27, R4.reuse, R29 ;  /* 0x000000041b1a7224 */ /* 0x080fe200078e021d */
[----:B------:R-:W-:Y:S01]  /*0480*/  SHF.L.U32 R29, R10, 0x2, RZ ;  /* 0x000000020a1d7819 */ /* 0x000fe200000006ff */
[----:B-1----:R-:W-:Y:S01]  /*0490*/  IMAD.WIDE R8, R23, 0x4, R2 ;  /* 0x0000000417087825 */ /* 0x002fe200078e0202 */
[----:B------:R1:W5:Y:S02]  /*04a0*/  LDG.E R7, desc[UR4][R6.64] ;  /* 0x0000000406077981 */ /* 0x000364000c1e1900 */
[----:B------:R-:W-:Y:S01]  /*04b0*/  SHF.L.U32 R26, R26, 0x2, RZ ;  /* 0x000000021a1a7819 */ /* 0x000fe200000006ff */
[----:B------:R-:W-:-:S02]  /*04c0*/  IMAD R28, R27, R4, R11 ;  /* 0x000000041b1c7224 */ /* 0x000fc400078e020b */
[----:B------:R-:W-:Y:S01]  /*04d0*/  IMAD.WIDE R10, R29, 0x4, R2 ;  /* 0x000000041d0a7825 */ /* 0x000fe200078e0202 */
[----:B------:R1:W5:Y:S03]  /*04e0*/  LDG.E R8, desc[UR4][R8.64] ;  /* 0x0000000408087981 */ /* 0x000366000c1e1900 */
[----:B------:R-:W-:Y:S01]  /*04f0*/  IMAD R29, R27, R4, R5 ;  /* 0x000000041b1d7224 */ /* 0x000fe200078e0205 */
[----:B------:R-:W-:Y:S01]  /*0500*/  SHF.L.U32 R27, R28, 0x2, RZ ;  /* 0x000000021c1b7819 */ /* 0x000fe200000006ff */
[--C-:B------:R-:W-:Y:S01]  /*0510*/  IMAD.WIDE R4, R26, 0x4, R2.reuse ;  /* 0x000000041a047825 */ /* 0x100fe200078e0202 */
[----:B------:R-:W5:Y:S02]  /*0520*/  LDG.E R10, desc[UR4][R10.64] ;  /* 0x000000040a0a7981 */ /* 0x000f64000c1e1900 */
[----:B------:R-:W-:Y:S01]  /*0530*/  SHF.L.U32 R29, R29, 0x2, RZ ;  /* 0x000000021d1d7819 */ /* 0x000fe200000006ff */
[----:B0-----:R-:W-:-:S02]  /*0540*/  IMAD.WIDE R12, R27, 0x4, R2 ;  /* 0x000000041b0c7825 */ /* 0x001fc400078e0202 */
[----:B------:R-:W5:Y:S02]  /*0550*/  LDG.E R5, desc[UR4][R4.64] ;  /* 0x0000000404057981 */ /* 0x000f64000c1e1900 */
[----:B------:R-:W-:Y:S02]  /*0560*/  IMAD.WIDE R2, R29, 0x4, R2 ;  /* 0x000000041d027825 */ /* 0x000fe400078e0202 */
[----:B------:R-:W5:Y:S04]  /*0570*/  LDG.E R13, desc[UR4][R12.64] ;  /* 0x000000040c0d7981 */ /* 0x000f68000c1e1900 */
[----:B------:R0:W5:Y:S01]  /*0580*/  LDG.E R3, desc[UR4][R2.64] ;  /* 0x0000000402037981 */ /* 0x000162000c1e1900 */
[----:B-1----:R-:W-:-:S04]  /*0590*/  FADD R6, R0, R15 ;  /* 0x0000000f00067221 */ /* 0x002fc80000000000 */
[----:B------:R-:W-:-:S04]  /*05a0*/  FADD R9, R6, R21 ;  /* 0x0000001506097221 */ /* 0x000fc80000000000 */
[----:B------:R-:W-:-:S04]  /*05b0*/  FADD R6, R9, R20 ;  /* 0x0000001409067221 */ /* 0x000fc80000000000 */
[----:B------:R-:W-:-:S04]  /*05c0*/  FADD R6, R6, R19 ;  /* 0x0000001306067221 */ /* 0x000fc80000000000 */
[----:B------:R-:W-:-:S04]  /*05d0*/  FADD R9, R6, R17 ;  /* 0x0000001106097221 */ /* 0x000fc80000000000 */
[----:B------:R-:W-:-:S04]  /*05e0*/  FADD R9, R9, R18 ;  /* 0x0000001209097221 */ /* 0x000fc80000000000 */
[----:B------:R-:W-:-:S04]  /*05f0*/  FADD R9, R9, R16 ;  /* 0x0000001009097221 */ /* 0x000fc80000000000 */
[----:B0-----:R-:W-:Y:S01]  /*0600*/  FADD R2, R9, R14 ;  /* 0x0000000e09027221 */ /* 0x001fe20000000000 */
[----:B--2---:R-:W-:-:S04]  /*0610*/  FMUL R25, R25, R0 ;  /* 0x0000000019197220 */ /* 0x004fc80000400000 */
[----:B------:R-:W-:Y:S01]  /*0620*/  IADD3 R0, PT, PT, R2, 0x1800000, RZ ;  /* 0x0180000002007810 */ /* 0x000fe20007ffe0ff */
[----:B---3--:R-:W-:-:S03]  /*0630*/  FFMA R25, R22, R15, R25 ;  /* 0x0000000f16197223 */ /* 0x008fc60000000019 */
[----:B------:R-:W-:-:S04]  /*0640*/  LOP3.LUT R0, R0, 0x7f800000, RZ, 0xc0, !PT ;  /* 0x7f80000000007812 */ /* 0x000fc800078ec0ff */
[----:B------:R-:W-:Y:S01]  /*0650*/  ISETP.GT.U32.AND P0, PT, R0, 0x1ffffff, PT ;  /* 0x01ffffff0000780c */ /* 0x000fe20003f04070 */
[----:B----4-:R-:W-:-:S04]  /*0660*/  FFMA R24, R24, R21, R25 ;  /* 0x0000001518187223 */ /* 0x010fc80000000019 */
[----:B-----5:R-:W-:-:S04]  /*0670*/  FFMA R7, R7, R20, R24 ;  /* 0x0000001407077223 */ /* 0x020fc80000000018 */
[----:B------:R-:W-:-:S04]  /*0680*/  FFMA R7, R8, R19, R7 ;  /* 0x0000001308077223 */ /* 0x000fc80000000007 */
[----:B------:R-:W-:-:S04]  /*0690*/  FFMA R10, R10, R17, R7 ;  /* 0x000000110a0a7223 */ /* 0x000fc80000000007 */
[----:B------:R-:W-:-:S04]  /*06a0*/  FFMA R10, R5, R18, R10 ;  /* 0x00000012050a7223 */ /* 0x000fc8000000000a */
[----:B------:R-:W-:-:S04]  /*06b0*/  FFMA R10, R13, R16, R10 ;  /* 0x000000100d0a7223 */ /* 0x000fc8000000000a */
[----:B------:R-:W-:Y:S01]  /*06c0*/  FFMA R3, R3, R14, R10 ;  /* 0x0000000e03037223 */ /* 0x000fe2000000000a */
[----:B------:R-:W-:Y:S06]  /*06d0*/  @P0 BRA `(.L_x_39) ;  /* 0x00000000000c0947 */ /* 0x000fec0003800000 */
[----:B------:R-:W-:-:S07]  /*06e0*/  MOV R4, 0x700 ;  /* 0x0000070000047802 */ /* 0x000fce0000000f00 */
[----:B------:R-:W-:Y:S05]  /*06f0*/  CALL.REL.NOINC `($__internal_0_$__cuda_sm20_rcp_rn_f32_slowpath) ;  /* 0x00000000003c7944 */ /* 0x000fea0003c00000 */
[----:B------:R-:W-:Y:S05]  /*0700*/  BRA `(.L_x_40) ;  /* 0x0000000000107947 */ /* 0x000fea0003800000 */
.L_x_39:
[----:B------:R-:W0:Y:S02]  /*0710*/  MUFU.RCP R5, R2 ;  /* 0x0000000200057308 */ /* 0x000e240000001000 */
[----:B0-----:R-:W-:-:S04]  /*0720*/  FFMA R0, R2, R5, -1 ;  /* 0xbf80000002007423 */ /* 0x001fc80000000005 */
[----:B------:R-:W-:-:S04]  /*0730*/  FADD.FTZ R0, -R0, -RZ ;  /* 0x800000ff00007221 */ /* 0x000fc80000010100 */
[----:B------:R-:W-:-:S07]  /*0740*/  FFMA R0, R5, R0, R5 ;  /* 0x0000000005007223 */ /* 0x000fce0000000005 */
.L_x_40:
[----:B------:R-:W0:Y:S01]  /*0750*/  LDC R6, c[0x0][0x39c] ;  /* 0x0000e700ff067b82 */ /* 0x000e220000000800 */
[----:B------:R-:W-:-:S04]  /*0760*/  FSETP.GT.AND P0, PT, R2, 1, PT ;  /* 0x3f8000000200780b */ /* 0x000fc80003f04000 */
[----:B------:R-:W-:-:S03]  /*0770*/  FSEL R0, R0, 1, P0 ;  /* 0x3f80000000007808 */ /* 0x000fc60000000000 */
[----:B------:R-:W1:Y:S01]  /*0780*/  LDC.64 R4, c[0x0][0x390] ;  /* 0x0000e400ff047b82 */ /* 0x000e620000000a00 */
[----:B0-----:R-:W-:-:S04]  /*0790*/  ISETP.NE.AND P1, PT, R6, 0x1, PT ;  /* 0x000000010600780c */ /* 0x001fc80003f25270 */
[----:B------:R-:W-:Y:S01]  /*07a0*/  FSEL R0, R0, 1, !P1 ;  /* 0x3f80000000007808 */ /* 0x000fe20004800000 */
[----:B-1----:R-:W-:-:S04]  /*07b0*/  IMAD.WIDE R4, R23, 0x4, R4 ;  /* 0x0000000417047825 */ /* 0x002fc800078e0204 */
[----:B------:R-:W-:-:S05]  /*07c0*/  FMUL R3, R3, R0 ;  /* 0x0000000003037220 */ /* 0x000fca0000400000 */
[----:B------:R-:W-:Y:S01]  /*07d0*/  STG.E desc[UR4][R4.64], R3 ;  /* 0x0000000304007986 */ /* 0x000fe2000c101904 */
[----:B------:R-:W-:Y:S05]  /*07e0*/  EXIT ;  /* 0x000000000000794d */ /* 0x000fea0003800000 */
        .weak           $__internal_0_$__cuda_sm20_rcp_rn_f32_slowpath
        .type           $__internal_0_$__cuda_sm20_rcp_rn_f32_slowpath,@function
        .size           $__internal_0_$__cuda_sm20_rcp_rn_f32_slowpath,(.L_x_145 - $__internal_0_$__cuda_sm20_rcp_rn_f32_slowpath)
$__internal_0_$__cuda_sm20_rcp_rn_f32_slowpath:
[----:B------:R-:W-:-:S05]  /*07f0*/  IMAD.SHL.U32 R0, R2, 0x2, RZ ;  /* 0x0000000202007824 */ /* 0x000fca00078e00ff */
[----:B------:R-:W-:Y:S02]  /*0800*/  SHF.R.U32.HI R10, RZ, 0x18, R0 ;  /* 0x00000018ff0a7819 */ /* 0x000fe40000011600 */
[----:B------:R-:W-:Y:S02]  /*0810*/  MOV R0, R2 ;  /* 0x0000000200007202 */ /* 0x000fe40000000f00 */
[----:B------:R-:W-:-:S13]  /*0820*/  ISETP.NE.U32.AND P0, PT, R10, RZ, PT ;  /* 0x000000ff0a00720c */ /* 0x000fda0003f05070 */
[----:B------:R-:W-:Y:S05]  /*0830*/  @P0 BRA `(.L_x_41) ;  /* 0x00000000002c0947 */ /* 0x000fea0003800000 */
[----:B------:R-:W-:-:S04]  /*0840*/  SHF.L.U32 R5, R0, 0x1, RZ ;  /* 0x0000000100057819 */ /* 0x000fc800000006ff */
[----:B------:R-:W-:-:S13]  /*0850*/  ISETP.NE.AND P0, PT, R5, RZ, PT ;  /* 0x000000ff0500720c */ /* 0x000fda0003f05270 */
[----:B------:R0:W1:Y:S01]  /*0860*/  @!P0 MUFU.RCP R5, R0 ;  /* 0x0000000000058308 */ /* 0x0000620000001000 */
[----:B------:R-:W-:Y:S05]  /*0870*/  @!P0 BRA `(.L_x_42) ;  /* 0x0000000000a48947 */ /* 0x000fea0003800000 */
[----:B------:R-:W-:-:S04]  /*0880*/  FFMA R6, R0, 1.84467440737095516160e+19, RZ ;  /* 0x5f80000000067823 */ /* 0x000fc800000000ff */
[----:B-1----:R-:W0:Y:S02]  /*0890*/  MUFU.RCP R5, R6 ;  /* 0x0000000600057308 */ /* 0x002e240000001000 */
[----:B0-----:R-:W-:-:S04]  /*08a0*/  FFMA R0, R6, R5, -1 ;  /* 0xbf80000006007423 */ /* 0x001fc80000000005 */
[----:B------:R-:W-:-:S04]  /*08b0*/  FADD.FTZ R0, -R0, -RZ ;  /* 0x800000ff00007221 */ /* 0x000fc80000010100 */
[----:B------:R-:W-:-:S04]  /*08c0*/  FFMA R0, R5, R0, R5 ;  /* 0x0000000005007223 */ /* 0x000fc80000000005 */
[----:B------:R-:W-:Y:S01]  /*08d0*/  FFMA R5, R0, 1.84467440737095516160e+19, RZ ;  /* 0x5f80000000057823 */ /* 0x000fe200000000ff */
[----:B------:R-:W-:Y:S06]  /*08e0*/  BRA `(.L_x_42) ;  /* 0x0000000000887947 */ /* 0x000fec0003800000 */
.L_x_41:
[----:B------:R-:W-:-:S04]  /*08f0*/  IADD3 R12, PT, PT, R10, -0xfd, RZ ;  /* 0xffffff030a0c7810 */ /* 0x000fc80007ffe0ff */
[----:B------:R-:W-:-:S13]  /*0900*/  ISETP.GT.U32.AND P0, PT, R12, 0x1, PT ;  /* 0x000000010c00780c */ /* 0x000fda0003f04070 */
[----:B------:R-:W-:Y:S05]  /*0910*/  @P0 BRA `(.L_x_43) ;  /* 0x0000000000780947 */ /* 0x000fea0003800000 */
[----:B------:R-:W-:Y:S01]  /*0920*/  LOP3.LUT R5, R0, 0x7fffff, RZ, 0xc0, !PT ;  /* 0x007fffff00057812 */ /* 0x000fe200078ec0ff */
[----:B------:R-:W-:-:S03]  /*0930*/  HFMA2 R9, -RZ, RZ, 0, 1.78813934326171875e-07 ;  /* 0x00000003ff097431 */ /* 0x000fc600000001ff */
[----:B------:R-:W-:-:S04]  /*0940*/  LOP3.LUT R5, R5, 0x3f800000, RZ, 0xfc, !PT ;  /* 0x3f80000005057812 */ /* 0x000fc800078efcff */
[----:B------:R-:W0:Y:S01]  /*0950*/  MUFU.RCP R6, R5 ;  /* 0x0000000500067308 */ /* 0x000e220000001000 */
[----:B------:R-:W-:Y:S01]  /*0960*/  SHF.L.U32 R9, R9, R12, RZ ;  /* 0x0000000c09097219 */ /* 0x000fe200000006ff */
[----:B0-----:R-:W-:-:S04]  /*0970*/  FFMA R7, R5, R6, -1 ;  /* 0xbf80000005077423 */ /* 0x001fc80000000006 */
[----:B------:R-:W-:-:S04]  /*0980*/  FADD.FTZ R7, -R7, -RZ ;  /* 0x800000ff07077221 */ /* 0x000fc80000010100 */
[CCC-:B------:R-:W-:Y:S01]  /*0990*/  FFMA.RM R8, R6.reuse, R7.reuse, R6.reuse ;  /* 0x0000000706087223 */ /* 0x1c0fe20000004006 */
[----:B------:R-:W-:-:S04]  /*09a0*/  FFMA.RP R7, R6, R7, R6 ;  /* 0x0000000706077223 */ /* 0x000fc80000008006 */
[C---:B------:R-:W-:Y:S02]  /*09b0*/  LOP3.LUT R6, R8.reuse, 0x7fffff, RZ, 0xc0, !PT ;  /* 0x007fffff08067812 */ /* 0x040fe400078ec0ff */
[----:B------:R-:W-:Y:S02]  /*09c0*/  FSETP.NEU.FTZ.AND P0, PT, R8, R7, PT ;  /* 0x000000070800720b */ /* 0x000fe40003f1d000 */
[----:B------:R-:W-:Y:S02]  /*09d0*/  LOP3.LUT R6, R6, 0x800000, RZ, 0xfc, !PT ;  /* 0x0080000006067812 */ /* 0x000fe400078efcff */
[----:B------:R-:W-:Y:S02]  /*09e0*/  SEL R7, RZ, 0xffffffff, !P0 ;  /* 0xffffffffff077807 */ /* 0x000fe40004000000 */
[----:B------:R-:W-:Y:S02]  /*09f0*/  LOP3.LUT R9, R9, R6, RZ, 0xc0, !PT ;  /* 0x0000000609097212 */ /* 0x000fe400078ec0ff */
[----:B------:R-:W-:-:S02]  /*0a00*/  IADD3 R7, PT, PT, -R7, RZ, RZ ;  /* 0x000000ff07077210 */ /* 0x000fc40007ffe1ff */
[-C--:B------:R-:W-:Y:S02]  /*0a10*/  SHF.R.U32.HI R9, RZ, R12.reuse, R9 ;  /* 0x0000000cff097219 */ /* 0x080fe40000011609 */
[----:B------:R-:W-:Y:S02]  /*0a20*/  LOP3.LUT P1, RZ, R7, R12, R6, 0xf8, !PT ;  /* 0x0000000c07ff7212 */ /* 0x000fe4000782f806 */
[C---:B------:R-:W-:Y:S02]  /*0a30*/  LOP3.LUT P0, RZ, R9.reuse, 0x1, RZ, 0xc0, !PT ;  /* 0x0000000109ff7812 */ /* 0x040fe4000780c0ff */
[----:B------:R-:W-:-:S04]  /*0a40*/  LOP3.LUT P2, RZ, R9, 0x2, RZ, 0xc0, !PT ;  /* 0x0000000209ff7812 */ /* 0x000fc8000784c0ff */
[----:B------:R-:W-:Y:S02]  /*0a50*/  PLOP3.LUT P0, PT, P0, P1, P2, 0xe0, 0x0 ;  /* 0x000000000000781c */ /* 0x000fe40000703c20 */
[----:B------:R-:W-:Y:S02]  /*0a60*/  LOP3.LUT P1, RZ, R0, 0x7fffff, RZ, 0xc0, !PT ;  /* 0x007fffff00ff7812 */ /* 0x000fe4000782c0ff */
[----:B------:R-:W-:-:S05]  /*0a70*/  SEL R5, RZ, 0x1, !P0 ;  /* 0x00000001ff057807 */ /* 0x000fca0004000000 */
[----:B------:R-:W-:-:S05]  /*0a80*/  IMAD.MOV R5, RZ, RZ, -R5 ;  /* 0x000000ffff057224 */ /* 0x000fca00078e0a05 */
[----:B------:R-:W-:Y:S02]  /*0a90*/  ISETP.GE.AND P0, PT, R5, RZ, PT ;  /* 0x000000ff0500720c */ /* 0x000fe40003f06270 */
[----:B------:R-:W-:-:S04]  /*0aa0*/  IADD3 R5, PT, PT, R10, -0xfc, RZ ;  /* 0xffffff040a057810 */ /* 0x000fc80007ffe0ff */
[----:B------:R-:W-:-:S07]  /*0ab0*/  SHF.R.U32.HI R5, RZ, R5, R6 ;  /* 0x00000005ff057219 */ /* 0x000fce0000011606 */
[----:B------:R-:W-:-:S04]  /*0ac0*/  @!P0 IADD3 R5, PT, PT, R5, 0x1, RZ ;  /* 0x0000000105058810 */ /* 0x000fc80007ffe0ff */
[----:B------:R-:W-:-:S04]  /*0ad0*/  @!P1 SHF.L.U32 R5, R5, 0x1, RZ ;  /* 0x0000000105059819 */ /* 0x000fc800000006ff */
[----:B------:R-:W-:Y:S01]  /*0ae0*/  LOP3.LUT R5, R5, 0x80000000, R0, 0xf8, !PT ;  /* 0x8000000005057812 */ /* 0x000fe200078ef800 */
[----:B------:R-:W-:Y:S06]  /*0af0*/  BRA `(.L_x_42) ;  /* 0x0000000000047947 */ /* 0x000fec0003800000 */
.L_x_43:
[----:B------:R2:W3:Y:S02]  /*0b00*/  MUFU.RCP R5, R0 ;  /* 0x0000000000057308 */ /* 0x0004e40000001000 */
.L_x_42:
[----:B0123--:R-:W-:Y:S02]  /*0b10*/  MOV R0, R5 ;  /* 0x0000000500007202 */ /* 0x00ffe40000000f00 */
[----:B------:R-:W-:-:S04]  /*0b20*/  MOV R5, 0x0 ;  /* 0x0000000000057802 */ /* 0x000fc80000000f00 */
[----:B------:R-:W-:Y:S05]  /*0b30*/  RET.REL.NODEC R4 `(_Z12CustomMatrixiiPfS_fifffffffff) ;  /* 0xfffffff404307950 */ /* 0x000fea0003c3ffff */
.L_x_44:
        /* <DEDUP_REMOVED lines=12> */
.L_x_145:


//--------------------- .text._Z17DilateSharedStep2PfS_iiiii --------------------------
	.section	.text._Z17DilateSharedStep2PfS_iiiii,"ax",@progbits
	.align	128
        .global         _Z17DilateSharedStep2PfS_iiiii
        .type           _Z17DilateSharedStep2PfS_iiiii,@function
        .size           _Z17DilateSharedStep2PfS_iiiii,(.L_x_152 - _Z17DilateSharedStep2PfS_iiiii)
        .other          _Z17DilateSharedStep2PfS_iiiii,@"STO_CUDA_ENTRY STV_DEFAULT"
_Z17DilateSharedStep2PfS_iiiii:
.text._Z17DilateSharedStep2PfS_iiiii:
[----:B------:R-:W-:Y:S01]  /*0000*/  LDC R1, c[0x0][0x37c] ;  /* 0x0000df00ff017b82 */ /* 0x000fe20000000800 */
[----:B------:R-:W0:Y:S07]  /*0010*/  S2R R2, SR_TID.Y ;  /* 0x0000000000027919 */ /* 0x000e2e0000002200 */
[----:B------:R-:W1:Y:S01]  /*0020*/  S2UR UR6, SR_CgaCtaId ;  /* 0x00000000000679c3 */ /* 0x000e620000008800 */
[----:B------:R-:W2:Y:S01]  /*0030*/  LDCU UR10, c[0x0][0x3a0] ;  /* 0x00007400ff0a77ac */ /* 0x000ea20008000800 */
[----:B------:R-:W3:Y:S01]  /*0040*/  S2R R3, SR_TID.X ;  /* 0x0000000000037919 */ /* 0x000ee20000002100 */
[----:B------:R-:W0:Y:S05]  /*0050*/  LDCU UR11, c[0x0][0x390] ;  /* 0x00007200ff0b77ac */ /* 0x000e2a0008000800 */
[----:B------:R-:W3:Y:S01]  /*0060*/  LDC R4, c[0x0][0x360] ;  /* 0x0000d800ff047b82 */ /* 0x000ee20000000800 */
[----:B------:R-:W4:Y:S01]  /*0070*/  LDCU UR8, c[0x0][0x398] ;  /* 0x00007300ff0877ac */ /* 0x000f220008000800 */
[----:B------:R-:W-:Y:S01]  /*0080*/  UMOV UR5, 0x400 ;  /* 0x0000040000057882 */ /* 0x000fe20000000000 */
[----:B------:R-:W5:Y:S05]  /*0090*/  LDCU UR12, c[0x0][0x394] ;  /* 0x00007280ff0c77ac */ /* 0x000f6a0008000800 */
[----:B------:R-:W2:Y:S08]  /*00a0*/  S2UR UR4, SR_CTAID.Y ;  /* 0x00000000000479c3 */ /* 0x000eb00000002600 */
[----:B------:R-:W5:Y:S01]  /*00b0*/  S2UR UR7, SR_CTAID.X ;  /* 0x00000000000779c3 */ /* 0x000f620000002500 */
[----:B-1----:R-:W-:Y:S01]  /*00c0*/  ULEA UR5, UR6, UR5, 0x18 ;  /* 0x0000000506057291 */ /* 0x002fe2000f8ec0ff */
[----:B0-----:R-:W-:-:S06]  /*00d0*/  VIADD R5, R2, -UR11 ;  /* 0x8000000b02057c36 */ /* 0x001fcc0008000000 */
[----:B------:R-:W5:Y:S01]  /*00e0*/  LDC R0, c[0x0][0x39c] ;  /* 0x0000e700ff007b82 */ /* 0x000f620000000800 */
[----:B---3--:R-:W-:Y:S01]  /*00f0*/  IMAD R6, R2, R4, R3 ;  /* 0x0000000402067224 */ /* 0x008fe200078e0203 */
[----:B--2---:R-:W-:-:S04]  /*0100*/  UIMAD UR4, UR4, UR10, URZ ;  /* 0x0000000a040472a4 */ /* 0x004fc8000f8e02ff */
[----:B------:R-:W-:Y:S02]  /*0110*/  LEA R8, R6, UR5, 0x2 ;  /* 0x0000000506087c11 */ /* 0x000fe4000f8e10ff */
[----:B------:R-:W-:-:S03]  /*0120*/  VIADD R9, R5, UR4 ;  /* 0x0000000405097c36 */ /* 0x000fc60008000000 */
[----:B------:R0:W-:Y:S01]  /*0130*/  STS [R8], RZ ;  /* 0x000000ff08007388 */ /* 0x0001e20000000800 */
[----:B------:R-:W-:Y:S01]  /*0140*/  BAR.SYNC.DEFER_BLOCKING 0x0 ;  /* 0x0000000000007b1d */ /* 0x000fe20000010000 */
[----:B----4-:R-:W-:Y:S01]  /*0150*/  ISETP.GE.AND P0, PT, R9, UR8, PT ;  /* 0x0000000809007c0c */ /* 0x010fe2000bf06270 */
[----:B-----5:R-:W-:-:S03]  /*0160*/  IMAD R0, R0, UR7, R3 ;  /* 0x0000000700007c24 */ /* 0x020fc6000f8e0203 */
[----:B------:R-:W-:-:S04]  /*0170*/  ISETP.LT.OR P0, PT, R9, RZ, P0 ;  /* 0x000000ff0900720c */ /* 0x000fc80000701670 */
[----:B------:R-:W-:-:S13]  /*0180*/  ISETP.GE.OR P0, PT, R0, UR12, P0 ;  /* 0x0000000c00007c0c */ /* 0x000fda0008706670 */
[----:B0-----:R-:W-:Y:S05]  /*0190*/  @P0 EXIT ;  /* 0x000000000000094d */ /* 0x001fea0003800000 */
[----:B------:R-:W0:Y:S01]  /*01a0*/  LDC.64 R6, c[0x0][0x380] ;  /* 0x0000e000ff067b82 */ /* 0x000e220000000a00 */
[----:B------:R-:W1:Y:S01]  /*01b0*/  LDCU.64 UR8, c[0x0][0x358] ;  /* 0x00006b00ff0877ac */ /* 0x000e620008000a00 */
[----:B------:R-:W-:-:S04]  /*01c0*/  IMAD R0, R9, UR12, R0 ;  /* 0x0000000c09007c24 */ /* 0x000fc8000f8e0200 */
[----:B0-----:R-:W-:-:S06]  /*01d0*/  IMAD.WIDE R6, R0, 0x4, R6 ;  /* 0x0000000400067825 */ /* 0x001fcc00078e0206 */
[----:B-1----:R-:W2:Y:S01]  /*01e0*/  LDG.E R7, desc[UR8][R6.64] ;  /* 0x0000000806077981 */ /* 0x002ea2000c1e1900 */
[----:B------:R-:W-:-:S06]  /*01f0*/  UIADD3 UR6, UPT, UPT, UR4, UR10, URZ ;  /* 0x0000000a04067290 */ /* 0x000fcc000fffe0ff */
[----:B------:R-:W-:-:S04]  /*0200*/  ISETP.GE.AND P0, PT, R9, UR6, PT ;  /* 0x0000000609007c0c */ /* 0x000fc8000bf06270 */
[----:B------:R-:W-:Y:S01]  /*0210*/  ISETP.LT.OR P0, PT, R9, UR4, P0 ;  /* 0x0000000409007c0c */ /* 0x000fe20008701670 */
[----:B--2---:R0:W-:Y:S01]  /*0220*/  STS [R8], R7 ;  /* 0x0000000708007388 */ /* 0x0041e20000000800 */
[----:B------:R-:W-:Y:S11]  /*0230*/  BAR.SYNC.DEFER_BLOCKING 0x0 ;  /* 0x0000000000007b1d */ /* 0x000ff60000010000 */
[----:B------:R-:W-:Y:S05]  /*0240*/  @P0 EXIT ;  /* 0x000000000000094d */ /* 0x000fea0003800000 */
[----:B------:R-:W-:Y:S01]  /*0250*/  IMAD R6, R5, R4, R3 ;  /* 0x0000000405067224 */ /* 0x000fe200078e0203 */
[----:B------:R-:W-:-:S04]  /*0260*/  UISETP.GE.AND UP0, UPT, UR11, 0x1, UPT ;  /* 0x000000010b00788c */ /* 0x000fc8000bf06270 */
[----:B------:R-:W-:-:S05]  /*0270*/  LEA R6, R6, UR5, 0x2 ;  /* 0x0000000506067c11 */ /* 0x000fca000f8e10ff */
[----:B------:R1:W2:Y:S01]  /*0280*/  LDS R5, [R6] ;  /* 0x0000000006057984 */ /* 0x0002a20000000800 */
[----:B------:R-:W-:Y:S05]  /*0290*/  BRA.U !UP0, `(.L_x_45) ;  /* 0x0000000508dc7547 */ /* 0x000fea000b800000 */
[----:B------:R-:W-:Y:S01]  /*02a0*/  USHF.L.U32 UR6, UR11, 0x1, URZ ;  /* 0x000000010b067899 */ /* 0x000fe200080006ff */
[----:B0-----:R-:W-:-:S03]  /*02b0*/  HFMA2 R7, -RZ, RZ, 0, 5.9604644775390625e-08 ;  /* 0x00000001ff077431 */ /* 0x001fc600000001ff */
[----:B------:R-:W-:-:S04]  /*02c0*/  UISETP.LT.AND UP0, UPT, UR6, 0x1, UPT ;  /* 0x000000010600788c */ /* 0x000fc8000bf01270 */
[----:B------:R-:W-:Y:S02]  /*02d0*/  USEL UR4, UR6, 0x1, !UP0 ;  /* 0x0000000106047887 */ /* 0x000fe4000c000000 */
[----:B------:R-:W-:Y:S02]  /*02e0*/  UISETP.GE.AND UP0, UPT, UR6, 0x10, UPT ;  /* 0x000000100600788c */ /* 0x000fe4000bf06270 */
[----:B------:R-:W-:-:S07]  /*02f0*/  ULOP3.LUT UR7, UR4, 0xf, URZ, 0xc0, !UPT ;  /* 0x0000000f04077892 */ /* 0x000fce000f8ec0ff */
[----:B------:R-:W-:Y:S05]  /*0300*/  BRA.U !UP0, `(.L_x_46) ;  /* 0x0000000108d87547 */ /* 0x000fea000b800000 */
[----:B------:R-:W-:Y:S01]  /*0310*/  USHF.L.U32 UR6, UR11, 0x2, URZ ;  /* 0x000000020b067899 */ /* 0x000fe200080006ff */
[----:B------:R-:W-:-:S05]  /*0320*/  IMAD.SHL.U32 R8, R3, 0x4, RZ ;  /* 0x0000000403087824 */ /* 0x000fca00078e00ff */
[----:B------:R-:W-:Y:S01]  /*0330*/  LEA R7, R2, -UR6, 0x2 ;  /* 0x8000000602077c11 */ /* 0x000fe2000f8e10ff */
[----:B------:R-:W-:-:S04]  /*0340*/  ULOP3.LUT UR6, UR4, 0x7ffffff0, URZ, 0xc0, !UPT ;  /* 0x7ffffff004067892 */ /* 0x000fc8000f8ec0ff */
[----:B------:R-:W-:Y:S01]  /*0350*/  VIADD R7, R7, 0x4 ;  /* 0x0000000407077836 */ /* 0x000fe20000000000 */
[----:B------:R-:W-:-:S03]  /*0360*/  UIADD3 UR6, UPT, UPT, -UR6, URZ, URZ ;  /* 0x000000ff06067290 */ /* 0x000fc6000fffe1ff */
[----:B------:R-:W-:Y:S01]  /*0370*/  IMAD R8, R7, R4, R8 ;  /* 0x0000000407087224 */ /* 0x000fe200078e0208 */
[----:B------:R-:W-:-:S03]  /*0380*/  MOV R7, RZ ;  /* 0x000000ff00077202 */ /* 0x000fc60000000f00 */
[----:B------:R-:W-:-:S07]  /*0390*/  VIADD R9, R8, UR5 ;  /* 0x0000000508097c36 */ /* 0x000fce0008000000 */
.L_x_47:
[C---:B------:R-:W-:Y:S01]  /*03a0*/  IMAD R19, R4.reuse, 0x4, R9 ;  /* 0x0000000404137824 */ /* 0x040fe200078e0209 */
[----:B------:R0:W-:Y:S01]  /*03b0*/  LDS R8, [R9] ;  /* 0x0000000009087984 */ /* 0x0001e20000000800 */
[----:B------:R-:W-:Y:S01]  /*03c0*/  UIADD3 UR6, UPT, UPT, UR6, 0x10, URZ ;  /* 0x0000001006067890 */ /* 0x000fe2000fffe0ff */
[----:B------:R-:W-:Y:S02]  /*03d0*/  VIADD R7, R7, 0x10 ;  /* 0x0000001007077836 */ /* 0x000fe40000000000 */
[C---:B------:R-:W-:Y:S01]  /*03e0*/  LEA R11, R4.reuse, R19, 0x2 ;  /* 0x00000013040b7211 */ /* 0x040fe200078e10ff */
[----:B------:R-:W2:Y:S01]  /*03f0*/  LDS R10, [R19] ;  /* 0x00000000130a7984 */ /* 0x000ea20000000800 */
[----:B------:R-:W-:Y:S01]  /*0400*/  UISETP.NE.AND UP0, UPT, UR6, URZ, UPT ;  /* 0x000000ff0600728c */ /* 0x000fe2000bf05270 */
[C---:B0-----:R-:W-:Y:S02]  /*0410*/  LEA R9, R4.reuse, R9, 0x6 ;  /* 0x0000000904097211 */ /* 0x041fe400078e30ff */
[----:B------:R-:W-:-:S02]  /*0420*/  IMAD R21, R4, 0x4, R11 ;  /* 0x0000000404157824 */ /* 0x000fc400078e020b */
[----:B------:R-:W-:Y:S02]  /*0430*/  LDS R11, [R11] ;  /* 0x000000000b0b7984 */ /* 0x000fe40000000800 */
[C---:B------:R-:W-:Y:S02]  /*0440*/  IMAD R13, R4.reuse, 0x4, R21 ;  /* 0x00000004040d7824 */ /* 0x040fe400078e0215 */
[----:B------:R-:W0:Y:S03]  /*0450*/  LDS R12, [R21] ;  /* 0x00000000150c7984 */ /* 0x000e260000000800 */
[C---:B------:R-:W-:Y:S02]  /*0460*/  LEA R23, R4.reuse, R13, 0x2 ;  /* 0x0000000d04177211 */ /* 0x040fe400078e10ff */
[----:B------:R-:W-:Y:S03]  /*0470*/  LDS R13, [R13] ;  /* 0x000000000d0d7984 */ /* 0x000fe60000000800 */
[C---:B------:R-:W-:Y:S01]  /*0480*/  IMAD R15, R4.reuse, 0x4, R23 ;  /* 0x00000004040f7824 */ /* 0x040fe200078e0217 */
[----:B------:R-:W3:Y:S03]  /*0490*/  LDS R14, [R23] ;  /* 0x00000000170e7984 */ /* 0x000ee60000000800 */
[----:B------:R-:W-:-:S02]  /*04a0*/  IMAD R27, R4, 0x4, R15 ;  /* 0x00000004041b7824 */ /* 0x000fc400078e020f */
[----:B------:R-:W-:Y:S03]  /*04b0*/  LDS R15, [R15] ;  /* 0x000000000f0f7984 */ /* 0x000fe60000000800 */
[C---:B------:R-:W-:Y:S01]  /*04c0*/  LEA R17, R4.reuse, R27, 0x2 ;  /* 0x0000001b04117211 */ /* 0x040fe200078e10ff */
[----:B------:R-:W4:Y:S04]  /*04d0*/  LDS R16, [R27] ;  /* 0x000000001b107984 */ /* 0x000f280000000800 */
[C---:B------:R-:W-:Y:S02]  /*04e0*/  IMAD R25, R4.reuse, 0x4, R17 ;  /* 0x0000000404197824 */ /* 0x040fe400078e0211 */
[----:B------:R-:W-:Y:S02]  /*04f0*/  LDS R17, [R17] ;  /* 0x0000000011117984 */ /* 0x000fe40000000800 */
[----:B------:R-:W-:-:S02]  /*0500*/  IMAD R29, R4, 0x4, R25 ;  /* 0x00000004041d7824 */ /* 0x000fc400078e0219 */
[----:B------:R-:W5:Y:S01]  /*0510*/  LDS R18, [R25] ;  /* 0x0000000019127984 */ /* 0x000f620000000800 */
[----:B--2---:R-:W-:Y:S02]  /*0520*/  FMNMX3 R8, R5, R8, R10, !PT ;  /* 0x0000000805087276 */ /* 0x004fe4000780000a */
[C---:B------:R-:W-:Y:S01]  /*0530*/  LEA R24, R4.reuse, R29, 0x2 ;  /* 0x0000001d04187211 */ /* 0x040fe200078e10ff */
[----:B------:R-:W-:Y:S04]  /*0540*/  LDS R19, [R29] ;  /* 0x000000001d137984 */ /* 0x000fe80000000800 */
[----:B------:R-:W-:Y:S02]  /*0550*/  IMAD R22, R4, 0x4, R24 ;  /* 0x0000000404167824 */ /* 0x000fe400078e0218 */
[----:B------:R-:W2:Y:S01]  /*0560*/  LDS R24, [R24] ;  /* 0x0000000018187984 */ /* 0x000ea20000000800 */
[----:B0-----:R-:W-:Y:S01]  /*0570*/  FMNMX3 R8, R8, R11, R12, !PT ;  /* 0x0000000b08087276 */ /* 0x001fe2000780000c */
[----:B------:R-:W-:-:S02]  /*0580*/  IMAD R26, R4, 0x4, R22 ;  /* 0x00000004041a7824 */ /* 0x000fc400078e0216 */
[----:B------:R-:W-:Y:S03]  /*0590*/  LDS R22, [R22] ;  /* 0x0000000016167984 */ /* 0x000fe60000000800 */
[----:B------:R-:W-:Y:S01]  /*05a0*/  LEA R21, R4, R26, 0x2 ;  /* 0x0000001a04157211 */ /* 0x000fe200078e10ff */
[----:B------:R-:W0:Y:S01]  /*05b0*/  LDS R23, [R26] ;  /* 0x000000001a177984 */ /* 0x000e220000000800 */
[----:B---3--:R-:W-:-:S03]  /*05c0*/  FMNMX3 R8, R8, R13, R14, !PT ;  /* 0x0000000d08087276 */ /* 0x008fc6000780000e */
[----:B------:R-:W-:Y:S02]  /*05d0*/  IMAD R20, R4, 0x4, R21 ;  /* 0x0000000404147824 */ /* 0x000fe400078e0215 */
[----:B------:R-:W-:Y:S04]  /*05e0*/  LDS R21, [R21] ;  /* 0x0000000015157984 */ /* 0x000fe80000000800 */
[----:B------:R-:W3:Y:S01]  /*05f0*/  LDS R20, [R20] ;  /* 0x0000000014147984 */ /* 0x000ee20000000800 */
[----:B----4-:R-:W-:-:S04]  /*0600*/  FMNMX3 R8, R8, R15, R16, !PT ;  /* 0x0000000f08087276 */ /* 0x010fc80007800010 */
[----:B-----5:R-:W-:-:S04]  /*0610*/  FMNMX3 R8, R8, R17, R18, !PT ;  /* 0x0000001108087276 */ /* 0x020fc80007800012 */
[----:B--2---:R-:W-:-:S04]  /*0620*/  FMNMX3 R8, R8, R19, R24, !PT ;  /* 0x0000001308087276 */ /* 0x004fc80007800018 */
[----:B0-----:R-:W-:-:S04]  /*0630*/  FMNMX3 R8, R8, R22, R23, !PT ;  /* 0x0000001608087276 */ /* 0x001fc80007800017 */
[----:B---3--:R-:W-:Y:S01]  /*0640*/  FMNMX3 R5, R8, R21, R20, !PT ;  /* 0x0000001508057276 */ /* 0x008fe20007800014 */
[----:B------:R-:W-:Y:S06]  /*0650*/  BRA.U UP0, `(.L_x_47) ;  /* 0xfffffffd00507547 */ /* 0x000fec000b83ffff */
[----:B------:R-:W-:-:S07]  /*0660*/  VIADD R7, R7, 0x1 ;  /* 0x0000000107077836 */ /* 0x000fce0000000000 */
.L_x_46:
[----:B------:R-:W-:-:S09]  /*0670*/  UISETP.NE.AND UP0, UPT, UR7, URZ, UPT ;  /* 0x000000ff0700728c */ /* 0x000fd2000bf05270 */
[----:B------:R-:W-:Y:S05]  /*0680*/  BRA.U !UP0, `(.L_x_45) ;  /* 0x0000000108e07547 */ /* 0x000fea000b800000 */
[----:B------:R-:W-:Y:S02]  /*0690*/  UISETP.GE.U32.AND UP0, UPT, UR7, 0x8, UPT ;  /* 0x000000080700788c */ /* 0x000fe4000bf06070 */
[----:B------:R-:W-:-:S04]  /*06a0*/  ULOP3.LUT UR6, UR4, 0x7, URZ, 0xc0, !UPT ;  /* 0x0000000704067892 */ /* 0x000fc8000f8ec0ff */
[----:B------:R-:W-:-:S03]  /*06b0*/  UISETP.NE.AND UP1, UPT, UR6, URZ, UPT ;  /* 0x000000ff0600728c */ /* 0x000fc6000bf25270 */
[----:B------:R-:W-:Y:S08]  /*06c0*/  BRA.U !UP0, `(.L_x_48) ;  /* 0x0000000108587547 */ /* 0x000ff0000b800000 */
[C---:B------:R-:W-:Y:S02]  /*06d0*/  IMAD R9, R7.reuse, R4, RZ ;  /* 0x0000000407097224 */ /* 0x040fe400078e02ff */
[----:B------:R-:W-:Y:S02]  /*06e0*/  VIADD R7, R7, 0x8 ;  /* 0x0000000807077836 */ /* 0x000fe40000000000 */
[----:B------:R-:W-:-:S05]  /*06f0*/  IMAD R9, R9, 0x4, R6 ;  /* 0x0000000409097824 */ /* 0x000fca00078e0206 */
[C---:B------:R-:W-:Y:S01]  /*0700*/  LEA R11, R4.reuse, R9, 0x2 ;  /* 0x00000009040b7211 */ /* 0x040fe200078e10ff */
[----:B------:R-:W-:Y:S04]  /*0710*/  LDS R8, [R9] ;  /* 0x0000000009087984 */ /* 0x000fe80000000800 */
[C---:B------:R-:W-:Y:S02]  /*0720*/  IMAD R13, R4.reuse, 0x4, R11 ;  /* 0x00000004040d7824 */ /* 0x040fe400078e020b */
[----:B------:R-:W2:Y:S02]  /*0730*/  LDS R11, [R11] ;  /* 0x000000000b0b7984 */ /* 0x000ea40000000800 */
[C---:B------:R-:W-:Y:S02]  /*0740*/  IMAD R15, R4.reuse, 0x4, R13 ;  /* 0x00000004040f7824 */ /* 0x040fe400078e020d */
[----:B------:R-:W-:Y:S03]  /*0750*/  LDS R13, [R13] ;  /* 0x000000000d0d7984 */ /* 0x000fe60000000800 */
[----:B------:R-:W-:-:S02]  /*0760*/  LEA R17, R4, R15, 0x2 ;  /* 0x0000000f04117211 */ /* 0x000fc400078e10ff */
[----:B------:R-:W0:Y:S03]  /*0770*/  LDS R15, [R15] ;  /* 0x000000000f0f7984 */ /* 0x000e260000000800 */
[C---:B------:R-:W-:Y:S02]  /*0780*/  IMAD R19, R4.reuse, 0x4, R17 ;  /* 0x0000000404137824 */ /* 0x040fe400078e0211 */
[----:B------:R-:W-:Y:S02]  /*0790*/  LDS R17, [R17] ;  /* 0x0000000011117984 */ /* 0x000fe40000000800 */
[C---:B------:R-:W-:Y:S02]  /*07a0*/  IMAD R21, R4.reuse, 0x4, R19 ;  /* 0x0000000404157824 */ /* 0x040fe400078e0213 */
[----:B------:R-:W3:Y:S03]  /*07b0*/  LDS R19, [R19] ;  /* 0x0000000013137984 */ /* 0x000ee60000000800 */
[----:B------:R-:W-:-:S02]  /*07c0*/  LEA R10, R4, R21, 0x2 ;  /* 0x00000015040a7211 */ /* 0x000fc400078e10ff */
[----:B------:R-:W-:Y:S04]  /*07d0*/  LDS R21, [R21] ;  /* 0x0000000015157984 */ /* 0x000fe80000000800 */
[----:B------:R-:W4:Y:S01]  /*07e0*/  LDS R10, [R10] ;  /* 0x000000000a0a7984 */ /* 0x000f220000000800 */
[----:B--2---:R-:W-:-:S04]  /*07f0*/  FMNMX3 R8, R5, R8, R11, !PT ;  /* 0x0000000805087276 */ /* 0x004fc8000780000b */
[----:B0-----:R-:W-:-:S04]  /*0800*/  FMNMX3 R8, R8, R13, R15, !PT ;  /* 0x0000000d08087276 */ /* 0x001fc8000780000f */
[----:B---3--:R-:W-:-:S04]  /*0810*/  FMNMX3 R8, R8, R17, R19, !PT ;  /* 0x0000001108087276 */ /* 0x008fc80007800013 */
[----:B----4-:R-:W-:-:S07]  /*0820*/  FMNMX3 R5, R8, R21, R10, !PT ;  /* 0x0000001508057276 */ /* 0x010fce000780000a */
.L_x_48:
        /* <DEDUP_REMOVED lines=9> */
[----:B-1----:R-:W-:Y:S04]  /*08c0*/  LDS R6, [R9] ;  /* 0x0000000009067984 */ /* 0x002fe80000000800 */
[C---:B------:R-:W-:Y:S02]  /*08d0*/  IMAD R13, R4.reuse, 0x4, R11 ;  /* 0x00000004040d7824 */ /* 0x040fe400078e020b */
[----:B------:R-:W2:Y:S03]  /*08e0*/  LDS R11, [R11] ;  /* 0x000000000b0b7984 */ /* 0x000ea60000000800 */
[----:B------:R-:W-:Y:S01]  /*08f0*/  LEA R10, R4, R13, 0x2 ;  /* 0x0000000d040a7211 */ /* 0x000fe200078e10ff */
[----:B------:R-:W-:Y:S05]  /*0900*/  LDS R8, [R13] ;  /* 0x000000000d087984 */ /* 0x000fea0000000800 */
[----:B------:R-:W0:Y:S01]  /*0910*/  LDS R10, [R10] ;  /* 0x000000000a0a7984 */ /* 0x000e220000000800 */
[----:B--2---:R-:W-:-:S04]  /*0920*/  FMNMX3 R5, R5, R6, R11, !PT ;  /* 0x0000000605057276 */ /* 0x004fc8000780000b */
[----:B0-----:R-:W-:-:S07]  /*0930*/  FMNMX3 R5, R5, R8, R10, !PT ;  /* 0x0000000805057276 */ /* 0x001fce000780000a */
.L_x_49:
[----:B------:R-:W-:Y:S05]  /*0940*/  BRA.U !UP1, `(.L_x_45) ;  /* 0x0000000109307547 */ /* 0x000fea000b800000 */
[----:B------:R-:W-:Y:S01]  /*0950*/  IADD3 R2, PT, PT, R2, -UR11, R7 ;  /* 0x8000000b02027c10 */ /* 0x000fe2000fffe007 */
[----:B------:R-:W-:Y:S01]  /*0960*/  UIADD3 UR4, UPT, UPT, -UR4, URZ, URZ ;  /* 0x000000ff04047290 */ /* 0x000fe2000fffe1ff */
[----:B-1----:R-:W-:-:S03]  /*0970*/  SHF.L.U32 R6, R3, 0x2, RZ ;  /* 0x0000000203067819 */ /* 0x002fc600000006ff */
[----:B------:R-:W-:-:S04]  /*0980*/  IMAD.SHL.U32 R3, R2, 0x4, RZ ;  /* 0x0000000402037824 */ /* 0x000fc800078e00ff */
[----:B------:R-:W-:-:S05]  /*0990*/  IMAD R3, R3, R4, R6 ;  /* 0x0000000403037224 */ /* 0x000fca00078e0206 */
[----:B------:R-:W-:-:S07]  /*09a0*/  IADD3 R3, PT, PT, R3, UR5, RZ ;  /* 0x0000000503037c10 */ /* 0x000fce000fffe0ff */
.L_x_50:
[----:B------:R0:W2:Y:S01]  /*09b0*/  LDS R2, [R3] ;  /* 0x0000000003027984 */ /* 0x0000a20000000800 */
[----:B------:R-:W-:-:S04]  /*09c0*/  UIADD3 UR4, UPT, UPT, UR4, 0x1, URZ ;  /* 0x0000000104047890 */ /* 0x000fc8000fffe0ff */
[----:B------:R-:W-:Y:S01]  /*09d0*/  UISETP.NE.AND UP0, UPT, UR4, URZ, UPT ;  /* 0x000000ff0400728c */ /* 0x000fe2000bf05270 */
[----:B0-----:R-:W-:Y:S01]  /*09e0*/  IMAD R3, R4, 0x4, R3 ;  /* 0x0000000404037824 */ /* 0x001fe200078e0203 */
[----:B--2---:R-:W-:-:S07]  /*09f0*/  FMNMX R5, R2, R5, !PT ;  /* 0x0000000502057209 */ /* 0x004fce0007800000 */
[----:B------:R-:W-:Y:S05]  /*0a00*/  BRA.U UP0, `(.L_x_50) ;  /* 0xfffffffd00e87547 */ /* 0x000fea000b83ffff */
.L_x_45:
[----:B------:R-:W3:Y:S01]  /*0a10*/  LDC.64 R2, c[0x0][0x388] ;  /* 0x0000e200ff027b82 */ /* 0x000ee20000000a00 */
[----:B0-----:R-:W-:-:S05]  /*0a20*/  SHF.L.U32 R7, R0, 0x2, RZ ;  /* 0x0000000200077819 */ /* 0x001fca00000006ff */
[----:B---3--:R-:W-:-:S05]  /*0a30*/  IMAD.WIDE R2, R7, 0x4, R2 ;  /* 0x0000000407027825 */ /* 0x008fca00078e0202 */
[----:B--2---:R-:W-:Y:S01]  /*0a40*/  STG.E desc[UR8][R2.64], R5 ;  /* 0x0000000502007986 */ /* 0x004fe2000c101908 */
[----:B------:R-:W-:Y:S05]  /*0a50*/  EXIT ;  /* 0x000000000000794d */ /* 0x000fea0003800000 */
.L_x_51:
        /* <DEDUP_REMOVED lines=10> */
.L_x_152:


//--------------------- .text._Z17DilateSharedStep1PfS_iiiii --------------------------
	.section	.text._Z17DilateSharedStep1PfS_iiiii,"ax",@progbits
	.align	128
        .global         _Z17DilateSharedStep1PfS_iiiii
        .type           _Z17DilateSharedStep1PfS_iiiii,@function
        .size           _Z17DilateSharedStep1PfS_iiiii,(.L_x_153 - _Z17DilateSharedStep1PfS_iiiii)
        .other          _Z17DilateSharedStep1PfS_iiiii,@"STO_CUDA_ENTRY STV_DEFAULT"
_Z17DilateSharedStep1PfS_iiiii:
.text._Z17DilateSharedStep1PfS_iiiii:
[----:B------:R-:W-:Y:S01]  /*0000*/  LDC R1, c[0x0][0x37c] ;  /* 0x0000df00ff017b82 */ /* 0x000fe20000000800 */
[----:B------:R-:W0:Y:S07]  /*0010*/  S2R R3, SR_TID.Y ;  /* 0x0000000000037919 */ /* 0x000e2e0000002200 */
[----:B------:R-:W1:Y:S01]  /*0020*/  S2UR UR4, SR_CTAID.X ;  /* 0x00000000000479c3 */ /* 0x000e620000002500 */
[----:B------:R-:W1:Y:S01]  /*0030*/  LDCU UR10, c[0x0][0x39c] ;  /* 0x00007380ff0a77ac */ /* 0x000e620008000800 */
[----:B------:R-:W2:Y:S01]  /*0040*/  S2R R6, SR_TID.X ;  /* 0x0000000000067919 */ /* 0x000ea20000002100 */
[----:B------:R-:W3:Y:S05]  /*0050*/  LDCU UR7, c[0x0][0x360] ;  /* 0x00006c00ff0777ac */ /* 0x000eea0008000800 */
[----:B------:R-:W0:Y:S01]  /*0060*/  S2UR UR5, SR_CTAID.Y ;  /* 0x00000000000579c3 */ /* 0x000e220000002600 */
[----:B------:R-:W4:Y:S01]  /*0070*/  LDCU UR8, c[0x0][0x398] ;  /* 0x00007300ff0877ac */ /* 0x000f220008000800 */
[----:B------:R-:W5:Y:S06]  /*0080*/  LDCU UR11, c[0x0][0x394] ;  /* 0x00007280ff0b77ac */ /* 0x000f6c0008000800 */
[----:B------:R-:W0:Y:S08]  /*0090*/  LDC R0, c[0x0][0x3a0] ;  /* 0x0000e800ff007b82 */ /* 0x000e300000000800 */
[----:B------:R-:W2:Y:S01]  /*00a0*/  LDC R9, c[0x0][0x390] ;  /* 0x0000e400ff097b82 */ /* 0x000ea20000000800 */
[----:B-1----:R-:W-:-:S07]  /*00b0*/  UIMAD UR4, UR4, UR10, URZ ;  /* 0x0000000a040472a4 */ /* 0x002fce000f8e02ff */
[----:B------:R-:W1:Y:S01]  /*00c0*/  S2UR UR6, SR_CgaCtaId ;  /* 0x00000000000679c3 */ /* 0x000e620000008800 */
[----:B0-----:R-:W-:Y:S01]  /*00d0*/  IMAD R5, R0, UR5, R3 ;  /* 0x0000000500057c24 */ /* 0x001fe2000f8e0203 */
[----:B------:R-:W-:-:S04]  /*00e0*/  UMOV UR5, 0x400 ;  /* 0x0000040000057882 */ /* 0x000fc80000000000 */
[----:B----4-:R-:W-:Y:S02]  /*00f0*/  ISETP.GE.AND P0, PT, R5, UR8, PT ;  /* 0x0000000805007c0c */ /* 0x010fe4000bf06270 */
[--C-:B--2---:R-:W-:Y:S01]  /*0100*/  IADD3 R4, PT, PT, -R9, UR4, R6.reuse ;  /* 0x0000000409047c10 */ /* 0x104fe2000fffe106 */
[----:B---3--:R-:W-:-:S03]  /*0110*/  IMAD R6, R3, UR7, R6 ;  /* 0x0000000703067c24 */ /* 0x008fc6000f8e0206 */
[----:B-----5:R-:W-:Y:S01]  /*0120*/  ISETP.GE.OR P0, PT, R4, UR11, P0 ;  /* 0x0000000b04007c0c */ /* 0x020fe20008706670 */
[----:B-1----:R-:W-:-:S03]  /*0130*/  ULEA UR5, UR6, UR5, 0x18 ;  /* 0x0000000506057291 */ /* 0x002fc6000f8ec0ff */
[----:B------:R-:W-:-:S03]  /*0140*/  ISETP.LT.OR P0, PT, R4, RZ, P0 ;  /* 0x000000ff0400720c */ /* 0x000fc60000701670 */
[----:B------:R-:W-:-:S05]  /*0150*/  LEA R7, R6, UR5, 0x2 ;  /* 0x0000000506077c11 */ /* 0x000fca000f8e10ff */
[----:B------:R0:W-:Y:S01]  /*0160*/  STS [R7], RZ ;  /* 0x000000ff07007388 */ /* 0x0001e20000000800 */
[----:B------:R-:W-:Y:S06]  /*0170*/  BAR.SYNC.DEFER_BLOCKING 0x0 ;  /* 0x0000000000007b1d */ /* 0x000fec0000010000 */
[----:B------:R-:W-:Y:S05]  /*0180*/  @P0 EXIT ;  /* 0x000000000000094d */ /* 0x000fea0003800000 */
[----:B------:R-:W1:Y:S01]  /*0190*/  LDC.64 R2, c[0x0][0x380] ;  /* 0x0000e000ff027b82 */ /* 0x000e620000000a00 */
[----:B------:R-:W2:Y:S01]  /*01a0*/  LDCU.64 UR8, c[0x0][0x358] ;  /* 0x00006b00ff0877ac */ /* 0x000ea20008000a00 */
[----:B------:R-:W-:-:S04]  /*01b0*/  IMAD R0, R5, UR11, R4 ;  /* 0x0000000b05007c24 */ /* 0x000fc8000f8e0204 */
[----:B------:R-:W-:-:S04]  /*01c0*/  IMAD.SHL.U32 R5, R0, 0x4, RZ ;  /* 0x0000000400057824 */ /* 0x000fc800078e00ff */
[----:B-1----:R-:W-:-:S06]  /*01d0*/  IMAD.WIDE R2, R5, 0x4, R2 ;  /* 0x0000000405027825 */ /* 0x002fcc00078e0202 */
[----:B--2---:R-:W2:Y:S01]  /*01e0*/  LDG.E R2, desc[UR8][R2.64] ;  /* 0x0000000802027981 */ /* 0x004ea2000c1e1900 */
[----:B------:R-:W-:-:S06]  /*01f0*/  UIADD3 UR6, UPT, UPT, UR4, UR10, URZ ;  /* 0x0000000a04067290 */ /* 0x000fcc000fffe0ff */
[----:B------:R-:W-:-:S04]  /*0200*/  ISETP.GE.AND P0, PT, R4, UR6, PT ;  /* 0x0000000604007c0c */ /* 0x000fc8000bf06270 */
[----:B------:R-:W-:Y:S01]  /*0210*/  ISETP.LT.OR P0, PT, R4, UR4, P0 ;  /* 0x0000000404007c0c */ /* 0x000fe20008701670 */
[----:B--2---:R1:W-:Y:S01]  /*0220*/  STS [R7], R2 ;  /* 0x0000000207007388 */ /* 0x0043e20000000800 */
[----:B------:R-:W-:Y:S11]  /*0230*/  BAR.SYNC.DEFER_BLOCKING 0x0 ;  /* 0x0000000000007b1d */ /* 0x000ff60000010000 */
[----:B------:R-:W-:Y:S05]  /*0240*/  @P0 EXIT ;  /* 0x000000000000094d */ /* 0x000fea0003800000 */
[----:B------:R-:W-:Y:S01]  /*0250*/  IMAD.IADD R4, R6, 0x1, -R9 ;  /* 0x0000000106047824 */ /* 0x000fe200078e0a09 */
[----:B------:R-:W-:-:S03]  /*0260*/  ISETP.GE.AND P0, PT, R9, 0x1, PT ;  /* 0x000000010900780c */ /* 0x000fc60003f06270 */
[----:B------:R-:W-:-:S04]  /*0270*/  IMAD.SHL.U32 R4, R4, 0x4, RZ ;  /* 0x0000000404047824 */ /* 0x000fc800078e00ff */
[----:B-1----:R-:W-:Y:S01]  /*0280*/  VIADD R2, R4, UR5 ;  /* 0x0000000504027c36 */ /* 0x002fe20008000000 */
[----:B------:R1:W2:Y:S05]  /*0290*/  LDS R3, [R4+UR5] ;  /* 0x0000000504037984 */ /* 0x0002aa0008000800 */
[----:B------:R-:W-:Y:S05]  /*02a0*/  @!P0 BRA `(.L_x_52) ;  /* 0x00000004004c8947 */ /* 0x000fea0003800000 */
[----:B------:R-:W-:Y:S02]  /*02b0*/  IMAD.SHL.U32 R5, R9, 0x2, RZ ;  /* 0x0000000209057824 */ /* 0x000fe400078e00ff */
[----:B0-----:R-:W-:-:S03]  /*02c0*/  IMAD.MOV.U32 R7, RZ, RZ, 0x1 ;  /* 0x00000001ff077424 */ /* 0x001fc600078e00ff */
[C---:B------:R-:W-:Y:S02]  /*02d0*/  ISETP.GE.AND P0, PT, R5.reuse, 0x10, PT ;  /* 0x000000100500780c */ /* 0x040fe40003f06270 */
[----:B------:R-:W-:-:S04]  /*02e0*/  VIMNMX R5, PT, PT, R5, 0x1, !PT ;  /* 0x0000000105057848 */ /* 0x000fc80007fe0100 */
[----:B------:R-:W-:-:S07]  /*02f0*/  LOP3.LUT R23, R5, 0xf, RZ, 0xc0, !PT ;  /* 0x0000000f05177812 */ /* 0x000fce00078ec0ff */
[----:B------:R-:W-:Y:S05]  /*0300*/  @!P0 BRA `(.L_x_53) ;  /* 0x0000000000888947 */ /* 0x000fea0003800000 */
[----:B------:R-:W-:Y:S01]  /*0310*/  LOP3.LUT R8, R5, 0x7ffffff0, RZ, 0xc0, !PT ;  /* 0x7ffffff005087812 */ /* 0x000fe200078ec0ff */
[----:B------:R-:W-:Y:S02]  /*0320*/  VIADD R6, R2, 0x20 ;  /* 0x0000002002067836 */ /* 0x000fe40000000000 */
[----:B------:R-:W-:Y:S02]  /*0330*/  IMAD.MOV.U32 R7, RZ, RZ, RZ ;  /* 0x000000ffff077224 */ /* 0x000fe400078e00ff */
[----:B------:R-:W-:-:S07]  /*0340*/  IMAD.MOV R8, RZ, RZ, -R8 ;  /* 0x000000ffff087224 */ /* 0x000fce00078e0a08 */
.L_x_54:
[----:B------:R-:W-:Y:S01]  /*0350*/  LDS R16, [R6+-0x1c] ;  /* 0xffffe40006107984 */ /* 0x000fe20000000800 */
[----:B------:R-:W-:Y:S02]  /*0360*/  VIADD R8, R8, 0x10 ;  /* 0x0000001008087836 */ /* 0x000fe40000000000 */
[----:B------:R-:W-:Y:S01]  /*0370*/  VIADD R7, R7, 0x10 ;  /* 0x0000001007077836 */ /* 0x000fe20000000000 */
[----:B------:R-:W2:Y:S02]  /*0380*/  LDS R15, [R6+-0x18] ;  /* 0xffffe800060f7984 */ /* 0x000ea40000000800 */
[----:B------:R-:W-:Y:S02]  /*0390*/  ISETP.NE.AND P0, PT, R8, RZ, PT ;  /* 0x000000ff0800720c */ /* 0x000fe40003f05270 */
[----:B------:R-:W-:Y:S04]  /*03a0*/  LDS R18, [R6+-0x14] ;  /* 0xffffec0006127984 */ /* 0x000fe80000000800 */
[----:B------:R-:W0:Y:S04]  /*03b0*/  LDS R17, [R6+-0x10] ;  /* 0xfffff00006117984 */ /* 0x000e280000000800 */
[----:B------:R-:W-:Y:S04]  /*03c0*/  LDS R20, [R6+-0xc] ;  /* 0xfffff40006147984 */ /* 0x000fe80000000800 */
[----:B------:R-:W3:Y:S04]  /*03d0*/  LDS R19, [R6+-0x8] ;  /* 0xfffff80006137984 */ /* 0x000ee80000000800 */
[----:B------:R-:W-:Y:S04]  /*03e0*/  LDS R22, [R6+-0x4] ;  /* 0xfffffc0006167984 */ /* 0x000fe80000000800 */
[----:B------:R-:W4:Y:S04]  /*03f0*/  LDS R21, [R6] ;  /* 0x0000000006157984 */ /* 0x000f280000000800 */
[----:B------:R-:W-:Y:S04]  /*0400*/  LDS R24, [R6+0x4] ;  /* 0x0000040006187984 */ /* 0x000fe80000000800 */
[----:B------:R-:W5:Y:S04]  /*0410*/  LDS R25, [R6+0x8] ;  /* 0x0000080006197984 */ /* 0x000f680000000800 */
[----:B------:R-:W-:Y:S04]  /*0420*/  LDS R14, [R6+0xc] ;  /* 0x00000c00060e7984 */ /* 0x000fe80000000800 */
[----:B------:R-:W1:Y:S01]  /*0430*/  LDS R9, [R6+0x10] ;  /* 0x0000100006097984 */ /* 0x000e620000000800 */
[----:B--2---:R-:W-:-:S03]  /*0440*/  FMNMX3 R15, R3, R16, R15, !PT ;  /* 0x00000010030f7276 */ /* 0x004fc6000780000f */
[----:B------:R-:W-:Y:S04]  /*0450*/  LDS R13, [R6+0x14] ;  /* 0x00001400060d7984 */ /* 0x000fe80000000800 */
[----:B------:R-:W2:Y:S01]  /*0460*/  LDS R12, [R6+0x18] ;  /* 0x00001800060c7984 */ /* 0x000ea20000000800 */
[----:B0-----:R-:W-:-:S03]  /*0470*/  FMNMX3 R15, R15, R18, R17, !PT ;  /* 0x000000120f0f7276 */ /* 0x001fc60007800011 */
[----:B------:R-:W-:Y:S04]  /*0480*/  LDS R11, [R6+0x1c] ;  /* 0x00001c00060b7984 */ /* 0x000fe80000000800 */
[----:B------:R0:W2:Y:S01]  /*0490*/  LDS R10, [R6+0x20] ;  /* 0x00002000060a7984 */ /* 0x0000a20000000800 */
[----:B---3--:R-:W-:-:S04]  /*04a0*/  FMNMX3 R15, R15, R20, R19, !PT ;  /* 0x000000140f0f7276 */ /* 0x008fc80007800013 */
[----:B----4-:R-:W-:Y:S01]  /*04b0*/  FMNMX3 R15, R15, R22, R21, !PT ;  /* 0x000000160f0f7276 */ /* 0x010fe20007800015 */
[----:B0-----:R-:W-:-:S03]  /*04c0*/  VIADD R6, R6, 0x40 ;  /* 0x0000004006067836 */ /* 0x001fc60000000000 */
[----:B-----5:R-:W-:-:S04]  /*04d0*/  FMNMX3 R15, R15, R24, R25, !PT ;  /* 0x000000180f0f7276 */ /* 0x020fc80007800019 */
[----:B-1----:R-:W-:-:S04]  /*04e0*/  FMNMX3 R9, R15, R14, R9, !PT ;  /* 0x0000000e0f097276 */ /* 0x002fc80007800009 */
[----:B--2---:R-:W-:-:S04]  /*04f0*/  FMNMX3 R9, R9, R13, R12, !PT ;  /* 0x0000000d09097276 */ /* 0x004fc8000780000c */
[----:B------:R-:W-:Y:S01]  /*0500*/  FMNMX3 R3, R9, R11, R10, !PT ;  /* 0x0000000b09037276 */ /* 0x000fe2000780000a */
[----:B------:R-:W-:Y:S06]  /*0510*/  @P0 BRA `(.L_x_54) ;  /* 0xfffffffc008c0947 */ /* 0x000fec000383ffff */
[----:B------:R-:W-:-:S07]  /*0520*/  VIADD R7, R7, 0x1 ;  /* 0x0000000107077836 */ /* 0x000fce0000000000 */
.L_x_53:
[----:B------:R-:W-:-:S13]  /*0530*/  ISETP.NE.AND P0, PT, R23, RZ, PT ;  /* 0x000000ff1700720c */ /* 0x000fda0003f05270 */
[----:B------:R-:W-:Y:S05]  /*0540*/  @!P0 BRA `(.L_x_52) ;  /* 0x0000000000a48947 */ /* 0x000fea0003800000 */
[----:B------:R-:W-:Y:S02]  /*0550*/  ISETP.GE.U32.AND P0, PT, R23, 0x8, PT ;  /* 0x000000081700780c */ /* 0x000fe40003f06070 */
[----:B------:R-:W-:-:S04]  /*0560*/  LOP3.LUT R16, R5, 0x7, RZ, 0xc0, !PT ;  /* 0x0000000705107812 */ /* 0x000fc800078ec0ff */
[----:B------:R-:W-:-:S07]  /*0570*/  ISETP.NE.AND P1, PT, R16, RZ, PT ;  /* 0x000000ff1000720c */ /* 0x000fce0003f25270 */
[----:B------:R-:W-:Y:S06]  /*0580*/  @!P0 BRA `(.L_x_55) ;  /* 0x0000000000388947 */ /* 0x000fec0003800000 */
[C---:B------:R-:W-:Y:S02]  /*0590*/  IMAD R6, R7.reuse, 0x4, R2 ;  /* 0x0000000407067824 */ /* 0x040fe400078e0202 */
[----:B------:R-:W-:-:S03]  /*05a0*/  VIADD R7, R7, 0x8 ;  /* 0x0000000807077836 */ /* 0x000fc60000000000 */
[----:B------:R-:W-:Y:S04]  /*05b0*/  LDS R8, [R6] ;  /* 0x0000000006087984 */ /* 0x000fe80000000800 */
[----:B------:R-:W2:Y:S04]  /*05c0*/  LDS R9, [R6+0x4] ;  /* 0x0000040006097984 */ /* 0x000ea80000000800 */
[----:B------:R-:W-:Y:S04]  /*05d0*/  LDS R11, [R6+0x8] ;  /* 0x00000800060b7984 */ /* 0x000fe80000000800 */
[----:B------:R-:W0:Y:S04]  /*05e0*/  LDS R10, [R6+0xc] ;  /* 0x00000c00060a7984 */ /* 0x000e280000000800 */
[----:B------:R-:W-:Y:S04]  /*05f0*/  LDS R13, [R6+0x10] ;  /* 0x00001000060d7984 */ /* 0x000fe80000000800 */
[----:B------:R-:W3:Y:S04]  /*0600*/  LDS R12, [R6+0x14] ;  /* 0x00001400060c7984 */ /* 0x000ee80000000800 */
[----:B------:R-:W-:Y:S04]  /*0610*/  LDS R15, [R6+0x18] ;  /* 0x00001800060f7984 */ /* 0x000fe80000000800 */
[----:B------:R-:W4:Y:S01]  /*0620*/  LDS R14, [R6+0x1c] ;  /* 0x00001c00060e7984 */ /* 0x000f220000000800 */
[----:B--2---:R-:W-:-:S04]  /*0630*/  FMNMX3 R8, R3, R8, R9, !PT ;  /* 0x0000000803087276 */ /* 0x004fc80007800009 */
[----:B0-----:R-:W-:-:S04]  /*0640*/  FMNMX3 R8, R8, R11, R10, !PT ;  /* 0x0000000b08087276 */ /* 0x001fc8000780000a */
[----:B---3--:R-:W-:-:S04]  /*0650*/  FMNMX3 R8, R8, R13, R12, !PT ;  /* 0x0000000d08087276 */ /* 0x008fc8000780000c */
[----:B----4-:R-:W-:-:S07]  /*0660*/  FMNMX3 R3, R8, R15, R14, !PT ;  /* 0x0000000f08037276 */ /* 0x010fce000780000e */
.L_x_55:
        /* <DEDUP_REMOVED lines=10> */
[----:B------:R-:W0:Y:S01]  /*0710*/  LDS R9, [R2+0xc] ;  /* 0x00000c0002097984 */ /* 0x000e220000000800 */
[----:B--2---:R-:W-:-:S04]  /*0720*/  FMNMX3 R3, R3, R6, R8, !PT ;  /* 0x0000000603037276 */ /* 0x004fc80007800008 */
[----:B0-----:R-:W-:-:S07]  /*0730*/  FMNMX3 R3, R3, R10, R9, !PT ;  /* 0x0000000a03037276 */ /* 0x001fce0007800009 */
.L_x_56:
[----:B------:R-:W-:Y:S05]  /*0740*/  @!P1 BRA `(.L_x_52) ;  /* 0x0000000000249947 */ /* 0x000fea0003800000 */
[----:B-1----:R-:W-:Y:S02]  /*0750*/  IMAD R4, R7, 0x4, R4 ;  /* 0x0000000407047824 */ /* 0x002fe400078e0204 */
[----:B------:R-:W-:Y:S02]  /*0760*/  IMAD.MOV R5, RZ, RZ, -R5 ;  /* 0x000000ffff057224 */ /* 0x000fe400078e0a05 */
[----:B------:R-:W-:-:S07]  /*0770*/  VIADD R4, R4, UR5 ;  /* 0x0000000504047c36 */ /* 0x000fce0008000000 */
.L_x_57:
[----:B------:R0:W2:Y:S01]  /*0780*/  LDS R2, [R4] ;  /* 0x0000000004027984 */ /* 0x0000a20000000800 */
[----:B------:R-:W-:-:S05]  /*0790*/  VIADD R5, R5, 0x1 ;  /* 0x0000000105057836 */ /* 0x000fca0000000000 */
[----:B------:R-:W-:Y:S01]  /*07a0*/  ISETP.NE.AND P0, PT, R5, RZ, PT ;  /* 0x000000ff0500720c */ /* 0x000fe20003f05270 */
[----:B0-----:R-:W-:Y:S01]  /*07b0*/  VIADD R4, R4, 0x4 ;  /* 0x0000000404047836 */ /* 0x001fe20000000000 */
[----:B--2---:R-:W-:-:S11]  /*07c0*/  FMNMX R3, R2, R3, !PT ;  /* 0x0000000302037209 */ /* 0x004fd60007800000 */
[----:B------:R-:W-:Y:S05]  /*07d0*/  @P0 BRA `(.L_x_57) ;  /* 0xfffffffc00e80947 */ /* 0x000fea000383ffff */
.L_x_52:
[----:B-1----:R-:W1:Y:S02]  /*07e0*/  LDC.64 R4, c[0x0][0x388] ;  /* 0x0000e200ff047b82 */ /* 0x002e640000000a00 */
[----:B-1----:R-:W-:-:S05]  /*07f0*/  IMAD.WIDE R4, R0, 0x4, R4 ;  /* 0x0000000400047825 */ /* 0x002fca00078e0204 */
[----:B--2---:R-:W-:Y:S01]  /*0800*/  STG.E desc[UR8][R4.64], R3 ;  /* 0x0000000304007986 */ /* 0x004fe2000c101908 */
[----:B------:R-:W-:Y:S05]  /*0810*/  EXIT ;  /* 0x000000000000794d */ /* 0x000fea0003800000 */
.L_x_58:
        /* <DEDUP_REMOVED lines=14> */
.L_x_153:


//--------------------- .text._Z18ErosionSharedStep2PfS_iiiii --------------------------
	.section	.text._Z18ErosionSharedStep2PfS_iiiii,"ax",@progbits
	.align	128
        .global         _Z18ErosionSharedStep2PfS_iiiii
        .type           _Z18ErosionSharedStep2PfS_iiiii,@function
        .size           _Z18ErosionSharedStep2PfS_iiiii,(.L_x_154 - _Z18ErosionSharedStep2PfS_iiiii)
        .other          _Z18ErosionSharedStep2PfS_iiiii,@"STO_CUDA_ENTRY STV_DEFAULT"
_Z18ErosionSharedStep2PfS_iiiii:
.text._Z18ErosionSharedStep2PfS_iiiii:
[----:B------:R-:W-:Y:S01]  /*0000*/  LDC R1, c[0x0][0x37c] ;  /* 0x0000df00ff017b82 */ /* 0x000fe20000000800 */
[----:B------:R-:W0:Y:S07]  /*0010*/  S2R R2, SR_TID.Y ;  /* 0x0000000000027919 */ /* 0x000e2e0000002200 */
[----:B------:R-:W1:Y:S01]  /*0020*/  S2UR UR6, SR_CgaCtaId ;  /* 0x00000000000679c3 */ /* 0x000e620000008800 */
[----:B------:R-:W2:Y:S01]  /*0030*/  LDCU UR10, c[0x0][0x3a0] ;  /* 0x00007400ff0a77ac */ /* 0x000ea20008000800 */
[----:B------:R-:W-:Y:S01]  /*0040*/  HFMA2 R7, -RZ, RZ, 1.875, 0 ;  /* 0x3f800000ff077431 */ /* 0x000fe200000001ff */
[----:B------:R-:W3:Y:S01]  /*0050*/  S2R R3, SR_TID.X ;  /* 0x0000000000037919 */ /* 0x000ee20000002100 */
[----:B------:R-:W0:Y:S04]  /*0060*/  LDCU UR11, c[0x0][0x390] ;  /* 0x00007200ff0b77ac */ /* 0x000e280008000800 */
        /* <DEDUP_REMOVED lines=13> */
[----:B------:R0:W-:Y:S01]  /*0140*/  STS [R8], R7 ;  /* 0x0000000708007388 */ /* 0x0001e20000000800 */
        /* <DEDUP_REMOVED lines=23> */
[----:B0-----:R-:W-:-:S03]  /*02c0*/  IMAD.MOV.U32 R7, RZ, RZ, 0x1 ;  /* 0x00000001ff077424 */ /* 0x001fc600078e00ff */
        /* <DEDUP_REMOVED lines=8> */
[----:B------:R-:W-:-:S03]  /*0350*/  ULOP3.LUT UR6, UR4, 0x7ffffff0, URZ, 0xc0, !UPT ;  /* 0x7ffffff004067892 */ /* 0x000fc6000f8ec0ff */
[----:B------:R-:W-:Y:S01]  /*0360*/  IADD3 R7, PT, PT, R7, 0x4, RZ ;  /* 0x0000000407077810 */ /* 0x000fe20007ffe0ff */
[----:B------:R-:W-:-:S04]  /*0370*/  UIADD3 UR6, UPT, UPT, -UR6, URZ, URZ ;  /* 0x000000ff06067290 */ /* 0x000fc8000fffe1ff */
[----:B------:R-:W-:Y:S02]  /*0380*/  IMAD R8, R7, R4, R8 ;  /* 0x0000000407087224 */ /* 0x000fe400078e0208 */
[----:B------:R-:W-:Y:S02]  /*0390*/  IMAD.MOV.U32 R7, RZ, RZ, RZ ;  /* 0x000000ffff077224 */ /* 0x000fe400078e00ff */
[----:B------:R-:W-:-:S07]  /*03a0*/  VIADD R9, R8, UR5 ;  /* 0x0000000508097c36 */ /* 0x000fce0008000000 */
.L_x_61:
[C---:B------:R-:W-:Y:S01]  /*03b0*/  LEA R19, R4.reuse, R9, 0x2 ;  /* 0x0000000904137211 */ /* 0x040fe200078e10ff */
[----:B------:R0:W-:Y:S01]  /*03c0*/  LDS R8, [R9] ;  /* 0x0000000009087984 */ /* 0x0001e20000000800 */
[----:B------:R-:W-:Y:S01]  /*03d0*/  UIADD3 UR6, UPT, UPT, UR6, 0x10, URZ ;  /* 0x0000001006067890 */ /* 0x000fe2000fffe0ff */
[----:B------:R-:W-:Y:S02]  /*03e0*/  IADD3 R7, PT, PT, R7, 0x10, RZ ;  /* 0x0000001007077810 */ /* 0x000fe40007ffe0ff */
[C---:B------:R-:W-:Y:S01]  /*03f0*/  IMAD R11, R4.reuse, 0x4, R19 ;  /* 0x00000004040b7824 */ /* 0x040fe200078e0213 */
[----:B------:R-:W2:Y:S01]  /*0400*/  LDS R10, [R19] ;  /* 0x00000000130a7984 */ /* 0x000ea20000000800 */
[----:B------:R-:W-:Y:S02]  /*0410*/  UISETP.NE.AND UP0, UPT, UR6, URZ, UPT ;  /* 0x000000ff0600728c */ /* 0x000fe4000bf05270 */
[C---:B------:R-:W-:Y:S02]  /*0420*/  IMAD R21, R4.reuse, 0x4, R11 ;  /* 0x0000000404157824 */ /* 0x040fe400078e020b */
[----:B------:R-:W-:Y:S01]  /*0430*/  LDS R11, [R11] ;  /* 0x000000000b0b7984 */ /* 0x000fe20000000800 */
[----:B0-----:R-:W-:-:S02]  /*0440*/  IMAD R9, R4, 0x40, R9 ;  /* 0x0000004004097824 */ /* 0x001fc400078e0209 */
[C---:B------:R-:W-:Y:S01]  /*0450*/  LEA R13, R4.reuse, R21, 0x2 ;  /* 0x00000015040d7211 */ /* 0x040fe200078e10ff */
[----:B------:R-:W0:Y:S04]  /*0460*/  LDS R12, [R21] ;  /* 0x00000000150c7984 */ /* 0x000e280000000800 */
[C---:B------:R-:W-:Y:S02]  /*0470*/  IMAD R23, R4.reuse, 0x4, R13 ;  /* 0x0000000404177824 */ /* 0x040fe400078e020d */
[----:B------:R-:W-:Y:S02]  /*0480*/  LDS R13, [R13] ;  /* 0x000000000d0d7984 */ /* 0x000fe40000000800 */
[C---:B------:R-:W-:Y:S02]  /*0490*/  IMAD R15, R4.reuse, 0x4, R23 ;  /* 0x00000004040f7824 */ /* 0x040fe400078e0217 */
[----:B------:R-:W3:Y:S03]  /*04a0*/  LDS R14, [R23] ;  /* 0x00000000170e7984 */ /* 0x000ee60000000800 */
[----:B------:R-:W-:-:S02]  /*04b0*/  LEA R27, R4, R15, 0x2 ;  /* 0x0000000f041b7211 */ /* 0x000fc400078e10ff */
[----:B------:R-:W-:Y:S03]  /*04c0*/  LDS R15, [R15] ;  /* 0x000000000f0f7984 */ /* 0x000fe60000000800 */
[C---:B------:R-:W-:Y:S01]  /*04d0*/  IMAD R17, R4.reuse, 0x4, R27 ;  /* 0x0000000404117824 */ /* 0x040fe200078e021b */
[----:B------:R-:W4:Y:S03]  /*04e0*/  LDS R16, [R27] ;  /* 0x000000001b107984 */ /* 0x000f260000000800 */
[C---:B------:R-:W-:Y:S02]  /*04f0*/  IMAD R25, R4.reuse, 0x4, R17 ;  /* 0x0000000404197824 */ /* 0x040fe400078e0211 */
[----:B------:R-:W-:Y:S03]  /*0500*/  LDS R17, [R17] ;  /* 0x0000000011117984 */ /* 0x000fe60000000800 */
[----:B------:R-:W-:Y:S01]  /*0510*/  LEA R29, R4, R25, 0x2 ;  /* 0x00000019041d7211 */ /* 0x000fe200078e10ff */
[----:B------:R-:W5:Y:S01]  /*0520*/  LDS R18, [R25] ;  /* 0x0000000019127984 */ /* 0x000f620000000800 */
[----:B--2---:R-:W-:-:S03]  /*0530*/  FMNMX3 R8, R5, R8, R10, PT ;  /* 0x0000000805087276 */ /* 0x004fc6000380000a */
[C---:B------:R-:W-:Y:S01]  /*0540*/  IMAD R24, R4.reuse, 0x4, R29 ;  /* 0x0000000404187824 */ /* 0x040fe200078e021d */
[----:B------:R-:W-:Y:S03]  /*0550*/  LDS R19, [R29] ;  /* 0x000000001d137984 */ /* 0x000fe60000000800 */
[----:B------:R-:W-:Y:S02]  /*0560*/  IMAD R22, R4, 0x4, R24 ;  /* 0x0000000404167824 */ /* 0x000fe400078e0218 */
[----:B------:R-:W2:Y:S01]  /*0570*/  LDS R24, [R24] ;  /* 0x0000000018187984 */ /* 0x000ea20000000800 */
[----:B0-----:R-:W-:Y:S02]  /*0580*/  FMNMX3 R8, R8, R11, R12, PT ;  /* 0x0000000b08087276 */ /* 0x001fe4000380000c */
[C---:B------:R-:W-:Y:S02]  /*0590*/  LEA R26, R4.reuse, R22, 0x2 ;  /* 0x00000016041a7211 */ /* 0x040fe400078e10ff */
[----:B------:R-:W-:Y:S03]  /*05a0*/  LDS R22, [R22] ;  /* 0x0000000016167984 */ /* 0x000fe60000000800 */
[----:B------:R-:W-:Y:S01]  /*05b0*/  IMAD R21, R4, 0x4, R26 ;  /* 0x0000000404157824 */ /* 0x000fe200078e021a */
[----:B------:R-:W0:Y:S01]  /*05c0*/  LDS R23, [R26] ;  /* 0x000000001a177984 */ /* 0x000e220000000800 */
[----:B---3--:R-:W-:-:S02]  /*05d0*/  FMNMX3 R8, R8, R13, R14, PT ;  /* 0x0000000d08087276 */ /* 0x008fc4000380000e */
[----:B------:R-:W-:Y:S02]  /*05e0*/  IMAD R20, R4, 0x4, R21 ;  /* 0x0000000404147824 */ /* 0x000fe400078e0215 */
[----:B------:R-:W-:Y:S04]  /*05f0*/  LDS R21, [R21] ;  /* 0x0000000015157984 */ /* 0x000fe80000000800 */
[----:B------:R-:W3:Y:S01]  /*0600*/  LDS R20, [R20] ;  /* 0x0000000014147984 */ /* 0x000ee20000000800 */
[----:B----4-:R-:W-:-:S04]  /*0610*/  FMNMX3 R8, R8, R15, R16, PT ;  /* 0x0000000f08087276 */ /* 0x010fc80003800010 */
[----:B-----5:R-:W-:-:S04]  /*0620*/  FMNMX3 R8, R8, R17, R18, PT ;  /* 0x0000001108087276 */ /* 0x020fc80003800012 */
[----:B--2---:R-:W-:-:S04]  /*0630*/  FMNMX3 R8, R8, R19, R24, PT ;  /* 0x0000001308087276 */ /* 0x004fc80003800018 */
[----:B0-----:R-:W-:-:S04]  /*0640*/  FMNMX3 R8, R8, R22, R23, PT ;  /* 0x0000001608087276 */ /* 0x001fc80003800017 */
[----:B---3--:R-:W-:Y:S01]  /*0650*/  FMNMX3 R5, R8, R21, R20, PT ;  /* 0x0000001508057276 */ /* 0x008fe20003800014 */
[----:B------:R-:W-:Y:S06]  /*0660*/  BRA.U UP0, `(.L_x_61) ;  /* 0xfffffffd00507547 */ /* 0x000fec000b83ffff */
[----:B------:R-:W-:-:S07]  /*0670*/  VIADD R7, R7, 0x1 ;  /* 0x0000000107077836 */ /* 0x000fce0000000000 */
.L_x_60:
[----:B------:R-:W-:-:S09]  /*0680*/  UISETP.NE.AND UP0, UPT, UR7, URZ, UPT ;  /* 0x000000ff0700728c */ /* 0x000fd2000bf05270 */
[----:B------:R-:W-:Y:S05]  /*0690*/  BRA.U !UP0, `(.L_x_59) ;  /* 0x0000000108e07547 */ /* 0x000fea000b800000 */
[----:B------:R-:W-:Y:S02]  /*06a0*/  UISETP.GE.U32.AND UP0, UPT, UR7, 0x8, UPT ;  /* 0x000000080700788c */ /* 0x000fe4000bf06070 */
[----:B------:R-:W-:-:S04]  /*06b0*/  ULOP3.LUT UR6, UR4, 0x7, URZ, 0xc0, !UPT ;  /* 0x0000000704067892 */ /* 0x000fc8000f8ec0ff */
[----:B------:R-:W-:-:S03]  /*06c0*/  UISETP.NE.AND UP1, UPT, UR6, URZ, UPT ;  /* 0x000000ff0600728c */ /* 0x000fc6000bf25270 */
[----:B------:R-:W-:Y:S08]  /*06d0*/  BRA.U !UP0, `(.L_x_62) ;  /* 0x0000000108587547 */ /* 0x000ff0000b800000 */
[C---:B------:R-:W-:Y:S01]  /*06e0*/  IMAD R9, R7.reuse, R4, RZ ;  /* 0x0000000407097224 */ /* 0x040fe200078e02ff */
[----:B------:R-:W-:-:S04]  /*06f0*/  IADD3 R7, PT, PT, R7, 0x8, RZ ;  /* 0x0000000807077810 */ /* 0x000fc80007ffe0ff */
[----:B------:R-:W-:-:S05]  /*0700*/  LEA R9, R9, R6, 0x2 ;  /* 0x0000000609097211 */ /* 0x000fca00078e10ff */
[C---:B------:R-:W-:Y:S01]  /*0710*/  IMAD R11, R4.reuse, 0x4, R9 ;  /* 0x00000004040b7824 */ /* 0x040fe200078e0209 */
[----:B------:R-:W-:Y:S03]  /*0720*/  LDS R8, [R9] ;  /* 0x0000000009087984 */ /* 0x000fe60000000800 */
[C---:B------:R-:W-:Y:S02]  /*0730*/  IMAD R13, R4.reuse, 0x4, R11 ;  /* 0x00000004040d7824 */ /* 0x040fe400078e020b */
[----:B------:R-:W2:Y:S03]  /*0740*/  LDS R11, [R11] ;  /* 0x000000000b0b7984 */ /* 0x000ea60000000800 */
[C---:B------:R-:W-:Y:S02]  /*0750*/  LEA R15, R4.reuse, R13, 0x2 ;  /* 0x0000000d040f7211 */ /* 0x040fe400078e10ff */
[----:B------:R-:W-:Y:S03]  /*0760*/  LDS R13, [R13] ;  /* 0x000000000d0d7984 */ /* 0x000fe60000000800 */
[----:B------:R-:W-:-:S02]  /*0770*/  IMAD R17, R4, 0x4, R15 ;  /* 0x0000000404117824 */ /* 0x000fc400078e020f */
[----:B------:R-:W0:Y:S02]  /*0780*/  LDS R15, [R15] ;  /* 0x000000000f0f7984 */ /* 0x000e240000000800 */
[C---:B------:R-:W-:Y:S02]  /*0790*/  IMAD R19, R4.reuse, 0x4, R17 ;  /* 0x0000000404137824 */ /* 0x040fe400078e0211 */
[----:B------:R-:W-:Y:S03]  /*07a0*/  LDS R17, [R17] ;  /* 0x0000000011117984 */ /* 0x000fe60000000800 */
[C---:B------:R-:W-:Y:S02]  /*07b0*/  LEA R21, R4.reuse, R19, 0x2 ;  /* 0x0000001304157211 */ /* 0x040fe400078e10ff */
[----:B------:R-:W3:Y:S03]  /*07c0*/  LDS R19, [R19] ;  /* 0x0000000013137984 */ /* 0x000ee60000000800 */
[----:B------:R-:W-:-:S02]  /*07d0*/  IMAD R10, R4, 0x4, R21 ;  /* 0x00000004040a7824 */ /* 0x000fc400078e0215 */
[----:B------:R-:W-:Y:S04]  /*07e0*/  LDS R21, [R21] ;  /* 0x0000000015157984 */ /* 0x000fe80000000800 */
[----:B------:R-:W4:Y:S01]  /*07f0*/  LDS R10, [R10] ;  /* 0x000000000a0a7984 */ /* 0x000f220000000800 */
[----:B--2---:R-:W-:-:S04]  /*0800*/  FMNMX3 R8, R5, R8, R11, PT ;  /* 0x0000000805087276 */ /* 0x004fc8000380000b */
[----:B0-----:R-:W-:-:S04]  /*0810*/  FMNMX3 R8, R8, R13, R15, PT ;  /* 0x0000000d08087276 */ /* 0x001fc8000380000f */
[----:B---3--:R-:W-:-:S04]  /*0820*/  FMNMX3 R8, R8, R17, R19, PT ;  /* 0x0000001108087276 */ /* 0x008fc80003800013 */
[----:B----4-:R-:W-:-:S07]  /*0830*/  FMNMX3 R5, R8, R21, R10, PT ;  /* 0x0000001508057276 */ /* 0x010fce000380000a */
.L_x_62:
        /* <DEDUP_REMOVED lines=15> */
[----:B--2---:R-:W-:-:S04]  /*0930*/  FMNMX3 R5, R5, R6, R11, PT ;  /* 0x0000000605057276 */ /* 0x004fc8000380000b */
[----:B0-----:R-:W-:-:S07]  /*0940*/  FMNMX3 R5, R5, R8, R10, PT ;  /* 0x0000000805057276 */ /* 0x001fce000380000a */
.L_x_63:
[----:B------:R-:W-:Y:S05]  /*0950*/  BRA.U !UP1, `(.L_x_59) ;  /* 0x0000000109307547 */ /* 0x000fea000b800000 */
[----:B------:R-:W-:Y:S01]  /*0960*/  IADD3 R2, PT, PT, R2, -UR11, R7 ;  /* 0x8000000b02027c10 */ /* 0x000fe2000fffe007 */
[----:B------:R-:W-:Y:S01]  /*0970*/  UIADD3 UR4, UPT, UPT, -UR4, URZ, URZ ;  /* 0x000000ff04047290 */ /* 0x000fe2000fffe1ff */
[----:B-1----:R-:W-:-:S03]  /*0980*/  SHF.L.U32 R6, R3, 0x2, RZ ;  /* 0x0000000203067819 */ /* 0x002fc600000006ff */
[----:B------:R-:W-:-:S04]  /*0990*/  IMAD.SHL.U32 R3, R2, 0x4, RZ ;  /* 0x0000000402037824 */ /* 0x000fc800078e00ff */
[----:B------:R-:W-:-:S05]  /*09a0*/  IMAD R3, R3, R4, R6 ;  /* 0x0000000403037224 */ /* 0x000fca00078e0206 */
[----:B------:R-:W-:-:S07]  /*09b0*/  IADD3 R3, PT, PT, R3, UR5, RZ ;  /* 0x0000000503037c10 */ /* 0x000fce000fffe0ff */
.L_x_64:
[----:B------:R0:W2:Y:S01]  /*09c0*/  LDS R2, [R3] ;  /* 0x0000000003027984 */ /* 0x0000a20000000800 */
[----:B------:R-:W-:-:S04]  /*09d0*/  UIADD3 UR4, UPT, UPT, UR4, 0x1, URZ ;  /* 0x0000000104047890 */ /* 0x000fc8000fffe0ff */
[----:B------:R-:W-:Y:S01]  /*09e0*/  UISETP.NE.AND UP0, UPT, UR4, URZ, UPT ;  /* 0x000000ff0400728c */ /* 0x000fe2000bf05270 */
[----:B0-----:R-:W-:Y:S01]  /*09f0*/  IMAD R3, R4, 0x4, R3 ;  /* 0x0000000404037824 */ /* 0x001fe200078e0203 */
[----:B--2---:R-:W-:-:S07]  /*0a00*/  FMNMX R5, R2, R5, PT ;  /* 0x0000000502057209 */ /* 0x004fce0003800000 */
[----:B------:R-:W-:Y:S05]  /*0a10*/  BRA.U UP0, `(.L_x_64) ;  /* 0xfffffffd00e87547 */ /* 0x000fea000b83ffff */
.L_x_59:
[----:B------:R-:W3:Y:S01]  /*0a20*/  LDC.64 R2, c[0x0][0x388] ;  /* 0x0000e200ff027b82 */ /* 0x000ee20000000a00 */
[----:B0-----:R-:W-:-:S05]  /*0a30*/  SHF.L.U32 R7, R0, 0x2, RZ ;  /* 0x0000000200077819 */ /* 0x001fca00000006ff */
[----:B---3--:R-:W-:-:S05]  /*0a40*/  IMAD.WIDE R2, R7, 0x4, R2 ;  /* 0x0000000407027825 */ /* 0x008fca00078e0202 */
[----:B--2---:R-:W-:Y:S01]  /*0a50*/  STG.E desc[UR8][R2.64], R5 ;  /* 0x0000000502007986 */ /* 0x004fe2000c101908 */
[----:B------:R-:W-:Y:S05]  /*0a60*/  EXIT ;  /* 0x000000000000794d */ /* 0x000fea0003800000 */
.L_x_65:
        /* <DEDUP_REMOVED lines=9> */
.L_x_154:


//--------------------- .text._Z18ErosionSharedStep1PfS_iiiii --------------------------
	.section	.text._Z18ErosionSharedStep1PfS_iiiii,"ax",@progbits
	.align	128
        .global         _Z18ErosionSharedStep1PfS_iiiii
        .type           _Z18ErosionSharedStep1PfS_iiiii,@function
        .size           _Z18ErosionSharedStep1PfS_iiiii,(.L_x_155 - _Z18ErosionSharedStep1PfS_iiiii)
        .other          _Z18ErosionSharedStep1PfS_iiiii,@"STO_CUDA_ENTRY STV_DEFAULT"
_Z18ErosionSharedStep1PfS_iiiii:
.text._Z18ErosionSharedStep1PfS_iiiii:
        /* <DEDUP_REMOVED lines=14> */
[----:B------:R-:W-:Y:S01]  /*00e0*/  UMOV UR5, 0x400 ;  /* 0x0000040000057882 */ /* 0x000fe20000000000 */
[----:B------:R-:W-:-:S03]  /*00f0*/  IMAD.MOV.U32 R0, RZ, RZ, 0x3f800000 ;  /* 0x3f800000ff007424 */ /* 0x000fc600078e00ff */
[----:B----4-:R-:W-:Y:S02]  /*0100*/  ISETP.GE.AND P0, PT, R5, UR8, PT ;  /* 0x0000000805007c0c */ /* 0x010fe4000bf06270 */
[--C-:B--2---:R-:W-:Y:S01]  /*0110*/  IADD3 R4, PT, PT, -R9, UR4, R6.reuse ;  /* 0x0000000409047c10 */ /* 0x104fe2000fffe106 */
[----:B---3--:R-:W-:-:S03]  /*0120*/  IMAD R6, R3, UR7, R6 ;  /* 0x0000000703067c24 */ /* 0x008fc6000f8e0206 */
[----:B-----5:R-:W-:Y:S01]  /*0130*/  ISETP.GE.OR P0, PT, R4, UR11, P0 ;  /* 0x0000000b04007c0c */ /* 0x020fe20008706670 */
[----:B-1----:R-:W-:-:S03]  /*0140*/  ULEA UR5, UR6, UR5, 0x18 ;  /* 0x0000000506057291 */ /* 0x002fc6000f8ec0ff */
[----:B------:R-:W-:-:S03]  /*0150*/  ISETP.LT.OR P0, PT, R4, RZ, P0 ;  /* 0x000000ff0400720c */ /* 0x000fc60000701670 */
[----:B------:R-:W-:-:S05]  /*0160*/  LEA R7, R6, UR5, 0x2 ;  /* 0x0000000506077c11 */ /* 0x000fca000f8e10ff */
[----:B------:R0:W-:Y:S01]  /*0170*/  STS [R7], R0 ;  /* 0x0000000007007388 */ /* 0x0001e20000000800 */
[----:B------:R-:W-:Y:S06]  /*0180*/  BAR.SYNC.DEFER_BLOCKING 0x0 ;  /* 0x0000000000007b1d */ /* 0x000fec0000010000 */
[----:B------:R-:W-:Y:S05]  /*0190*/  @P0 EXIT ;  /* 0x000000000000094d */ /* 0x000fea0003800000 */
[----:B------:R-:W1:Y:S01]  /*01a0*/  LDC.64 R2, c[0x0][0x380] ;  /* 0x0000e000ff027b82 */ /* 0x000e620000000a00 */
[----:B------:R-:W2:Y:S01]  /*01b0*/  LDCU.64 UR8, c[0x0][0x358] ;  /* 0x00006b00ff0877ac */ /* 0x000ea20008000a00 */
[----:B0-----:R-:W-:-:S04]  /*01c0*/  IMAD R0, R5, UR11, R4 ;  /* 0x0000000b05007c24 */ /* 0x001fc8000f8e0204 */
        /* <DEDUP_REMOVED lines=12> */
[----:B0-----:R-:W-:Y:S01]  /*0290*/  VIADD R2, R4, UR5 ;  /* 0x0000000504027c36 */ /* 0x001fe20008000000 */
[----:B------:R0:W1:Y:S05]  /*02a0*/  LDS R3, [R4+UR5] ;  /* 0x0000000504037984 */ /* 0x00006a0008000800 */
[----:B------:R-:W-:Y:S05]  /*02b0*/  @!P0 BRA `(.L_x_66) ;  /* 0x00000004004c8947 */ /* 0x000fea0003800000 */
[----:B------:R-:W-:Y:S02]  /*02c0*/  IMAD.SHL.U32 R5, R9, 0x2, RZ ;  /* 0x0000000209057824 */ /* 0x000fe400078e00ff */
[----:B------:R-:W-:-:S03]  /*02d0*/  IMAD.MOV.U32 R7, RZ, RZ, 0x1 ;  /* 0x00000001ff077424 */ /* 0x000fc600078e00ff */
        /* <DEDUP_REMOVED lines=8> */
.L_x_68:
[----:B------:R-:W-:Y:S01]  /*0360*/  LDS R16, [R6+-0x1c] ;  /* 0xffffe40006107984 */ /* 0x000fe20000000800 */
[----:B------:R-:W-:Y:S02]  /*0370*/  VIADD R8, R8, 0x10 ;  /* 0x0000001008087836 */ /* 0x000fe40000000000 */
[----:B------:R-:W-:Y:S01]  /*0380*/  VIADD R7, R7, 0x10 ;  /* 0x0000001007077836 */ /* 0x000fe20000000000 */
[----:B------:R-:W1:Y:S02]  /*0390*/  LDS R15, [R6+-0x18] ;  /* 0xffffe800060f7984 */ /* 0x000e640000000800 */
[----:B------:R-:W-:Y:S02]  /*03a0*/  ISETP.NE.AND P0, PT, R8, RZ, PT ;  /* 0x000000ff0800720c */ /* 0x000fe40003f05270 */
[----:B------:R-:W-:Y:S04]  /*03b0*/  LDS R18, [R6+-0x14] ;  /* 0xffffec0006127984 */ /* 0x000fe80000000800 */
[----:B------:R-:W2:Y:S04]  /*03c0*/  LDS R17, [R6+-0x10] ;  /* 0xfffff00006117984 */ /* 0x000ea80000000800 */
[----:B------:R-:W-:Y:S04]  /*03d0*/  LDS R20, [R6+-0xc] ;  /* 0xfffff40006147984 */ /* 0x000fe80000000800 */
[----:B------:R-:W3:Y:S04]  /*03e0*/  LDS R19, [R6+-0x8] ;  /* 0xfffff80006137984 */ /* 0x000ee80000000800 */
[----:B------:R-:W-:Y:S04]  /*03f0*/  LDS R22, [R6+-0x4] ;  /* 0xfffffc0006167984 */ /* 0x000fe80000000800 */
[----:B------:R-:W4:Y:S04]  /*0400*/  LDS R21, [R6] ;  /* 0x0000000006157984 */ /* 0x000f280000000800 */
[----:B------:R-:W-:Y:S04]  /*0410*/  LDS R24, [R6+0x4] ;  /* 0x0000040006187984 */ /* 0x000fe80000000800 */
[----:B------:R-:W5:Y:S04]  /*0420*/  LDS R25, [R6+0x8] ;  /* 0x0000080006197984 */ /* 0x000f680000000800 */
[----:B------:R-:W-:Y:S04]  /*0430*/  LDS R14, [R6+0xc] ;  /* 0x00000c00060e7984 */ /* 0x000fe80000000800 */
[----:B------:R-:W0:Y:S01]  /*0440*/  LDS R9, [R6+0x10] ;  /* 0x0000100006097984 */ /* 0x000e220000000800 */
[----:B-1----:R-:W-:-:S03]  /*0450*/  FMNMX3 R15, R3, R16, R15, PT ;  /* 0x00000010030f7276 */ /* 0x002fc6000380000f */
[----:B------:R-:W-:Y:S04]  /*0460*/  LDS R13, [R6+0x14] ;  /* 0x00001400060d7984 */ /* 0x000fe80000000800 */
[----:B------:R-:W1:Y:S01]  /*0470*/  LDS R12, [R6+0x18] ;  /* 0x00001800060c7984 */ /* 0x000e620000000800 */
[----:B--2---:R-:W-:-:S03]  /*0480*/  FMNMX3 R15, R15, R18, R17, PT ;  /* 0x000000120f0f7276 */ /* 0x004fc60003800011 */
[----:B------:R-:W-:Y:S04]  /*0490*/  LDS R11, [R6+0x1c] ;  /* 0x00001c00060b7984 */ /* 0x000fe80000000800 */
[----:B------:R2:W1:Y:S01]  /*04a0*/  LDS R10, [R6+0x20] ;  /* 0x00002000060a7984 */ /* 0x0004620000000800 */
[----:B---3--:R-:W-:-:S04]  /*04b0*/  FMNMX3 R15, R15, R20, R19, PT ;  /* 0x000000140f0f7276 */ /* 0x008fc80003800013 */
[----:B----4-:R-:W-:Y:S01]  /*04c0*/  FMNMX3 R15, R15, R22, R21, PT ;  /* 0x000000160f0f7276 */ /* 0x010fe20003800015 */
[----:B--2---:R-:W-:-:S03]  /*04d0*/  VIADD R6, R6, 0x40 ;  /* 0x0000004006067836 */ /* 0x004fc60000000000 */
[----:B-----5:R-:W-:-:S04]  /*04e0*/  FMNMX3 R15, R15, R24, R25, PT ;  /* 0x000000180f0f7276 */ /* 0x020fc80003800019 */
[----:B0-----:R-:W-:-:S04]  /*04f0*/  FMNMX3 R9, R15, R14, R9, PT ;  /* 0x0000000e0f097276 */ /* 0x001fc80003800009 */
[----:B-1----:R-:W-:-:S04]  /*0500*/  FMNMX3 R9, R9, R13, R12, PT ;  /* 0x0000000d09097276 */ /* 0x002fc8000380000c */
[----:B------:R-:W-:Y:S01]  /*0510*/  FMNMX3 R3, R9, R11, R10, PT ;  /* 0x0000000b09037276 */ /* 0x000fe2000380000a */
[----:B------:R-:W-:Y:S06]  /*0520*/  @P0 BRA `(.L_x_68) ;  /* 0xfffffffc008c0947 */ /* 0x000fec000383ffff */
[----:B------:R-:W-:-:S07]  /*0530*/  VIADD R7, R7, 0x1 ;  /* 0x0000000107077836 */ /* 0x000fce0000000000 */
.L_x_67:
        /* <DEDUP_REMOVED lines=9> */
[----:B------:R-:W1:Y:S04]  /*05d0*/  LDS R9, [R6+0x4] ;  /* 0x0000040006097984 */ /* 0x000e680000000800 */
[----:B------:R-:W-:Y:S04]  /*05e0*/  LDS R11, [R6+0x8] ;  /* 0x00000800060b7984 */ /* 0x000fe80000000800 */
[----:B------:R-:W2:Y:S04]  /*05f0*/  LDS R10, [R6+0xc] ;  /* 0x00000c00060a7984 */ /* 0x000ea80000000800 */
[----:B------:R-:W-:Y:S04]  /*0600*/  LDS R13, [R6+0x10] ;  /* 0x00001000060d7984 */ /* 0x000fe80000000800 */
[----:B------:R-:W3:Y:S04]  /*0610*/  LDS R12, [R6+0x14] ;  /* 0x00001400060c7984 */ /* 0x000ee80000000800 */
[----:B------:R-:W-:Y:S04]  /*0620*/  LDS R15, [R6+0x18] ;  /* 0x00001800060f7984 */ /* 0x000fe80000000800 */
[----:B------:R-:W4:Y:S01]  /*0630*/  LDS R14, [R6+0x1c] ;  /* 0x00001c00060e7984 */ /* 0x000f220000000800 */
[----:B-1----:R-:W-:-:S04]  /*0640*/  FMNMX3 R8, R3, R8, R9, PT ;  /* 0x0000000803087276 */ /* 0x002fc80003800009 */
[----:B--2---:R-:W-:-:S04]  /*0650*/  FMNMX3 R8, R8, R11, R10, PT ;  /* 0x0000000b08087276 */ /* 0x004fc8000380000a */
[----:B---3--:R-:W-:-:S04]  /*0660*/  FMNMX3 R8, R8, R13, R12, PT ;  /* 0x0000000d08087276 */ /* 0x008fc8000380000c */
[----:B----4-:R-:W-:-:S07]  /*0670*/  FMNMX3 R3, R8, R15, R14, PT ;  /* 0x0000000f08037276 */ /* 0x010fce000380000e */
.L_x_69:
        /* <DEDUP_REMOVED lines=10> */
[----:B------:R-:W2:Y:S01]  /*0720*/  LDS R9, [R2+0xc] ;  /* 0x00000c0002097984 */ /* 0x000ea20000000800 */
[----:B-1----:R-:W-:-:S04]  /*0730*/  FMNMX3 R3, R3, R6, R8, PT ;  /* 0x0000000603037276 */ /* 0x002fc80003800008 */
[----:B--2---:R-:W-:-:S07]  /*0740*/  FMNMX3 R3, R3, R10, R9, PT ;  /* 0x0000000a03037276 */ /* 0x004fce0003800009 */
.L_x_70:
[----:B------:R-:W-:Y:S05]  /*0750*/  @!P1 BRA `(.L_x_66) ;  /* 0x0000000000249947 */ /* 0x000fea0003800000 */
[----:B0-----:R-:W-:Y:S02]  /*0760*/  IMAD R4, R7, 0x4, R4 ;  /* 0x0000000407047824 */ /* 0x001fe400078e0204 */
[----:B------:R-:W-:Y:S02]  /*0770*/  IMAD.MOV R5, RZ, RZ, -R5 ;  /* 0x000000ffff057224 */ /* 0x000fe400078e0a05 */
[----:B------:R-:W-:-:S07]  /*0780*/  VIADD R4, R4, UR5 ;  /* 0x0000000504047c36 */ /* 0x000fce0008000000 */
.L_x_71:
[----:B------:R0:W1:Y:S01]  /*0790*/  LDS R2, [R4] ;  /* 0x0000000004027984 */ /* 0x0000620000000800 */
[----:B------:R-:W-:-:S05]  /*07a0*/  VIADD R5, R5, 0x1 ;  /* 0x0000000105057836 */ /* 0x000fca0000000000 */
[----:B------:R-:W-:Y:S01]  /*07b0*/  ISETP.NE.AND P0, PT, R5, RZ, PT ;  /* 0x000000ff0500720c */ /* 0x000fe20003f05270 */
[----:B0-----:R-:W-:Y:S01]  /*07c0*/  VIADD R4, R4, 0x4 ;  /* 0x0000000404047836 */ /* 0x001fe20000000000 */
[----:B-1----:R-:W-:-:S11]  /*07d0*/  FMNMX R3, R2, R3, PT ;  /* 0x0000000302037209 */ /* 0x002fd60003800000 */
[----:B------:R-:W-:Y:S05]  /*07e0*/  @P0 BRA `(.L_x_71) ;  /* 0xfffffffc00e80947 */ /* 0x000fea000383ffff */
.L_x_66:
[----:B0-----:R-:W0:Y:S02]  /*07f0*/  LDC.64 R4, c[0x0][0x388] ;  /* 0x0000e200ff047b82 */ /* 0x001e240000000a00 */
[----:B0-----:R-:W-:-:S05]  /*0800*/  IMAD.WIDE R4, R0, 0x4, R4 ;  /* 0x0000000400047825 */ /* 0x001fca00078e0204 */
[----:B-1----:R-:W-:Y:S01]  /*0810*/  STG.E desc[UR8][R4.64], R3 ;  /* 0x0000000304007986 */ /* 0x002fe2000c101908 */
[----:B------:R-:W-:Y:S05]  /*0820*/  EXIT ;  /* 0x000000000000794d */ /* 0x000fea0003800000 */
.L_x_72:
        /* <DEDUP_REMOVED lines=13> */
.L_x_155:


//--------------------- .text._Z11EdgeEnhanceiiPfS_f --------------------------
	.section	.text._Z11EdgeEnhanceiiPfS_f,"ax",@progbits
	.align	128
        .global         _Z11EdgeEnhanceiiPfS_f
        .type           _Z11EdgeEnhanceiiPfS_f,@function
        .size           _Z11EdgeEnhanceiiPfS_f,(.L_x_156 - _Z11EdgeEnhanceiiPfS_f)
        .other          _Z11EdgeEnhanceiiPfS_f,@"STO_CUDA_ENTRY STV_DEFAULT"
_Z11EdgeEnhanceiiPfS_f:
.text._Z11EdgeEnhanceiiPfS_f:
        /* <DEDUP_REMOVED lines=14> */
[----:B------:R-:W-:Y:S01]  /*00e0*/  VIMNMX.U32 R2, PT, PT, R0, 0x1, !PT ;  /* 0x0000000100027848 */ /* 0x000fe20007fe0000 */
[----:B------:R-:W1:Y:S01]  /*00f0*/  LDCU.64 UR4, c[0x0][0x358] ;  /* 0x00006b00ff0477ac */ /* 0x000e620008000a00 */
[----:B------:R-:W-:-:S03]  /*0100*/  IMAD R0, R3, UR6, R0 ;  /* 0x0000000603007c24 */ /* 0x000fc6000f8e0200 */
[----:B------:R-:W-:Y:S01]  /*0110*/  IMAD R2, R3, UR6, R2 ;  /* 0x0000000603027c24 */ /* 0x000fe2000f8e0202 */
[----:B------:R-:W2:Y:S01]  /*0120*/  LDCU UR7, c[0x0][0x398] ;  /* 0x00007300ff0777ac */ /* 0x000ea20008000800 */
[----:B------:R-:W-:-:S03]  /*0130*/  SHF.L.U32 R9, R0, 0x2, RZ ;  /* 0x0000000200097819 */ /* 0x000fc600000006ff */
[----:B------:R-:W-:Y:S02]  /*0140*/  SHF.L.U32 R7, R2, 0x2, RZ ;  /* 0x0000000202077819 */ /* 0x000fe400000006ff */
[----:B0-----:R-:W-:-:S04]  /*0150*/  IMAD.WIDE R2, R9, 0x4, R4 ;  /* 0x0000000409027825 */ /* 0x001fc800078e0204 */
[----:B------:R-:W-:Y:S01]  /*0160*/  IMAD.WIDE R4, R7, 0x4, R4 ;  /* 0x0000000407047825 */ /* 0x000fe200078e0204 */
[----:B-1----:R-:W3:Y:S01]  /*0170*/  LDG.E R0, desc[UR4][R2.64] ;  /* 0x0000000402007981 */ /* 0x002ee2000c1e1900 */
[----:B------:R-:W0:Y:S03]  /*0180*/  LDC.64 R6, c[0x0][0x390] ;  /* 0x0000e400ff067b82 */ /* 0x000e260000000a00 */
[----:B------:R-:W3:Y:S01]  /*0190*/  LDG.E R11, desc[UR4][R4.64+-0x10] ;  /* 0xfffff004040b7981 */ /* 0x000ee2000c1e1900 */
[----:B0-----:R-:W-:-:S04]  /*01a0*/  IMAD.WIDE R6, R9, 0x4, R6 ;  /* 0x0000000409067825 */ /* 0x001fc800078e0206 */
[----:B---3--:R-:W-:-:S04]  /*01b0*/  FADD R0, R0, -R11 ;  /* 0x8000000b00007221 */ /* 0x008fc80000000000 */
[----:B--2---:R-:W-:-:S05]  /*01c0*/  FMUL R9, R0, UR7 ;  /* 0x0000000700097c20 */ /* 0x004fca0008400000 */
[----:B------:R-:W-:Y:S04]  /*01d0*/  STG.E desc[UR4][R6.64], R9 ;  /* 0x0000000906007986 */ /* 0x000fe8000c101904 */
[----:B------:R-:W2:Y:S04]  /*01e0*/  LDG.E R0, desc[UR4][R2.64+0x4] ;  /* 0x0000040402007981 */ /* 0x000ea8000c1e1900 */
[----:B------:R-:W2:Y:S02]  /*01f0*/  LDG.E R11, desc[UR4][R4.64+-0xc] ;  /* 0xfffff404040b7981 */ /* 0x000ea4000c1e1900 */
[----:B--2---:R-:W-:-:S04]  /*0200*/  FADD R0, R0, -R11 ;  /* 0x8000000b00007221 */ /* 0x004fc80000000000 */
[----:B------:R-:W-:-:S05]  /*0210*/  FMUL R11, R0, UR7 ;  /* 0x00000007000b7c20 */ /* 0x000fca0008400000 */
[----:B------:R-:W-:Y:S04]  /*0220*/  STG.E desc[UR4][R6.64+0x4], R11 ;  /* 0x0000040b06007986 */ /* 0x000fe8000c101904 */
[----:B------:R-:W2:Y:S04]  /*0230*/  LDG.E R0, desc[UR4][R2.64+0x8] ;  /* 0x0000080402007981 */ /* 0x000ea8000c1e1900 */
[----:B------:R-:W2:Y:S02]  /*0240*/  LDG.E R13, desc[UR4][R4.64+-0x8] ;  /* 0xfffff804040d7981 */ /* 0x000ea4000c1e1900 */
[----:B--2---:R-:W-:-:S04]  /*0250*/  FADD R0, R0, -R13 ;  /* 0x8000000d00007221 */ /* 0x004fc80000000000 */
[----:B------:R-:W-:-:S05]  /*0260*/  FMUL R13, R0, UR7 ;  /* 0x00000007000d7c20 */ /* 0x000fca0008400000 */
[----:B------:R-:W-:Y:S01]  /*0270*/  STG.E desc[UR4][R6.64+0x8], R13 ;  /* 0x0000080d06007986 */ /* 0x000fe2000c101904 */
[----:B------:R-:W-:Y:S05]  /*0280*/  EXIT ;  /* 0x000000000000794d */ /* 0x000fea0003800000 */
.L_x_73:
        /* <DEDUP_REMOVED lines=15> */
.L_x_156:


//--------------------- .text._Z13EdgeDetectAddiiPfS_f --------------------------
	.section	.text._Z13EdgeDetectAddiiPfS_f,"ax",@progbits
	.align	128
        .global         _Z13EdgeDetectAddiiPfS_f
        .type           _Z13EdgeDetectAddiiPfS_f,@function
        .size           _Z13EdgeDetectAddiiPfS_f,(.L_x_157 - _Z13EdgeDetectAddiiPfS_f)
        .other          _Z13EdgeDetectAddiiPfS_f,@"STO_CUDA_ENTRY STV_DEFAULT"
_Z13EdgeDetectAddiiPfS_f:
.text._Z13EdgeDetectAddiiPfS_f:
        /* <DEDUP_REMOVED lines=17> */
[----:B------:R-:W2:Y:S08]  /*0110*/  LDC.64 R4, c[0x0][0x390] ;  /* 0x0000e400ff047b82 */ /* 0x000eb00000000a00 */
[----:B------:R-:W3:Y:S01]  /*0120*/  LDC R0, c[0x0][0x398] ;  /* 0x0000e600ff007b82 */ /* 0x000ee20000000800 */
[----:B0-----:R-:W-:-:S06]  /*0130*/  IMAD.WIDE R2, R7, 0x4, R2 ;  /* 0x0000000407027825 */ /* 0x001fcc00078e0202 */
[----:B-1----:R-:W4:Y:S01]  /*0140*/  LDG.E R2, desc[UR4][R2.64] ;  /* 0x0000000402027981 */ /* 0x002f22000c1e1900 */
[----:B--2---:R-:W-:-:S05]  /*0150*/  IMAD.WIDE R4, R7, 0x4, R4 ;  /* 0x0000000407047825 */ /* 0x004fca00078e0204 */
[----:B------:R-:W4:Y:S01]  /*0160*/  LDG.E R7, desc[UR4][R4.64] ;  /* 0x0000000404077981 */ /* 0x000f22000c1e1900 */
[----:B---3--:R-:W-:-:S04]  /*0170*/  FADD R0, R0, 3 ;  /* 0x4040000000007421 */ /* 0x008fc80000000000 */
[----:B------:R-:W-:Y:S01]  /*0180*/  FMUL R0, R0, 3 ;  /* 0x4040000000007820 */ /* 0x000fe20000400000 */
[----:B----4-:R-:W-:-:S04]  /*0190*/  FADD R7, R2, -R7 ;  /* 0x8000000702077221 */ /* 0x010fc80000000000 */
[----:B------:R-:W-:-:S05]  /*01a0*/  FMUL R7, R0, R7 ;  /* 0x0000000700077220 */ /* 0x000fca0000400000 */
[----:B------:R-:W-:Y:S01]  /*01b0*/  STG.E desc[UR4][R4.64], R7 ;  /* 0x0000000704007986 */ /* 0x000fe2000c101904 */
[----:B------:R-:W-:Y:S05]  /*01c0*/  EXIT ;  /* 0x000000000000794d */ /* 0x000fea0003800000 */
.L_x_74:
        /* <DEDUP_REMOVED lines=11> */
.L_x_157:


//--------------------- .text._Z12FrequencyAddiiPfS_ --------------------------
	.section	.text._Z12FrequencyAddiiPfS_,"ax",@progbits
	.align	128
        .global         _Z12FrequencyAddiiPfS_
        .type           _Z12FrequencyAddiiPfS_,@function
        .size           _Z12FrequencyAddiiPfS_,(.L_x_158 - _Z12FrequencyAddiiPfS_)
        .other          _Z12FrequencyAddiiPfS_,@"STO_CUDA_ENTRY STV_DEFAULT"
_Z12FrequencyAddiiPfS_:
.text._Z12FrequencyAddiiPfS_:
        /* <DEDUP_REMOVED lines=21> */
[----:B------:R-:W3:Y:S02]  /*0150*/  LDG.E R7, desc[UR4][R4.64] ;  /* 0x0000000404077981 */ /* 0x000ee4000c1e1900 */
[----:B---3--:R-:W-:-:S05]  /*0160*/  FADD R7, R2, R7 ;  /* 0x0000000702077221 */ /* 0x008fca0000000000 */
[----:B------:R-:W-:Y:S01]  /*0170*/  STG.E desc[UR4][R4.64], R7 ;  /* 0x0000000704007986 */ /* 0x000fe2000c101904 */
[----:B------:R-:W-:Y:S05]  /*0180*/  EXIT ;  /* 0x000000000000794d */ /* 0x000fea0003800000 */
.L_x_75:
        /* <DEDUP_REMOVED lines=15> */
.L_x_158:


//--------------------- .text._Z16FrequencySharpeniiPfS_fi --------------------------
	.section	.text._Z16FrequencySharpeniiPfS_fi,"ax",@progbits
	.align	128
        .global         _Z16FrequencySharpeniiPfS_fi
        .type           _Z16FrequencySharpeniiPfS_fi,@function
        .size           _Z16FrequencySharpeniiPfS_fi,(.L_x_159 - _Z16FrequencySharpeniiPfS_fi)
        .other          _Z16FrequencySharpeniiPfS_fi,@"STO_CUDA_ENTRY STV_DEFAULT"
_Z16FrequencySharpeniiPfS_fi:
.text._Z16FrequencySharpeniiPfS_fi:
        /* <DEDUP_REMOVED lines=18> */
[----:B------:R-:W3:Y:S01]  /*0120*/  LDC.64 R10, c[0x0][0x398] ;  /* 0x0000e600ff0a7b82 */ /* 0x000ee20000000a00 */
[----:B0-----:R-:W-:-:S05]  /*0130*/  IMAD.WIDE R2, R7, 0x4, R2 ;  /* 0x0000000407027825 */ /* 0x001fca00078e0202 */
[----:B-1----:R-:W4:Y:S01]  /*0140*/  LDG.E R0, desc[UR4][R2.64] ;  /* 0x0000000402007981 */ /* 0x002f22000c1e1900 */
[----:B--2---:R-:W-:-:S05]  /*0150*/  IMAD.WIDE R4, R7, 0x4, R4 ;  /* 0x0000000407047825 */ /* 0x004fca00078e0204 */
[----:B------:R-:W4:Y:S01]  /*0160*/  LDG.E R9, desc[UR4][R4.64] ;  /* 0x0000000404097981 */ /* 0x000f22000c1e1900 */
[----:B---3--:R-:W-:-:S04]  /*0170*/  ISETP.NE.AND P0, PT, R11, 0x1, PT ;  /* 0x000000010b00780c */ /* 0x008fc80003f05270 */
[----:B------:R-:W-:Y:S02]  /*0180*/  FSEL R7, RZ, 0.5, P0 ;  /* 0x3f000000ff077808 */ /* 0x000fe40000000000 */
[----:B------:R-:W-:Y:S01]  /*0190*/  ISETP.NE.AND P0, PT, R11, 0x1, PT ;  /* 0x000000010b00780c */ /* 0x000fe20003f05270 */
[----:B----4-:R-:W-:-:S04]  /*01a0*/  FADD R0, R0, -R9 ;  /* 0x8000000900007221 */ /* 0x010fc80000000000 */
[----:B------:R-:W-:-:S05]  /*01b0*/  FFMA R7, R0, R10, R7 ;  /* 0x0000000a00077223 */ /* 0x000fca0000000007 */
[----:B------:R0:W-:Y:S03]  /*01c0*/  STG.E desc[UR4][R2.64], R7 ;  /* 0x0000000702007986 */ /* 0x0001e6000c101904 */
[----:B------:R-:W-:Y:S05]  /*01d0*/  @P0 EXIT ;  /* 0x000000000000094d */ /* 0x000fea0003800000 */
[----:B------:R-:W-:Y:S01]  /*01e0*/  STG.E desc[UR4][R4.64], R7 ;  /* 0x0000000704007986 */ /* 0x000fe2000c101904 */
[----:B------:R-:W-:Y:S05]  /*01f0*/  EXIT ;  /* 0x000000000000794d */ /* 0x000fea0003800000 */
.L_x_76:
        /* <DEDUP_REMOVED lines=16> */
.L_x_159:


//--------------------- .text._Z19d_recursiveGaussianPfS_iif --------------------------
	.section	.text._Z19d_recursiveGaussianPfS_iif,"ax",@progbits
	.align	128
        .global         _Z19d_recursiveGaussianPfS_iif
        .type           _Z19d_recursiveGaussianPfS_iif,@function
        .size           _Z19d_recursiveGaussianPfS_iif,(.L_x_146 - _Z19d_recursiveGaussianPfS_iif)
        .other          _Z19d_recursiveGaussianPfS_iif,@"STO_CUDA_ENTRY STV_DEFAULT"
_Z19d_recursiveGaussianPfS_iif:
.text._Z19d_recursiveGaussianPfS_iif:
[----:B------:R-:W-:Y:S08]  /*0000*/  LDC R1, c[0x0][0x37c] ;  /* 0x0000df00ff017b82 */ /* 0x000ff00000000800 */
[----:B------:R-:W0:Y:S01]  /*0010*/  LDC R6, c[0x0][0x398] ;  /* 0x0000e600ff067b82 */ /* 0x000e220000000800 */
[----:B------:R-:W1:Y:S01]  /*0020*/  S2R R5, SR_TID.X ;  /* 0x0000000000057919 */ /* 0x000e620000002100 */
[----:B------:R-:W-:-:S02]  /*0030*/  UMOV UR5, 0x3fd8f5c3 ;  /* 0x3fd8f5c300057882 */ /* 0x000fc40000000000 */
[----:B------:R-:W-:-:S04]  /*0040*/  MOV R7, UR5 ;  /* 0x0000000500077c02 */ /* 0x000fc80008000f00 */
[----:B------:R-:W1:Y:S08]  /*0050*/  S2UR UR4, SR_CTAID.X ;  /* 0x00000000000479c3 */ /* 0x000e700000002500 */
[----:B------:R-:W1:Y:S01]  /*0060*/  LDC R10, c[0x0][0x360] ;  /* 0x0000d800ff0a7b82 */ /* 0x000e620000000800 */
[----:B0-----:R-:W-:-:S04]  /*0070*/  FMNMX.NAN R6, R6, 0.10000000149011611938, !PT ;  /* 0x3dcccccd06067809 */ /* 0x001fc80007820000 */
[----:B------:R-:W0:Y:S08]  /*0080*/  MUFU.RCP R3, R6 ;  /* 0x0000000600037308 */ /* 0x000e300000001000 */
[----:B------:R-:W2:Y:S01]  /*0090*/  FCHK P0, R7, R6 ;  /* 0x0000000607007302 */ /* 0x000ea20000000000 */
[----:B-1----:R-:W-:Y:S02]  /*00a0*/  IMAD R10, R10, UR4, R5 ;  /* 0x000000040a0a7c24 */ /* 0x002fe4000f8e0205 */
[----:B0-----:R-:W-:-:S04]  /*00b0*/  FFMA R0, -R6, R3, 1 ;  /* 0x3f80000006007423 */ /* 0x001fc80000000103 */
[----:B------:R-:W-:-:S04]  /*00c0*/  FFMA R0, R3, R0, R3 ;  /* 0x0000000003007223 */ /* 0x000fc80000000003 */
[----:B------:R-:W-:-:S04]  /*00d0*/  FFMA R3, R0, 1.6950000524520874023, RZ ;  /* 0x3fd8f5c300037823 */ /* 0x000fc800000000ff */
[----:B------:R-:W-:-:S04]  /*00e0*/  FFMA R2, -R6, R3, 1.6950000524520874023 ;  /* 0x3fd8f5c306027423 */ /* 0x000fc80000000103 */
[----:B------:R-:W-:Y:S01]  /*00f0*/  FFMA R3, R0, R2, R3 ;  /* 0x0000000200037223 */ /* 0x000fe20000000003 */
[----:B--2---:R-:W-:Y:S06]  /*0100*/  @!P0 BRA `(.L_x_77) ;  /* 0x0000000000108947 */ /* 0x004fec0003800000 */
[----:B------:R-:W-:Y:S01]  /*0110*/  HFMA2 R5, -RZ, RZ, 1.9609375, -23600 ;  /* 0x3fd8f5c3ff057431 */ /* 0x000fe200000001ff */
[----:B------:R-:W-:-:S07]  /*0120*/  MOV R8, 0x140 ;  /* 0x0000014000087802 */ /* 0x000fce0000000f00 */
[----:B------:R-:W-:Y:S05]  /*0130*/  CALL.REL.NOINC `($__internal_1_$__cuda_sm3x_div_rn_noftz_f32_slowpath) ;  /* 0x00000018009c7944 */ /* 0x000fea0003c00000 */
[----:B------:R-:W-:-:S07]  /*0140*/  MOV R3, R5 ;  /* 0x0000000500037202 */ /* 0x000fce0000000f00 */
.L_x_77:
[----:B------:R-:W-:Y:S01]  /*0150*/  HFMA2 R5, -RZ, RZ, 0.96630859375, -0.0022525787353515625 ;  /* 0x3bbb989dff057431 */ /* 0x000fe200000001ff */
[----:B------:R-:W-:Y:S01]  /*0160*/  MOV R6, 0x437c0000 ;  /* 0x437c000000067802 */ /* 0x000fe20000000f00 */
[----:B------:R-:W-:-:S03]  /*0170*/  FMUL R4, R3, -2 ;  /* 0xc000000003047820 */ /* 0x000fc60000400000 */
[-C--:B------:R-:W-:Y:S01]  /*0180*/  FFMA.SAT R0, R3, -R5.reuse, 0.5 ;  /* 0x3f00000003007423 */ /* 0x080fe20000002805 */
[----:B------:R-:W-:-:S03]  /*0190*/  FFMA.SAT R5, R4, R5, 0.5 ;  /* 0x3f00000004057423 */ /* 0x000fc60000002005 */
[-C--:B------:R-:W-:Y:S01]  /*01a0*/  FFMA.RM R0, R0, R6.reuse, 12582913 ;  /* 0x4b40000100007423 */ /* 0x080fe20000004006 */
[----:B------:R-:W-:-:S03]  /*01b0*/  FFMA.RM R6, R5, R6, 12582913 ;  /* 0x4b40000105067423 */ /* 0x000fc60000004006 */
[----:B------:R-:W-:Y:S01]  /*01c0*/  FADD R2, R0, -12583039 ;  /* 0xcb40007f00027421 */ /* 0x000fe20000000000 */
[----:B------:R-:W-:-:S03]  /*01d0*/  FADD R5, R6, -12583039 ;  /* 0xcb40007f06057421 */ /* 0x000fc60000000000 */
[----:B------:R-:W-:Y:S01]  /*01e0*/  FFMA R2, R3, -1.4426950216293334961, -R2 ;  /* 0xbfb8aa3b03027823 */ /* 0x000fe20000000802 */
[----:B------:R-:W-:-:S03]  /*01f0*/  FFMA R7, R4, 1.4426950216293334961, -R5 ;  /* 0x3fb8aa3b04077823 */ /* 0x000fc60000000805 */
[----:B------:R-:W-:Y:S01]  /*0200*/  FFMA R2, R3, -1.925963033500011079e-08, R2 ;  /* 0xb2a5706003027823 */ /* 0x000fe20000000002 */
[----:B------:R-:W-:Y:S01]  /*0210*/  FFMA R7, R4, 1.925963033500011079e-08, R7 ;  /* 0x32a5706004077823 */ /* 0x000fe20000000007 */
[----:B------:R-:W-:Y:S02]  /*0220*/  SHF.L.U32 R4, R0, 0x17, RZ ;  /* 0x0000001700047819 */ /* 0x000fe400000006ff */
[----:B------:R-:W0:Y:S01]  /*0230*/  MUFU.EX2 R5, R2 ;  /* 0x0000000200057308 */ /* 0x000e220000000800 */
[----:B------:R-:W-:-:S07]  /*0240*/  SHF.L.U32 R0, R6, 0x17, RZ ;  /* 0x0000001706007819 */ /* 0x000fce00000006ff */
[----:B------:R-:W1:Y:S01]  /*0250*/  MUFU.EX2 R7, R7 ;  /* 0x0000000700077308 */ /* 0x000e620000000800 */
[----:B0-----:R-:W-:Y:S01]  /*0260*/  FMUL R4, R4, R5 ;  /* 0x0000000504047220 */ /* 0x001fe20000400000 */
[----:B------:R-:W-:-:S03]  /*0270*/  FADD R5, R3, R3 ;  /* 0x0000000303057221 */ /* 0x000fc60000000000 */
[C---:B------:R-:W-:Y:S01]  /*0280*/  FMUL R2, R4.reuse, -2 ;  /* 0xc000000004027820 */ /* 0x040fe20000400000 */
[----:B------:R-:W-:Y:S01]  /*0290*/  FFMA R5, R4, R5, 1 ;  /* 0x3f80000004057423 */ /* 0x000fe20000000005 */
[----:B-1----:R-:W-:-:S04]  /*02a0*/  FMUL R0, R0, R7 ;  /* 0x0000000700007220 */ /* 0x002fc80000400000 */
[----:B------:R-:W-:Y:S01]  /*02b0*/  FADD R8, -R0, R5 ;  /* 0x0000000500087221 */ /* 0x000fe20000000100 */
[----:B------:R-:W-:-:S03]  /*02c0*/  FADD R5, -R4, 1 ;  /* 0x3f80000004057421 */ /* 0x000fc60000000100 */
[----:B------:R-:W0:Y:S01]  /*02d0*/  MUFU.RCP R6, R8 ;  /* 0x0000000800067308 */ /* 0x000e220000001000 */
[----:B------:R-:W-:-:S07]  /*02e0*/  FMUL R5, R5, R5 ;  /* 0x0000000505057220 */ /* 0x000fce0000400000 */
[----:B------:R-:W1:Y:S01]  /*02f0*/  FCHK P0, R5, R8 ;  /* 0x0000000805007302 */ /* 0x000e620000000000 */
[----:B0-----:R-:W-:-:S04]  /*0300*/  FFMA R9, -R8, R6, 1 ;  /* 0x3f80000008097423 */ /* 0x001fc80000000106 */
[----:B------:R-:W-:-:S04]  /*0310*/  FFMA R6, R6, R9, R6 ;  /* 0x0000000906067223 */ /* 0x000fc80000000006 */
[----:B------:R-:W-:-:S04]  /*0320*/  FFMA R7, R5, R6, RZ ;  /* 0x0000000605077223 */ /* 0x000fc800000000ff */
[----:B------:R-:W-:-:S04]  /*0330*/  FFMA R22, -R8, R7, R5 ;  /* 0x0000000708167223 */ /* 0x000fc80000000105 */
[----:B------:R-:W-:Y:S01]  /*0340*/  FFMA R22, R6, R22, R7 ;  /* 0x0000001606167223 */ /* 0x000fe20000000007 */
[----:B-1----:R-:W-:Y:S06]  /*0350*/  @!P0 BRA `(.L_x_78) ;  /* 0x0000000000108947 */ /* 0x002fec0003800000 */
[----:B------:R-:W-:Y:S02]  /*0360*/  MOV R6, R8 ;  /* 0x0000000800067202 */ /* 0x000fe40000000f00 */
[----:B------:R-:W-:-:S07]  /*0370*/  MOV R8, 0x390 ;  /* 0x0000039000087802 */ /* 0x000fce0000000f00 */
[----:B------:R-:W-:Y:S05]  /*0380*/  CALL.REL.NOINC `($__internal_1_$__cuda_sm3x_div_rn_noftz_f32_slowpath) ;  /* 0x0000001800087944 */ /* 0x000fea0003c00000 */
[----:B------:R-:W-:-:S07]  /*0390*/  MOV R22, R5 ;  /* 0x0000000500167202 */ /* 0x000fce0000000f00 */
.L_x_78:
[----:B------:R-:W-:-:S04]  /*03a0*/  FADD R5, R2, 1 ;  /* 0x3f80000002057421 */ /* 0x000fc80000000000 */
[----:B------:R-:W-:Y:S01]  /*03b0*/  FADD R6, R0, R5 ;  /* 0x0000000500067221 */ /* 0x000fe20000000000 */
[C---:B------:R-:W-:Y:S01]  /*03c0*/  FADD R5, R3.reuse, -1 ;  /* 0xbf80000003057421 */ /* 0x040fe20000000000 */
[----:B------:R-:W-:Y:S02]  /*03d0*/  FADD R3, R3, 1 ;  /* 0x3f80000003037421 */ /* 0x000fe40000000000 */
[----:B------:R-:W0:Y:S01]  /*03e0*/  MUFU.RCP R7, R6 ;  /* 0x0000000600077308 */ /* 0x000e220000001000 */
[-C--:B------:R-:W-:Y:S01]  /*03f0*/  FMUL R5, R5, R22.reuse ;  /* 0x0000001605057220 */ /* 0x080fe20000400000 */
[----:B------:R-:W-:-:S03]  /*0400*/  FMUL R3, R3, R22 ;  /* 0x0000001603037220 */ /* 0x000fc60000400000 */
[C---:B------:R-:W-:Y:S01]  /*0410*/  FMUL R9, R4.reuse, R5 ;  /* 0x0000000504097220 */ /* 0x040fe20000400000 */
[----:B------:R-:W-:Y:S01]  /*0420*/  FMUL R3, R4, R3 ;  /* 0x0000000304037220 */ /* 0x000fe20000400000 */
[----:B------:R-:W-:Y:S02]  /*0430*/  FMUL R4, R0, -R22 ;  /* 0x8000001600047220 */ /* 0x000fe40000400000 */
[----:B------:R-:W-:-:S04]  /*0440*/  FADD R5, R9, R22 ;  /* 0x0000001609057221 */ /* 0x000fc80000000000 */
[----:B------:R-:W1:Y:S01]  /*0450*/  FCHK P0, R5, R6 ;  /* 0x0000000605007302 */ /* 0x000e620000000000 */
[----:B0-----:R-:W-:-:S04]  /*0460*/  FFMA R8, -R6, R7, 1 ;  /* 0x3f80000006087423 */ /* 0x001fc80000000107 */
[----:B------:R-:W-:-:S04]  /*0470*/  FFMA R8, R7, R8, R7 ;  /* 0x0000000807087223 */ /* 0x000fc80000000007 */
[----:B------:R-:W-:-:S04]  /*0480*/  FFMA R23, R5, R8, RZ ;  /* 0x0000000805177223 */ /* 0x000fc800000000ff */
[----:B------:R-:W-:-:S04]  /*0490*/  FFMA R7, -R6, R23, R5 ;  /* 0x0000001706077223 */ /* 0x000fc80000000105 */
[----:B------:R-:W-:Y:S01]  /*04a0*/  FFMA R23, R8, R7, R23 ;  /* 0x0000000708177223 */ /* 0x000fe20000000017 */
[----:B-1----:R-:W-:Y:S06]  /*04b0*/  @!P0 BRA `(.L_x_79) ;  /* 0x00000000000c8947 */ /* 0x002fec0003800000 */
[----:B------:R-:W-:-:S07]  /*04c0*/  MOV R8, 0x4e0 ;  /* 0x000004e000087802 */ /* 0x000fce0000000f00 */
[----:B------:R-:W-:Y:S05]  /*04d0*/  CALL.REL.NOINC `($__internal_1_$__cuda_sm3x_div_rn_noftz_f32_slowpath) ;  /* 0x0000001400b47944 */ /* 0x000fea0003c00000 */
[----:B------:R-:W-:-:S07]  /*04e0*/  MOV R23, R5 ;  /* 0x0000000500177202 */ /* 0x000fce0000000f00 */
.L_x_79:
[----:B------:R-:W0:Y:S01]  /*04f0*/  MUFU.RCP R5, R6 ;  /* 0x0000000600057308 */ /* 0x000e220000001000 */
[----:B------:R-:W-:-:S07]  /*0500*/  FADD R7, R3, R4 ;  /* 0x0000000403077221 */ /* 0x000fce0000000000 */
        /* <DEDUP_REMOVED lines=11> */
.L_x_80:
[----:B------:R-:W0:Y:S02]  /*05c0*/  LDC R5, c[0x0][0x390] ;  /* 0x0000e400ff057b82 */ /* 0x000e240000000800 */
[----:B0-----:R-:W-:-:S13]  /*05d0*/  ISETP.GE.U32.AND P0, PT, R10, R5, PT ;  /* 0x000000050a00720c */ /* 0x001fda0003f06070 */
[----:B------:R-:W-:Y:S05]  /*05e0*/  @P0 EXIT ;  /* 0x000000000000094d */ /* 0x000fea0003800000 */
[----:B------:R-:W0:Y:S01]  /*05f0*/  LDC R6, c[0x0][0x394] ;  /* 0x0000e500ff067b82 */ /* 0x000e220000000800 */
[----:B------:R-:W-:Y:S01]  /*0600*/  SHF.L.U32 R7, R10, 0x2, RZ ;  /* 0x000000020a077819 */ /* 0x000fe200000006ff */
[----:B------:R-:W1:Y:S06]  /*0610*/  LDCU.64 UR4, c[0x0][0x358] ;  /* 0x00006b00ff0477ac */ /* 0x000e6c0008000a00 */
[----:B------:R-:W2:Y:S08]  /*0620*/  LDC.64 R12, c[0x0][0x380] ;  /* 0x0000e000ff0c7b82 */ /* 0x000eb00000000a00 */
[----:B------:R-:W3:Y:S01]  /*0630*/  LDC.64 R14, c[0x0][0x388] ;  /* 0x0000e200ff0e7b82 */ /* 0x000ee20000000a00 */
[----:B0-----:R-:W-:Y:S01]  /*0640*/  ISETP.GE.AND P0, PT, R6, 0x1, PT ;  /* 0x000000010600780c */ /* 0x001fe20003f06270 */
[----:B--2---:R-:W-:Y:S01]  /*0650*/  IMAD.WIDE.U32 R12, R7, 0x4, R12 ;  /* 0x00000004070c7825 */ /* 0x004fe200078e000c */
[----:B------:R-:W-:-:S03]  /*0660*/  SHF.L.U32 R7, R5, 0x2, RZ ;  /* 0x0000000205077819 */ /* 0x000fc600000006ff */
[----:B---3--:R-:W-:-:S08]  /*0670*/  IMAD.WIDE.U32 R10, R10, 0x4, R14 ;  /* 0x000000040a0a7825 */ /* 0x008fd000078e000e */
[----:B-1----:R-:W-:Y:S05]  /*0680*/  @!P0 BRA `(.L_x_81) ;  /* 0x0000000800508947 */ /* 0x002fea0003800000 */
[----:B------:R-:W2:Y:S01]  /*0690*/  LDG.E R24, desc[UR4][R12.64] ;  /* 0x000000040c187981 */ /* 0x000ea2000c1e1900 */
[C---:B------:R-:W-:Y:S02]  /*06a0*/  ISETP.GE.U32.AND P1, PT, R6.reuse, 0x8, PT ;  /* 0x000000080600780c */ /* 0x040fe40003f26070 */
[----:B------:R-:W-:Y:S01]  /*06b0*/  LOP3.LUT R25, R6, 0x7, RZ, 0xc0, !PT ;  /* 0x0000000706197812 */ /* 0x000fe200078ec0ff */
[----:B--2---:R-:W-:-:S05]  /*06c0*/  FMUL R23, R24, R23 ;  /* 0x0000001718177220 */ /* 0x004fca0000400000 */
[----:B------:R-:W-:-:S05]  /*06d0*/  MOV R27, R23 ;  /* 0x00000017001b7202 */ /* 0x000fca0000000f00 */
[----:B------:R-:W-:Y:S05]  /*06e0*/  @!P1 BRA `(.L_x_82) ;  /* 0x0000000400309947 */ /* 0x000fea0003800000 */
[----:B------:R-:W-:Y:S02]  /*06f0*/  LOP3.LUT R26, R6, 0x7ffffff8, RZ, 0xc0, !PT ;  /* 0x7ffffff8061a7812 */ /* 0x000fe400078ec0ff */
[----:B------:R-:W-:Y:S02]  /*0700*/  MOV R27, R23 ;  /* 0x00000017001b7202 */ /* 0x000fe40000000f00 */
[----:B------:R-:W-:-:S07]  /*0710*/  IADD3 R26, PT, PT, -R26, RZ, RZ ;  /* 0x000000ff1a1a7210 */ /* 0x000fce0007ffe1ff */
.L_x_83:
[----:B------:R-:W2:Y:S02]  /*0720*/  LDG.E R14, desc[UR4][R12.64] ;  /* 0x000000040c0e7981 */ /* 0x000ea4000c1e1900 */
[----:B--2---:R-:W-:-:S04]  /*0730*/  FMUL R16, R14, R22 ;  /* 0x000000160e107220 */ /* 0x004fc80000400000 */
[----:B------:R-:W-:Y:S01]  /*0740*/  FFMA R15, R9, R24, R16 ;  /* 0x00000018090f7223 */ /* 0x000fe20000000010 */
[----:B------:R-:W-:-:S04]  /*0750*/  IMAD.WIDE R16, R7, 0x4, R12 ;  /* 0x0000000407107825 */ /* 0x000fc800078e020c */
[----:B------:R-:W-:-:S04]  /*0760*/  FFMA R15, -R2, R27, R15 ;  /* 0x0000001b020f7223 */ /* 0x000fc8000000010f */
[----:B------:R-:W-:-:S05]  /*0770*/  FFMA R23, -R0, R23, R15 ;  /* 0x0000001700177223 */ /* 0x000fca000000010f */
[----:B0-----:R0:W-:Y:S04]  /*0780*/  STG.E desc[UR4][R10.64], R23 ;  /* 0x000000170a007986 */ /* 0x0011e8000c101904 */
[----:B------:R-:W2:Y:S02]  /*0790*/  LDG.E R18, desc[UR4][R16.64] ;  /* 0x0000000410127981 */ /* 0x000ea4000c1e1900 */
[----:B--2---:R-:W-:-:S04]  /*07a0*/  FMUL R20, R18, R22 ;  /* 0x0000001612147220 */ /* 0x004fc80000400000 */
[----:B------:R-:W-:Y:S01]  /*07b0*/  FFMA R15, R9, R14, R20 ;  /* 0x0000000e090f7223 */ /* 0x000fe20000000014 */
[----:B------:R-:W-:-:S04]  /*07c0*/  IMAD.WIDE R20, R5, 0x4, R10 ;  /* 0x0000000405147825 */ /* 0x000fc800078e020a */
[----:B------:R-:W-:-:S04]  /*07d0*/  FFMA R15, -R2, R23, R15 ;  /* 0x00000017020f7223 */ /* 0x000fc8000000010f */
[----:B------:R-:W-:Y:S01]  /*07e0*/  FFMA R27, -R0, R27, R15 ;  /* 0x0000001b001b7223 */ /* 0x000fe2000000010f */
[----:B------:R-:W-:-:S04]  /*07f0*/  IMAD.WIDE R14, R7, 0x4, R16 ;  /* 0x00000004070e7825 */ /* 0x000fc800078e0210 */
[----:B------:R1:W-:Y:S04]  /*0800*/  STG.E desc[UR4][R20.64], R27 ;  /* 0x0000001b14007986 */ /* 0x0003e8000c101904 */
[----:B------:R-:W2:Y:S02]  /*0810*/  LDG.E R28, desc[UR4][R14.64] ;  /* 0x000000040e1c7981 */ /* 0x000ea4000c1e1900 */
[----:B--2---:R-:W-:-:S04]  /*0820*/  FMUL R24, R28, R22 ;  /* 0x000000161c187220 */ /* 0x004fc80000400000 */
[----:B------:R-:W-:-:S04]  /*0830*/  FFMA R19, R9, R18, R24 ;  /* 0x0000001209137223 */ /* 0x000fc80000000018 */
[----:B------:R-:W-:Y:S01]  /*0840*/  FFMA R17, -R2, R27, R19 ;  /* 0x0000001b02117223 */ /* 0x000fe20000000113 */
[----:B------:R-:W-:-:S04]  /*0850*/  IMAD.WIDE R18, R5, 0x4, R20 ;  /* 0x0000000405127825 */ /* 0x000fc800078e0214 */
[----:B0-----:R-:W-:Y:S01]  /*0860*/  FFMA R23, -R0, R23, R17 ;  /* 0x0000001700177223 */ /* 0x001fe20000000111 */
[----:B------:R-:W-:-:S04]  /*0870*/  IMAD.WIDE R16, R7, 0x4, R14 ;  /* 0x0000000407107825 */ /* 0x000fc800078e020e */
[----:B------:R0:W-:Y:S04]  /*0880*/  STG.E desc[UR4][R18.64], R23 ;  /* 0x0000001712007986 */ /* 0x0001e8000c101904 */
[----:B------:R-:W2:Y:S01]  /*0890*/  LDG.E R24, desc[UR4][R16.64] ;  /* 0x0000000410187981 */ /* 0x000ea2000c1e1900 */
[----:B-1----:R-:W-:-:S04]  /*08a0*/  IMAD.WIDE R20, R5, 0x4, R18 ;  /* 0x0000000405147825 */ /* 0x002fc800078e0212 */
[----:B------:R-:W-:-:S04]  /*08b0*/  IMAD.WIDE R14, R7, 0x4, R16 ;  /* 0x00000004070e7825 */ /* 0x000fc800078e0210 */
[----:B--2---:R-:W-:-:S04]  /*08c0*/  FMUL R29, R24, R22 ;  /* 0x00000016181d7220 */ /* 0x004fc80000400000 */
[----:B------:R-:W-:-:S04]  /*08d0*/  FFMA R29, R9, R28, R29 ;  /* 0x0000001c091d7223 */ /* 0x000fc8000000001d */
[----:B------:R-:W-:-:S04]  /*08e0*/  FFMA R29, -R2, R23, R29 ;  /* 0x00000017021d7223 */ /* 0x000fc8000000011d */
[----:B------:R-:W-:-:S05]  /*08f0*/  FFMA R27, -R0, R27, R29 ;  /* 0x0000001b001b7223 */ /* 0x000fca000000011d */
[----:B------:R1:W-:Y:S04]  /*0900*/  STG.E desc[UR4][R20.64], R27 ;  /* 0x0000001b14007986 */ /* 0x0003e8000c101904 */
[----:B------:R-:W2:Y:S01]  /*0910*/  LDG.E R28, desc[UR4][R14.64] ;  /* 0x000000040e1c7981 */ /* 0x000ea2000c1e1900 */
[----:B0-----:R-:W-:-:S04]  /*0920*/  IMAD.WIDE R18, R5, 0x4, R20 ;  /* 0x0000000405127825 */ /* 0x001fc800078e0214 */
[----:B------:R-:W-:-:S04]  /*0930*/  IMAD.WIDE R16, R7, 0x4, R14 ;  /* 0x0000000407107825 */ /* 0x000fc800078e020e */
[----:B--2---:R-:W-:-:S04]  /*0940*/  FMUL R29, R28, R22 ;  /* 0x000000161c1d7220 */ /* 0x004fc80000400000 */
[----:B------:R-:W-:-:S04]  /*0950*/  FFMA R29, R9, R24, R29 ;  /* 0x00000018091d7223 */ /* 0x000fc8000000001d */
[----:B------:R-:W-:-:S04]  /*0960*/  FFMA R29, -R2, R27, R29 ;  /* 0x0000001b021d7223 */ /* 0x000fc8000000011d */
[----:B------:R-:W-:-:S05]  /*0970*/  FFMA R23, -R0, R23, R29 ;  /* 0x0000001700177223 */ /* 0x000fca000000011d */
        /* <DEDUP_REMOVED lines=10> */
[----:B------:R-:W-:-:S04]  /*0a20*/  IMAD.WIDE R16, R5, 0x4, R20 ;  /* 0x0000000405107825 */ /* 0x000fc800078e0214 */
[----:B0-----:R-:W-:-:S04]  /*0a30*/  IMAD.WIDE R18, R7, 0x4, R14 ;  /* 0x0000000407127825 */ /* 0x001fc800078e020e */
[----:B--2---:R-:W-:-:S04]  /*0a40*/  FMUL R29, R28, R22 ;  /* 0x000000161c1d7220 */ /* 0x004fc80000400000 */
[----:B------:R-:W-:-:S04]  /*0a50*/  FFMA R29, R9, R24, R29 ;  /* 0x00000018091d7223 */ /* 0x000fc8000000001d */
[----:B------:R-:W-:-:S04]  /*0a60*/  FFMA R29, -R2, R27, R29 ;  /* 0x0000001b021d7223 */ /* 0x000fc8000000011d */
[----:B------:R-:W-:-:S05]  /*0a70*/  FFMA R23, -R0, R23, R29 ;  /* 0x0000001700177223 */ /* 0x000fca000000011d */
[----:B------:R0:W-:Y:S04]  /*0a80*/  STG.E desc[UR4][R16.64], R23 ;  /* 0x0000001710007986 */ /* 0x0001e8000c101904 */
[----:B------:R-:W2:Y:S01]  /*0a90*/  LDG.E R24, desc[UR4][R18.64] ;  /* 0x0000000412187981 */ /* 0x000ea2000c1e1900 */
[----:B------:R-:W-:Y:S01]  /*0aa0*/  IADD3 R26, PT, PT, R26, 0x8, RZ ;  /* 0x000000081a1a7810 */ /* 0x000fe20007ffe0ff */
[C---:B-1----:R-:W-:Y:S01]  /*0ab0*/  IMAD.WIDE R20, R5.reuse, 0x4, R16 ;  /* 0x0000000405147825 */ /* 0x042fe200078e0210 */
[----:B------:R-:W-:Y:S02]  /*0ac0*/  MOV R14, R10 ;  /* 0x0000000a000e7202 */ /* 0x000fe40000000f00 */
[----:B------:R-:W-:Y:S02]  /*0ad0*/  ISETP.NE.AND P1, PT, R26, RZ, PT ;  /* 0x000000ff1a00720c */ /* 0x000fe40003f25270 */
[----:B------:R-:W-:Y:S01]  /*0ae0*/  MOV R15, R11 ;  /* 0x0000000b000f7202 */ /* 0x000fe20000000f00 */
[----:B------:R-:W-:Y:S01]  /*0af0*/  IMAD.WIDE R10, R5, 0x4, R20 ;  /* 0x00000004050a7825 */ /* 0x000fe200078e0214 */
[----:B0-----:R-:W-:-:S02]  /*0b00*/  MOV R16, R12 ;  /* 0x0000000c00107202 */ /* 0x001fc40000000f00 */
[----:B------:R-:W-:Y:S01]  /*0b10*/  MOV R17, R13 ;  /* 0x0000000d00117202 */ /* 0x000fe20000000f00 */
[----:B------:R-:W-:-:S04]  /*0b20*/  IMAD.WIDE R12, R7, 0x4, R18 ;  /* 0x00000004070c7825 */ /* 0x000fc800078e0212 */
[----:B--2---:R-:W-:-:S04]  /*0b30*/  FMUL R29, R24, R22 ;  /* 0x00000016181d7220 */ /* 0x004fc80000400000 */
[----:B------:R-:W-:-:S04]  /*0b40*/  FFMA R29, R9, R28, R29 ;  /* 0x0000001c091d7223 */ /* 0x000fc8000000001d */
[----:B------:R-:W-:-:S04]  /*0b50*/  FFMA R29, -R2, R23, R29 ;  /* 0x00000017021d7223 */ /* 0x000fc8000000011d */
[----:B------:R-:W-:-:S05]  /*0b60*/  FFMA R27, -R0, R27, R29 ;  /* 0x0000001b001b7223 */ /* 0x000fca000000011d */
[----:B------:R0:W-:Y:S01]  /*0b70*/  STG.E desc[UR4][R20.64], R27 ;  /* 0x0000001b14007986 */ /* 0x0001e2000c101904 */
[----:B------:R-:W-:Y:S05]  /*0b80*/  @P1 BRA `(.L_x_83) ;  /* 0xfffffff800e41947 */ /* 0x000fea000383ffff */
[----:B------:R-:W-:-:S04]  /*0b90*/  IMAD.WIDE R12, R7, 0x20, R16 ;  /* 0x00000020070c7825 */ /* 0x000fc800078e0210 */
[----:B------:R-:W-:-:S07]  /*0ba0*/  IMAD.WIDE R10, R5, 0x20, R14 ;  /* 0x00000020050a7825 */ /* 0x000fce00078e020e */
.L_x_82:
[----:B------:R-:W-:-:S13]  /*0bb0*/  ISETP.NE.AND P1, PT, R25, RZ, PT ;  /* 0x000000ff1900720c */ /* 0x000fda0003f25270 */
[----:B------:R-:W-:Y:S05]  /*0bc0*/  @!P1 BRA `(.L_x_81) ;  /* 0x0000000400009947 */ /* 0x000fea0003800000 */
[----:B------:R-:W-:Y:S02]  /*0bd0*/  ISETP.GE.U32.AND P1, PT, R25, 0x4, PT ;  /* 0x000000041900780c */ /* 0x000fe40003f26070 */
[----:B0-----:R-:W-:-:S04]  /*0be0*/  LOP3.LUT R20, R6, 0x3, RZ, 0xc0, !PT ;  /* 0x0000000306147812 */ /* 0x001fc800078ec0ff */
[----:B------:R-:W-:-:S07]  /*0bf0*/  ISETP.NE.AND P2, PT, R20, RZ, PT ;  /* 0x000000ff1400720c */ /* 0x000fce0003f45270 */
[----:B------:R-:W-:Y:S06]  /*0c00*/  @!P1 BRA `(.L_x_84) ;  /* 0x0000000000809947 */ /* 0x000fec0003800000 */
[----:B------:R-:W2:Y:S02]  /*0c10*/  LDG.E R14, desc[UR4][R12.64] ;  /* 0x000000040c0e7981 */ /* 0x000ea4000c1e1900 */
[----:B--2---:R-:W-:-:S04]  /*0c20*/  FMUL R16, R14, R22 ;  /* 0x000000160e107220 */ /* 0x004fc80000400000 */
[----:B------:R-:W-:Y:S01]  /*0c30*/  FFMA R15, R9, R24, R16 ;  /* 0x00000018090f7223 */ /* 0x000fe20000000010 */
[----:B------:R-:W-:-:S04]  /*0c40*/  IMAD.WIDE R16, R7, 0x4, R12 ;  /* 0x0000000407107825 */ /* 0x000fc800078e020c */
[----:B------:R-:W-:-:S04]  /*0c50*/  FFMA R15, -R2, R27, R15 ;  /* 0x0000001b020f7223 */ /* 0x000fc8000000010f */
[----:B------:R-:W-:-:S05]  /*0c60*/  FFMA R23, -R0, R23, R15 ;  /* 0x0000001700177223 */ /* 0x000fca000000010f */
[----:B------:R0:W-:Y:S04]  /*0c70*/  STG.E desc[UR4][R10.64], R23 ;  /* 0x000000170a007986 */ /* 0x0001e8000c101904 */
[----:B------:R-:W2:Y:S01]  /*0c80*/  LDG.E R18, desc[UR4][R16.64] ;  /* 0x0000000410127981 */ /* 0x000ea2000c1e1900 */
[----:B------:R-:W-:-:S04]  /*0c90*/  IMAD.WIDE R12, R5, 0x4, R10 ;  /* 0x00000004050c7825 */ /* 0x000fc800078e020a */
[----:B--2---:R-:W-:-:S04]  /*0ca0*/  FMUL R24, R18, R22 ;  /* 0x0000001612187220 */ /* 0x004fc80000400000 */
[----:B------:R-:W-:-:S04]  /*0cb0*/  FFMA R15, R9, R14, R24 ;  /* 0x0000000e090f7223 */ /* 0x000fc80000000018 */
[----:B------:R-:W-:-:S04]  /*0cc0*/  FFMA R15, -R2, R23, R15 ;  /* 0x00000017020f7223 */ /* 0x000fc8000000010f */
[----:B------:R-:W-:Y:S01]  /*0cd0*/  FFMA R27, -R0, R27, R15 ;  /* 0x0000001b001b7223 */ /* 0x000fe2000000010f */
[----:B------:R-:W-:-:S04]  /*0ce0*/  IMAD.WIDE R14, R7, 0x4, R16 ;  /* 0x00000004070e7825 */ /* 0x000fc800078e0210 */
[----:B------:R1:W-:Y:S04]  /*0cf0*/  STG.E desc[UR4][R12.64], R27 ;  /* 0x0000001b0c007986 */ /* 0x0003e8000c101904 */
[----:B------:R-:W2:Y:S01]  /*0d00*/  LDG.E R21, desc[UR4][R14.64] ;  /* 0x000000040e157981 */ /* 0x000ea2000c1e1900 */
[----:B------:R-:W-:-:S04]  /*0d10*/  IMAD.WIDE R16, R7, 0x4, R14 ;  /* 0x0000000407107825 */ /* 0x000fc800078e020e */
[----:B--2---:R-:W-:-:S04]  /*0d20*/  FMUL R24, R21, R22 ;  /* 0x0000001615187220 */ /* 0x004fc80000400000 */
[----:B0-----:R-:W-:Y:S01]  /*0d30*/  FFMA R11, R9, R18, R24 ;  /* 0x00000012090b7223 */ /* 0x001fe20000000018 */
[----:B------:R-:W-:-:S04]  /*0d40*/  IMAD.WIDE R18, R5, 0x4, R12 ;  /* 0x0000000405127825 */ /* 0x000fc800078e020c */
[----:B------:R-:W-:-:S04]  /*0d50*/  FFMA R11, -R2, R27, R11 ;  /* 0x0000001b020b7223 */ /* 0x000fc8000000010b */
[----:B------:R-:W-:-:S05]  /*0d60*/  FFMA R23, -R0, R23, R11 ;  /* 0x0000001700177223 */ /* 0x000fca000000010b */
[----:B------:R0:W-:Y:S04]  /*0d70*/  STG.E desc[UR4][R18.64], R23 ;  /* 0x0000001712007986 */ /* 0x0001e8000c101904 */
[----:B------:R-:W2:Y:S01]  /*0d80*/  LDG.E R24, desc[UR4][R16.64] ;  /* 0x0000000410187981 */ /* 0x000ea2000c1e1900 */
[----:B------:R-:W-:-:S04]  /*0d90*/  IMAD.WIDE R14, R5, 0x4, R18 ;  /* 0x00000004050e7825 */ /* 0x000fc800078e0212 */
[----:B-1----:R-:W-:-:S04]  /*0da0*/  IMAD.WIDE R12, R7, 0x4, R16 ;  /* 0x00000004070c7825 */ /* 0x002fc800078e0210 */
[----:B--2---:R-:W-:-:S04]  /*0db0*/  FMUL R10, R24, R22 ;  /* 0x00000016180a7220 */ /* 0x004fc80000400000 */
[----:B------:R-:W-:Y:S01]  /*0dc0*/  FFMA R21, R9, R21, R10 ;  /* 0x0000001509157223 */ /* 0x000fe2000000000a */
[----:B------:R-:W-:-:S04]  /*0dd0*/  IMAD.WIDE R10, R5, 0x4, R14 ;  /* 0x00000004050a7825 */ /* 0x000fc800078e020e */
[----:B------:R-:W-:-:S04]  /*0de0*/  FFMA R21, -R2, R23, R21 ;  /* 0x0000001702157223 */ /* 0x000fc80000000115 */
[----:B------:R-:W-:-:S05]  /*0df0*/  FFMA R27, -R0, R27, R21 ;  /* 0x0000001b001b7223 */ /* 0x000fca0000000115 */
[----:B------:R0:W-:Y:S02]  /*0e00*/  STG.E desc[UR4][R14.64], R27 ;  /* 0x0000001b0e007986 */ /* 0x0001e4000c101904 */
.L_x_84:
[----:B------:R-:W-:Y:S05]  /*0e10*/  @!P2 BRA `(.L_x_81) ;  /* 0x00000000006ca947 */ /* 0x000fea0003800000 */
[----:B------:R-:W-:-:S13]  /*0e20*/  ISETP.NE.AND P1, PT, R20, 0x1, PT ;  /* 0x000000011400780c */ /* 0x000fda0003f25270 */
[----:B0-----:R-:W2:Y:S02]  /*0e30*/  @P1 LDG.E R14, desc[UR4][R12.64] ;  /* 0x000000040c0e1981 */ /* 0x001ea4000c1e1900 */
[----:B--2---:R-:W-:-:S04]  /*0e40*/  @P1 FMUL R16, R14, R22 ;  /* 0x000000160e101220 */ /* 0x004fc80000400000 */
[----:B------:R-:W-:Y:S01]  /*0e50*/  @P1 FFMA R15, R9, R24, R16 ;  /* 0x00000018090f1223 */ /* 0x000fe20000000010 */
[----:B------:R-:W-:-:S04]  /*0e60*/  @P1 IMAD.WIDE R16, R7, 0x4, R12 ;  /* 0x0000000407101825 */ /* 0x000fc800078e020c */
[----:B------:R-:W-:-:S04]  /*0e70*/  @P1 FFMA R15, -R2, R27, R15 ;  /* 0x0000001b020f1223 */ /* 0x000fc8000000010f */
[----:B------:R-:W-:-:S05]  /*0e80*/  @P1 FFMA R23, -R0, R23, R15 ;  /* 0x0000001700171223 */ /* 0x000fca000000010f */
[----:B------:R0:W-:Y:S04]  /*0e90*/  @P1 STG.E desc[UR4][R10.64], R23 ;  /* 0x000000170a001986 */ /* 0x0001e8000c101904 */
[----:B------:R-:W2:Y:S01]  /*0ea0*/  @P1 LDG.E R24, desc[UR4][R16.64] ;  /* 0x0000000410181981 */ /* 0x000ea2000c1e1900 */
[----:B------:R-:W-:Y:S01]  /*0eb0*/  LOP3.LUT R19, R6, 0x1, RZ, 0xc0, !PT ;  /* 0x0000000106137812 */ /* 0x000fe200078ec0ff */
[----:B------:R-:W-:-:S03]  /*0ec0*/  @P1 IMAD.WIDE R12, R7, 0x4, R16 ;  /* 0x00000004070c1825 */ /* 0x000fc600078e0210 */
[----:B------:R-:W-:Y:S01]  /*0ed0*/  ISETP.NE.U32.AND P2, PT, R19, 0x1, PT ;  /* 0x000000011300780c */ /* 0x000fe20003f45070 */
[----:B--2---:R-:W-:-:S04]  /*0ee0*/  @P1 FMUL R18, R24, R22 ;  /* 0x0000001618121220 */ /* 0x004fc80000400000 */
[----:B------:R-:W-:-:S04]  /*0ef0*/  @P1 FFMA R15, R9, R14, R18 ;  /* 0x0000000e090f1223 */ /* 0x000fc80000000012 */
[----:B------:R-:W-:Y:S01]  /*0f00*/  @P1 FFMA R19, -R2, R23, R15 ;  /* 0x0000001702131223 */ /* 0x000fe2000000010f */
[----:B------:R-:W-:-:S04]  /*0f10*/  @P1 IMAD.WIDE R14, R5, 0x4, R10 ;  /* 0x00000004050e1825 */ /* 0x000fc800078e020a */
[----:B------:R-:W-:-:S05]  /*0f20*/  @P1 FFMA R27, -R0, R27, R19 ;  /* 0x0000001b001b1223 */ /* 0x000fca0000000113 */
[----:B------:R-:W-:Y:S04]  /*0f30*/  @P1 STG.E desc[UR4][R14.64], R27 ;  /* 0x0000001b0e001986 */ /* 0x000fe8000c101904 */
[----:B------:R1:W2:Y:S01]  /*0f40*/  @!P2 LDG.E R19, desc[UR4][R12.64] ;  /* 0x000000040c13a981 */ /* 0x0002a2000c1e1900 */
[----:B0-----:R-:W-:-:S04]  /*0f50*/  @P1 IMAD.WIDE R10, R5, 0x4, R14 ;  /* 0x00000004050a1825 */ /* 0x001fc800078e020e */
[----:B-1----:R-:W-:-:S04]  /*0f60*/  @!P2 IMAD.WIDE R12, R7, 0x4, R12 ;  /* 0x00000004070ca825 */ /* 0x002fc800078e020c */
[----:B--2---:R-:W-:-:S04]  /*0f70*/  @!P2 FMUL R22, R19, R22 ;  /* 0x000000161316a220 */ /* 0x004fc80000400000 */
[----:B------:R-:W-:-:S04]  /*0f80*/  @!P2 FFMA R9, R9, R24, R22 ;  /* 0x000000180909a223 */ /* 0x000fc80000000016 */
[----:B------:R-:W-:-:S04]  /*0f90*/  @!P2 FFMA R9, -R2, R27, R9 ;  /* 0x0000001b0209a223 */ /* 0x000fc80000000109 */
[----:B------:R-:W-:-:S05]  /*0fa0*/  @!P2 FFMA R9, -R0, R23, R9 ;  /* 0x000000170009a223 */ /* 0x000fca0000000109 */
[----:B------:R0:W-:Y:S02]  /*0fb0*/  @!P2 STG.E desc[UR4][R10.64], R9 ;  /* 0x000000090a00a986 */ /* 0x0001e4000c101904 */
[----:B0-----:R-:W-:-:S07]  /*0fc0*/  @!P2 IMAD.WIDE R10, R5, 0x4, R10 ;  /* 0x00000004050aa825 */ /* 0x001fce00078e020a */
.L_x_81:
[----:B------:R-:W-:Y:S01]  /*0fd0*/  IADD3 R7, PT, PT, -R7, RZ, RZ ;  /* 0x000000ff07077210 */ /* 0x000fe20007ffe1ff */
[----:B------:R-:W-:Y:S06]  /*0fe0*/  @!P0 EXIT ;  /* 0x000000000000894d */ /* 0x000fec0003800000 */
[----:B------:R-:W-:-:S05]  /*0ff0*/  IMAD.WIDE R12, R7, 0x4, R12 ;  /* 0x00000004070c7825 */ /* 0x000fca00078e020c */
[----:B------:R-:W0:Y:S01]  /*1000*/  LDG.E R25, desc[UR4][R12.64] ;  /* 0x000000040c197981 */ /* 0x000e22000c1e1900 */
[C---:B------:R-:W-:Y:S01]  /*1010*/  ISETP.GE.U32.AND P0, PT, R6.reuse, 0x8, PT ;  /* 0x000000080600780c */ /* 0x040fe20003f06070 */
[----:B0-----:R-:W-:Y:S01]  /*1020*/  FMUL R23, R25, R8 ;  /* 0x0000000819177220 */ /* 0x001fe20000400000 */
[----:B------:R-:W-:Y:S02]  /*1030*/  LOP3.LUT R8, R6, 0x7, RZ, 0xc0, !PT ;  /* 0x0000000706087812 */ /* 0x000fe400078ec0ff */
[----:B------:R-:W-:Y:S02]  /*1040*/  MOV R26, R25 ;  /* 0x00000019001a7202 */ /* 0x000fe40000000f00 */
[----:B------:R-:W-:-:S07]  /*1050*/  MOV R27, R23 ;  /* 0x00000017001b7202 */ /* 0x000fce0000000f00 */
[----:B------:R-:W-:Y:S05]  /*1060*/  @!P0 BRA `(.L_x_85) ;  /* 0x0000000400808947 */ /* 0x000fea0003800000 */
[----:B------:R-:W-:Y:S02]  /*1070*/  LOP3.LUT R22, R6, 0x7ffffff8, RZ, 0xc0, !PT ;  /* 0x7ffffff806167812 */ /* 0x000fe400078ec0ff */
[----:B------:R-:W-:Y:S02]  /*1080*/  IADD3 R9, PT, PT, -R5, RZ, RZ ;  /* 0x000000ff05097210 */ /* 0x000fe40007ffe1ff */
[----:B------:R-:W-:Y:S02]  /*1090*/  MOV R27, R23 ;  /* 0x00000017001b7202 */ /* 0x000fe40000000f00 */
[----:B------:R-:W-:Y:S02]  /*10a0*/  MOV R26, R25 ;  /* 0x00000019001a7202 */ /* 0x000fe40000000f00 */
[----:B------:R-:W-:-:S07]  /*10b0*/  IADD3 R22, PT, PT, -R22, RZ, RZ ;  /* 0x000000ff16167210 */ /* 0x000fce0007ffe1ff */
.L_x_86:
[----:B------:R-:W-:-:S04]  /*10c0*/  IMAD.WIDE R16, R9, 0x4, R10 ;  /* 0x0000000409107825 */ /* 0x000fc800078e020a */
[----:B------:R-:W-:Y:S01]  /*10d0*/  FMUL R14, R4, R25 ;  /* 0x00000019040e7220 */ /* 0x000fe20000400000 */
[----:B-1----:R-:W2:Y:S04]  /*10e0*/  LDG.E R21, desc[UR4][R12.64] ;  /* 0x000000040c157981 */ /* 0x002ea8000c1e1900 */
[----:B------:R-:W3:Y:S01]  /*10f0*/  LDG.E R18, desc[UR4][R16.64] ;  /* 0x0000000410127981 */ /* 0x000ee2000c1e1900 */
[----:B-----5:R-:W-:-:S04]  /*1100*/  FFMA R15, R3, R26, R14 ;  /* 0x0000001a030f7223 */ /* 0x020fc8000000000e */
[----:B------:R-:W-:-:S04]  /*1110*/  FFMA R15, -R2, R27, R15 ;  /* 0x0000001b020f7223 */ /* 0x000fc8000000010f */
[----:B------:R-:W-:Y:S01]  /*1120*/  FFMA R23, -R0, R23, R15 ;  /* 0x0000001700177223 */ /* 0x000fe2000000010f */
[----:B------:R-:W-:-:S04]  /*1130*/  IMAD.WIDE R14, R9, 0x4, R16 ;  /* 0x00000004090e7825 */ /* 0x000fc800078e0210 */
[----:B---3--:R-:W-:-:S05]  /*1140*/  FADD R25, R23, R18 ;  /* 0x0000001217197221 */ /* 0x008fca0000000000 */
[----:B------:R0:W-:Y:S04]  /*1150*/  STG.E desc[UR4][R16.64], R25 ;  /* 0x0000001910007986 */ /* 0x0001e8000c101904 */
[----:B------:R-:W3:Y:S01]  /*1160*/  LDG.E R18, desc[UR4][R14.64] ;  /* 0x000000040e127981 */ /* 0x000ee2000c1e1900 */
[----:B------:R-:W-:-:S04]  /*1170*/  FMUL R26, R4, R26 ;  /* 0x0000001a041a7220 */ /* 0x000fc80000400000 */
[----:B--2---:R-:W-:Y:S01]  /*1180*/  FFMA R19, R3, R21, R26 ;  /* 0x0000001503137223 */ /* 0x004fe2000000001a */
[----:B0-----:R-:W-:-:S04]  /*1190*/  IMAD.WIDE R16, R7, 0x4, R12 ;  /* 0x0000000407107825 */ /* 0x001fc800078e020c */
[----:B------:R-:W-:Y:S01]  /*11a0*/  FFMA R19, -R2, R23, R19 ;  /* 0x0000001702137223 */ /* 0x000fe20000000113 */
[----:B------:R-:W2:Y:S03]  /*11b0*/  LDG.E R20, desc[UR4][R16.64] ;  /* 0x0000000410147981 */ /* 0x000ea6000c1e1900 */
[----:B------:R-:W-:-:S04]  /*11c0*/  FFMA R29, -R0, R27, R19 ;  /* 0x0000001b001d7223 */ /* 0x000fc80000000113 */
[----:B---3--:R-:W-:Y:S01]  /*11d0*/  FADD R28, R29, R18 ;  /* 0x000000121d1c7221 */ /* 0x008fe20000000000 */
[----:B------:R-:W-:-:S04]  /*11e0*/  IMAD.WIDE R18, R9, 0x4, R14 ;  /* 0x0000000409127825 */ /* 0x000fc800078e020e */
[----:B------:R0:W-:Y:S04]  /*11f0*/  STG.E desc[UR4][R14.64], R28 ;  /* 0x0000001c0e007986 */ /* 0x0001e8000c101904 */
[----:B------:R-:W3:Y:S01]  /*1200*/  LDG.E R24, desc[UR4][R18.64] ;  /* 0x0000000412187981 */ /* 0x000ee2000c1e1900 */
[----:B------:R-:W-:-:S04]  /*1210*/  FMUL R26, R4, R21 ;  /* 0x00000015041a7220 */ /* 0x000fc80000400000 */
[----:B--2---:R-:W-:Y:S01]  /*1220*/  FFMA R21, R3, R20, R26 ;  /* 0x0000001403157223 */ /* 0x004fe2000000001a */
[----:B------:R-:W-:-:S04]  /*1230*/  IMAD.WIDE R26, R7, 0x4, R16 ;  /* 0x00000004071a7825 */ /* 0x000fc800078e0210 */
[----:B------:R-:W-:Y:S01]  /*1240*/  FFMA R21, -R2, R29, R21 ;  /* 0x0000001d02157223 */ /* 0x000fe20000000115 */
[----:B0-----:R-:W2:Y:S03]  /*1250*/  LDG.E R14, desc[UR4][R26.64] ;  /* 0x000000041a0e7981 */ /* 0x001ea6000c1e1900 */
        /* <DEDUP_REMOVED lines=9> */
[----:B------:R-:W2:Y:S03]  /*12f0*/  LDG.E R28, desc[UR4][R20.64] ;  /* 0x00000004141c7981 */ /* 0x000ea6000c1e1900 */
[----:B------:R-:W-:-:S04]  /*1300*/  FFMA R27, -R0, R29, R17 ;  /* 0x0000001d001b7223 */ /* 0x000fc80000000111 */
[----:B---3--:R-:W-:Y:S01]  /*1310*/  FADD R29, R27, R16 ;  /* 0x000000101b1d7221 */ /* 0x008fe20000000000 */
[----:B------:R-:W-:-:S04]  /*1320*/  IMAD.WIDE R16, R9, 0x4, R24 ;  /* 0x0000000409107825 */ /* 0x000fc800078e0218 */
[----:B------:R1:W-:Y:S04]  /*1330*/  STG.E desc[UR4][R24.64], R29 ;  /* 0x0000001d18007986 */ /* 0x0003e8000c101904 */
[----:B0-----:R-:W3:Y:S01]  /*1340*/  LDG.E R18, desc[UR4][R16.64] ;  /* 0x0000000410127981 */ /* 0x001ee2000c1e1900 */
[----:B------:R-:W-:-:S04]  /*1350*/  FMUL R14, R4, R14 ;  /* 0x0000000e040e7220 */ /* 0x000fc80000400000 */
[----:B--2---:R-:W-:Y:S01]  /*1360*/  FFMA R19, R3, R28, R14 ;  /* 0x0000001c03137223 */ /* 0x004fe2000000000e */
[----:B------:R-:W-:-:S04]  /*1370*/  IMAD.WIDE R14, R7, 0x4, R20 ;  /* 0x00000004070e7825 */ /* 0x000fc800078e0214 */
[----:B------:R-:W-:Y:S01]  /*1380*/  FFMA R19, -R2, R27, R19 ;  /* 0x0000001b02137223 */ /* 0x000fe20000000113 */
[----:B------:R-:W2:Y:S03]  /*1390*/  LDG.E R26, desc[UR4][R14.64] ;  /* 0x000000040e1a7981 */ /* 0x000ea6000c1e1900 */
[----:B------:R-:W-:Y:S01]  /*13a0*/  FFMA R23, -R0, R23, R19 ;  /* 0x0000001700177223 */ /* 0x000fe20000000113 */
[----:B------:R-:W-:-:S04]  /*13b0*/  IMAD.WIDE R20, R9, 0x4, R16 ;  /* 0x0000000409147825 */ /* 0x000fc800078e0210 */
[----:B---3--:R-:W-:-:S05]  /*13c0*/  FADD R19, R23, R18 ;  /* 0x0000001217137221 */ /* 0x008fca0000000000 */
[----:B------:R0:W-:Y:S04]  /*13d0*/  STG.E desc[UR4][R16.64], R19 ;  /* 0x0000001310007986 */ /* 0x0001e8000c101904 */
[----:B-1----:R-:W3:Y:S01]  /*13e0*/  LDG.E R25, desc[UR4][R20.64] ;  /* 0x0000000414197981 */ /* 0x002ee2000c1e1900 */
[----:B------:R-:W-:-:S04]  /*13f0*/  FMUL R28, R4, R28 ;  /* 0x0000001c041c7220 */ /* 0x000fc80000400000 */
[----:B--2---:R-:W-:Y:S01]  /*1400*/  FFMA R29, R3, R26, R28 ;  /* 0x0000001a031d7223 */ /* 0x004fe2000000001c */
[----:B0-----:R-:W-:-:S04]  /*1410*/  IMAD.WIDE R18, R7, 0x4, R14 ;  /* 0x0000000407127825 */ /* 0x001fc800078e020e */
[----:B------:R-:W-:Y:S01]  /*1420*/  FFMA R29, -R2, R23, R29 ;  /* 0x00000017021d7223 */ /* 0x000fe2000000011d */
[----:B------:R-:W2:Y:S03]  /*1430*/  LDG.E R24, desc[UR4][R18.64] ;  /* 0x0000000412187981 */ /* 0x000ea6000c1e1900 */
[----:B------:R-:W-:Y:S01]  /*1440*/  FFMA R27, -R0, R27, R29 ;  /* 0x0000001b001b7223 */ /* 0x000fe2000000011d */
[----:B------:R-:W-:-:S04]  /*1450*/  IMAD.WIDE R14, R9, 0x4, R20 ;  /* 0x00000004090e7825 */ /* 0x000fc800078e0214 */
[----:B---3--:R-:W-:-:S05]  /*1460*/  FADD R29, R27, R25 ;  /* 0x000000191b1d7221 */ /* 0x008fca0000000000 */
[----:B------:R0:W-:Y:S04]  /*1470*/  STG.E desc[UR4][R20.64], R29 ;  /* 0x0000001d14007986 */ /* 0x0001e8000c101904 */
[----:B------:R-:W0:Y:S01]  /*1480*/  LDG.E R28, desc[UR4][R14.64] ;  /* 0x000000040e1c7981 */ /* 0x000e22000c1e1900 */
[----:B------:R-:W-:Y:S01]  /*1490*/  FMUL R26, R4, R26 ;  /* 0x0000001a041a7220 */ /* 0x000fe20000400000 */
[----:B------:R-:W-:-:S04]  /*14a0*/  IMAD.WIDE R16, R7, 0x4, R18 ;  /* 0x0000000407107825 */ /* 0x000fc800078e0212 */
[----:B--2---:R-:W-:-:S04]  /*14b0*/  FFMA R25, R3, R24, R26 ;  /* 0x0000001803197223 */ /* 0x004fc8000000001a */
[----:B------:R-:W-:Y:S02]  /*14c0*/  FFMA R26, -R2, R27, R25 ;  /* 0x0000001b021a7223 */ /* 0x000fe40000000119 */
[----:B------:R-:W2:Y:S02]  /*14d0*/  LDG.E R25, desc[UR4][R16.64] ;  /* 0x0000000410197981 */ /* 0x000ea4000c1e1900 */
[----:B------:R-:W-:Y:S01]  /*14e0*/  FFMA R23, -R0, R23, R26 ;  /* 0x0000001700177223 */ /* 0x000fe2000000011a */
[----:B------:R-:W-:-:S04]  /*14f0*/  IMAD.WIDE R18, R9, 0x4, R14 ;  /* 0x0000000409127825 */ /* 0x000fc800078e020e */
[----:B0-----:R-:W-:-:S05]  /*1500*/  FADD R29, R23, R28 ;  /* 0x0000001c171d7221 */ /* 0x001fca0000000000 */
[----:B------:R0:W-:Y:S04]  /*1510*/  STG.E desc[UR4][R14.64], R29 ;  /* 0x0000001d0e007986 */ /* 0x0001e8000c101904 */
[----:B------:R-:W3:Y:S01]  /*1520*/  LDG.E R28, desc[UR4][R18.64] ;  /* 0x00000004121c7981 */ /* 0x000ee2000c1e1900 */
[----:B------:R-:W-:Y:S01]  /*1530*/  FMUL R24, R4, R24 ;  /* 0x0000001804187220 */ /* 0x000fe20000400000 */
[----:B------:R-:W-:-:S03]  /*1540*/  IADD3 R22, PT, PT, R22, 0x8, RZ ;  /* 0x0000000816167810 */ /* 0x000fc60007ffe0ff */
[----:B--2---:R-:W-:Y:S01]  /*1550*/  FFMA R24, R3, R25, R24 ;  /* 0x0000001903187223 */ /* 0x004fe20000000018 */
[----:B------:R-:W-:-:S03]  /*1560*/  ISETP.NE.AND P0, PT, R22, RZ, PT ;  /* 0x000000ff1600720c */ /* 0x000fc60003f05270 */
[----:B------:R-:W-:Y:S01]  /*1570*/  FFMA R24, -R2, R23, R24 ;  /* 0x0000001702187223 */ /* 0x000fe20000000118 */
[----:B------:R-:W-:-:S04]  /*1580*/  IMAD.WIDE R20, R7, 0x4, R16 ;  /* 0x0000000407147825 */ /* 0x000fc800078e0210 */
[----:B------:R-:W-:Y:S01]  /*1590*/  FFMA R27, -R0, R27, R24 ;  /* 0x0000001b001b7223 */ /* 0x000fe20000000118 */
[----:B------:R1:W5:Y:S01]  /*15a0*/  LDG.E R26, desc[UR4][R20.64] ;  /* 0x00000004141a7981 */ /* 0x000362000c1e1900 */
[----:B0-----:R-:W-:Y:S01]  /*15b0*/  IMAD.WIDE R14, R9, 0x20, R10 ;  /* 0x00000020090e7825 */ /* 0x001fe200078e020a */
[----:B------:R-:W-:Y:S02]  /*15c0*/  MOV R16, R12 ;  /* 0x0000000c00107202 */ /* 0x000fe40000000f00 */
[----:B------:R-:W-:Y:S01]  /*15d0*/  MOV R17, R13 ;  /* 0x0000000d00117202 */ /* 0x000fe20000000f00 */
[----:B------:R-:W-:Y:S01]  /*15e0*/  IMAD.WIDE R12, R7, 0x4, R20 ;  /* 0x00000004070c7825 */ /* 0x000fe200078e0214 */
[----:B------:R-:W-:Y:S02]  /*15f0*/  MOV R10, R18 ;  /* 0x00000012000a7202 */ /* 0x000fe40000000f00 */
[----:B------:R-:W-:Y:S01]  /*1600*/  MOV R11, R19 ;  /* 0x00000013000b7202 */ /* 0x000fe20000000f00 */
[----:B---3--:R-:W-:-:S05]  /*1610*/  FADD R28, R27, R28 ;  /* 0x0000001c1b1c7221 */ /* 0x008fca0000000000 */
[----:B------:R1:W-:Y:S01]  /*1620*/  STG.E desc[UR4][R18.64], R28 ;  /* 0x0000001c12007986 */ /* 0x0003e2000c101904 */
[----:B------:R-:W-:Y:S05]  /*1630*/  @P0 BRA `(.L_x_86) ;  /* 0xfffffff800a00947 */ /* 0x000fea000383ffff */
[----:B------:R-:W-:Y:S01]  /*1640*/  IMAD.WIDE R12, R7, 0x20, R16 ;  /* 0x00000020070c7825 */ /* 0x000fe200078e0210 */
[----:B------:R-:W-:Y:S02]  /*1650*/  MOV R10, R14 ;  /* 0x0000000e000a7202 */ /* 0x000fe40000000f00 */
[----:B------:R-:W-:-:S07]  /*1660*/  MOV R11, R15 ;  /* 0x0000000f000b7202 */ /* 0x000fce0000000f00 */
.L_x_85:
[----:B------:R-:W-:-:S13]  /*1670*/  ISETP.NE.AND P0, PT, R8, RZ, PT ;  /* 0x000000ff0800720c */ /* 0x000fda0003f05270 */
[----:B------:R-:W-:Y:S05]  /*1680*/  @!P0 EXIT ;  /* 0x000000000000894d */ /* 0x000fea0003800000 */
[----:B------:R-:W-:Y:S02]  /*1690*/  ISETP.GE.U32.AND P0, PT, R8, 0x4, PT ;  /* 0x000000040800780c */ /* 0x000fe40003f06070 */
[----:B-1----:R-:W-:-:S04]  /*16a0*/  LOP3.LUT R18, R6, 0x3, RZ, 0xc0, !PT ;  /* 0x0000000306127812 */ /* 0x002fc800078ec0ff */
[----:B------:R-:W-:-:S07]  /*16b0*/  ISETP.NE.AND P1, PT, R18, RZ, PT ;  /* 0x000000ff1200720c */ /* 0x000fce0003f25270 */
[----:B------:R-:W-:Y:S06]  /*16c0*/  @!P0 BRA `(.L_x_87) ;  /* 0x0000000000a48947 */ /* 0x000fec0003800000 */
[----:B------:R-:W-:Y:S01]  /*16d0*/  IADD3 R19, PT, PT, -R5, RZ, RZ ;  /* 0x000000ff05137210 */ /* 0x000fe20007ffe1ff */
[----:B------:R-:W-:Y:S01]  /*16e0*/  FMUL R8, R4, R25 ;  /* 0x0000001904087220 */ /* 0x000fe20000400000 */
[----:B------:R-:W2:Y:S03]  /*16f0*/  LDG.E R20, desc[UR4][R12.64] ;  /* 0x000000040c147981 */ /* 0x000ea6000c1e1900 */
[----:B------:R-:W-:-:S05]  /*1700*/  IMAD.WIDE R10, R19, 0x4, R10 ;  /* 0x00000004130a7825 */ /* 0x000fca00078e020a */
        /* <DEDUP_REMOVED lines=8> */
[----:B------:R-:W-:Y:S01]  /*1790*/  FMUL R26, R4, R26 ;  /* 0x0000001a041a7220 */ /* 0x000fe20000400000 */
[----:B------:R-:W-:-:S04]  /*17a0*/  IMAD.WIDE R16, R7, 0x4, R12 ;  /* 0x0000000407107825 */ /* 0x000fc800078e020c */
[----:B--2---:R-:W-:Y:S01]  /*17b0*/  FFMA R15, R3, R20, R26 ;  /* 0x00000014030f7223 */ /* 0x004fe2000000001a */
[----:B------:R-:W2:Y:S03]  /*17c0*/  LDG.E R21, desc[UR4][R16.64] ;  /* 0x0000000410157981 */ /* 0x000ea6000c1e1900 */
[----:B------:R-:W-:-:S04]  /*17d0*/  FFMA R15, -R2, R23, R15 ;  /* 0x00000017020f7223 */ /* 0x000fc8000000010f */
[----:B------:R-:W-:-:S04]  /*17e0*/  FFMA R27, -R0, R27, R15 ;  /* 0x0000001b001b7223 */ /* 0x000fc8000000010f */
[----:B---3--:R-:W-:Y:S01]  /*17f0*/  FADD R29, R27, R14 ;  /* 0x0000000e1b1d7221 */ /* 0x008fe20000000000 */
[----:B------:R-:W-:-:S04]  /*1800*/  IMAD.WIDE R14, R19, 0x4, R8 ;  /* 0x00000004130e7825 */ /* 0x000fc800078e0208 */
[----:B------:R1:W-:Y:S04]  /*1810*/  STG.E desc[UR4][R8.64], R29 ;  /* 0x0000001d08007986 */ /* 0x0003e8000c101904 */
[----:B0-----:R-:W3:Y:S01]  /*1820*/  LDG.E R10, desc[UR4][R14.64] ;  /* 0x000000040e0a7981 */ /* 0x001ee2000c1e1900 */
        /* <DEDUP_REMOVED lines=9> */
[----:B------:R-:W3:Y:S01]  /*18c0*/  LDG.E R20, desc[UR4][R10.64] ;  /* 0x000000040a147981 */ /* 0x000ee2000c1e1900 */
[----:B------:R-:W-:-:S04]  /*18d0*/  FMUL R16, R4, R21 ;  /* 0x0000001504107220 */ /* 0x000fc80000400000 */
[----:B--2---:R-:W-:-:S04]  /*18e0*/  FFMA R19, R3, R25, R16 ;  /* 0x0000001903137223 */ /* 0x004fc80000000010 */
[----:B------:R-:W-:Y:S01]  /*18f0*/  FFMA R19, -R2, R23, R19 ;  /* 0x0000001702137223 */ /* 0x000fe20000000113 */
[----:B-1----:R-:W-:-:S04]  /*1900*/  IMAD.WIDE R8, R7, 0x4, R12 ;  /* 0x0000000407087825 */ /* 0x002fc800078e020c */
[----:B------:R-:W-:Y:S01]  /*1910*/  FFMA R27, -R0, R27, R19 ;  /* 0x0000001b001b7223 */ /* 0x000fe20000000113 */
[----:B------:R0:W5:Y:S01]  /*1920*/  LDG.E R26, desc[UR4][R8.64] ;  /* 0x00000004081a7981 */ /* 0x000162000c1e1900 */
[----:B------:R-:W-:-:S04]  /*1930*/  IMAD.WIDE R12, R7, 0x4, R8 ;  /* 0x00000004070c7825 */ /* 0x000fc800078e0208 */
[----:B---3--:R-:W-:-:S05]  /*1940*/  FADD R19, R27, R20 ;  /* 0x000000141b137221 */ /* 0x008fca0000000000 */
[----:B------:R0:W-:Y:S02]  /*1950*/  STG.E desc[UR4][R10.64], R19 ;  /* 0x000000130a007986 */ /* 0x0001e4000c101904 */
.L_x_87:
[----:B------:R-:W-:Y:S05]  /*1960*/  @!P1 EXIT ;  /* 0x000000000000994d */ /* 0x000fea0003800000 */
[----:B------:R-:W-:-:S13]  /*1970*/  ISETP.NE.AND P0, PT, R18, 0x1, PT ;  /* 0x000000011200780c */ /* 0x000fda0003f05270 */
[----:B0-----:R-:W-:-:S05]  /*1980*/  @P0 IADD3 R17, PT, PT, -R5, RZ, RZ ;  /* 0x000000ff05110210 */ /* 0x001fca0007ffe1ff */
[----:B------:R-:W-:-:S05]  /*1990*/  @P0 IMAD.WIDE R8, R17, 0x4, R10 ;  /* 0x0000000411080825 */ /* 0x000fca00078e020a */
[----:B------:R-:W2:Y:S01]  /*19a0*/  @P0 LDG.E R16, desc[UR4][R8.64] ;  /* 0x0000000408100981 */ /* 0x000ea2000c1e1900 */
[----:B------:R-:W-:-:S04]  /*19b0*/  @P0 FMUL R14, R4, R25 ;  /* 0x00000019040e0220 */ /* 0x000fc80000400000 */
[----:B-----5:R-:W-:Y:S02]  /*19c0*/  @P0 FFMA R15, R3, R26, R14 ;  /* 0x0000001a030f0223 */ /* 0x020fe4000000000e */
[----:B------:R-:W3:Y:S02]  /*19d0*/  @P0 LDG.E R14, desc[UR4][R12.64] ;  /* 0x000000040c0e0981 */ /* 0x000ee4000c1e1900 */
[----:B------:R-:W-:-:S04]  /*19e0*/  @P0 FFMA R15, -R2, R27, R15 ;  /* 0x0000001b020f0223 */ /* 0x000fc8000000010f */
[----:B------:R-:W-:Y:S01]  /*19f0*/  @P0 FFMA R23, -R0, R23, R15 ;  /* 0x0000001700170223 */ /* 0x000fe2000000010f */
[----:B------:R-:W-:-:S04]  /*1a00*/  @P0 IMAD.WIDE R10, R17, 0x4, R8 ;  /* 0x00000004110a0825 */ /* 0x000fc800078e0208 */
[----:B--2---:R-:W-:-:S05]  /*1a10*/  @P0 FADD R15, R23, R16 ;  /* 0x00000010170f0221 */ /* 0x004fca0000000000 */
[----:B------:R0:W-:Y:S04]  /*1a20*/  @P0 STG.E desc[UR4][R8.64], R15 ;  /* 0x0000000f08000986 */ /* 0x0001e8000c101904 */
[----:B------:R-:W2:Y:S01]  /*1a30*/  @P0 LDG.E R16, desc[UR4][R10.64] ;  /* 0x000000040a100981 */ /* 0x000ea2000c1e1900 */
[----:B------:R-:W-:Y:S01]  /*1a40*/  @P0 FMUL R18, R4, R26 ;  /* 0x0000001a04120220 */ /* 0x000fe20000400000 */
[----:B------:R-:W-:-:S03]  /*1a50*/  LOP3.LUT R6, R6, 0x1, RZ, 0xc0, !PT ;  /* 0x0000000106067812 */ /* 0x000fc600078ec0ff */
[----:B---3--:R-:W-:Y:S01]  /*1a60*/  @P0 FFMA R17, R3, R14, R18 ;  /* 0x0000000e03110223 */ /* 0x008fe20000000012 */
[----:B------:R-:W-:-:S03]  /*1a70*/  ISETP.NE.U32.AND P1, PT, R6, 0x1, PT ;  /* 0x000000010600780c */ /* 0x000fc60003f25070 */
[----:B------:R-:W-:Y:S01]  /*1a80*/  @P0 FFMA R17, -R2, R23, R17 ;  /* 0x0000001702110223 */ /* 0x000fe20000000111 */
[----:B------:R-:W-:-:S04]  /*1a90*/  @P0 IMAD.WIDE R12, R7, 0x4, R12 ;  /* 0x00000004070c0825 */ /* 0x000fc800078e020c */
[----:B------:R-:W-:Y:S02]  /*1aa0*/  @P0 FFMA R27, -R0, R27, R17 ;  /* 0x0000001b001b0223 */ /* 0x000fe40000000111 */
[----:B------:R0:W5:Y:S02]  /*1ab0*/  @P0 LDG.E R12, desc[UR4][R12.64] ;  /* 0x000000040c0c0981 */ /* 0x000164000c1e1900 */
[----:B--2---:R-:W-:-:S05]  /*1ac0*/  @P0 FADD R7, R27, R16 ;  /* 0x000000101b070221 */ /* 0x004fca0000000000 */
[----:B------:R0:W-:Y:S01]  /*1ad0*/  @P0 STG.E desc[UR4][R10.64], R7 ;  /* 0x000000070a000986 */ /* 0x0001e2000c101904 */
[----:B------:R-:W-:Y:S05]  /*1ae0*/  @P1 EXIT ;  /* 0x000000000000194d */ /* 0x000fea0003800000 */
[----:B------:R-:W-:-:S05]  /*1af0*/  IADD3 R5, PT, PT, -R5, RZ, RZ ;  /* 0x000000ff05057210 */ /* 0x000fca0007ffe1ff */
[----:B0-----:R-:W-:-:S05]  /*1b00*/  IMAD.WIDE R10, R5, 0x4, R10 ;  /* 0x00000004050a7825 */ /* 0x001fca00078e020a */
[----:B------:R-:W2:Y:S01]  /*1b10*/  LDG.E R6, desc[UR4][R10.64] ;  /* 0x000000040a067981 */ /* 0x000ea2000c1e1900 */
[----:B------:R-:W-:Y:S02]  /*1b20*/  @P0 MOV R25, R14 ;  /* 0x0000000e00190202 */ /* 0x000fe40000000f00 */
[----:B-----5:R-:W-:-:S03]  /*1b30*/  @P0 MOV R26, R12 ;  /* 0x0000000c001a0202 */ /* 0x020fc60000000f00 */
[----:B------:R-:W-:-:S04]  /*1b40*/  FMUL R4, R4, R25 ;  /* 0x0000001904047220 */ /* 0x000fc80000400000 */
[----:B------:R-:W-:-:S04]  /*1b50*/  FFMA R3, R3, R26, R4 ;  /* 0x0000001a03037223 */ /* 0x000fc80000000004 */
[----:B------:R-:W-:-:S04]  /*1b60*/  FFMA R3, -R2, R27, R3 ;  /* 0x0000001b02037223 */ /* 0x000fc80000000103 */
[----:B------:R-:W-:-:S04]  /*1b70*/  FFMA R3, -R0, R23, R3 ;  /* 0x0000001700037223 */ /* 0x000fc80000000103 */
[----:B--2---:R-:W-:-:S05]  /*1b80*/  FADD R3, R3, R6 ;  /* 0x0000000603037221 */ /* 0x004fca0000000000 */
[----:B------:R-:W-:Y:S01]  /*1b90*/  STG.E desc[UR4][R10.64], R3 ;  /* 0x000000030a007986 */ /* 0x000fe2000c101904 */
[----:B------:R-:W-:Y:S05]  /*1ba0*/  EXIT ;  /* 0x000000000000794d */ /* 0x000fea0003800000 */
        .weak           $__internal_1_$__cuda_sm3x_div_rn_noftz_f32_slowpath
        .type           $__internal_1_$__cuda_sm3x_div_rn_noftz_f32_slowpath,@function
        .size           $__internal_1_$__cuda_sm3x_div_rn_noftz_f32_slowpath,(.L_x_146 - $__internal_1_$__cuda_sm3x_div_rn_noftz_f32_slowpath)
$__internal_1_$__cuda_sm3x_div_rn_noftz_f32_slowpath:
[----:B------:R-:W-:Y:S02]  /*1bb0*/  SHF.R.U32.HI R7, RZ, 0x17, R6 ;  /* 0x00000017ff077819 */ /* 0x000fe40000011606 */
[----:B------:R-:W-:Y:S02]  /*1bc0*/  SHF.R.U32.HI R11, RZ, 0x17, R5 ;  /* 0x00000017ff0b7819 */ /* 0x000fe40000011605 */
[----:B------:R-:W-:Y:S02]  /*1bd0*/  LOP3.LUT R7, R7, 0xff, RZ, 0xc0, !PT ;  /* 0x000000ff07077812 */ /* 0x000fe400078ec0ff */
[----:B------:R-:W-:Y:S02]  /*1be0*/  LOP3.LUT R14, R11, 0xff, RZ, 0xc0, !PT ;  /* 0x000000ff0b0e7812 */ /* 0x000fe400078ec0ff */
[----:B------:R-:W-:Y:S02]  /*1bf0*/  IADD3 R15, PT, PT, R7, -0x1, RZ ;  /* 0xffffffff070f7810 */ /* 0x000fe40007ffe0ff */
[----:B------:R-:W-:-:S02]  /*1c00*/  IADD3 R13, PT, PT, R14, -0x1, RZ ;  /* 0xffffffff0e0d7810 */ /* 0x000fc40007ffe0ff */
[----:B------:R-:W-:Y:S02]  /*1c10*/  ISETP.GT.U32.AND P0, PT, R15, 0xfd, PT ;  /* 0x000000fd0f00780c */ /* 0x000fe40003f04070 */
[----:B------:R-:W-:Y:S02]  /*1c20*/  MOV R12, R6 ;  /* 0x00000006000c7202 */ /* 0x000fe40000000f00 */
[----:B------:R-:W-:-:S13]  /*1c30*/  ISETP.GT.U32.OR P0, PT, R13, 0xfd, P0 ;  /* 0x000000fd0d00780c */ /* 0x000fda0000704470 */
[----:B------:R-:W-:Y:S01]  /*1c40*/  @!P0 MOV R11, RZ ;  /* 0x000000ff000b8202 */ /* 0x000fe20000000f00 */
[----:B------:R-:W-:Y:S06]  /*1c50*/  @!P0 BRA `(.L_x_88) ;  /* 0x00000000005c8947 */ /* 0x000fec0003800000 */
[----:B------:R-:W-:Y:S02]  /*1c60*/  FSETP.GTU.FTZ.AND P0, PT, |R5|, +INF , PT ;  /* 0x7f8000000500780b */ /* 0x000fe40003f1c200 */
[----:B------:R-:W-:-:S04]  /*1c70*/  FSETP.GTU.FTZ.AND P1, PT, |R6|, +INF , PT ;  /* 0x7f8000000600780b */ /* 0x000fc80003f3c200 */
[----:B------:R-:W-:-:S13]  /*1c80*/  PLOP3.LUT P0, PT, P0, P1, PT, 0xf8, 0x8f ;  /* 0x00000000008f781c */ /* 0x000fda0000703f70 */
[----:B------:R-:W-:Y:S05]  /*1c90*/  @P0 BRA `(.L_x_89) ;  /* 0x0000000400440947 */ /* 0x000fea0003800000 */
[----:B------:R-:W-:-:S13]  /*1ca0*/  LOP3.LUT P0, RZ, R12, 0x7fffffff, R5, 0xc8, !PT ;  /* 0x7fffffff0cff7812 */ /* 0x000fda000780c805 */
[----:B------:R-:W-:Y:S05]  /*1cb0*/  @!P0 BRA `(.L_x_90) ;  /* 0x0000000400348947 */ /* 0x000fea0003800000 */
[C---:B------:R-:W-:Y:S02]  /*1cc0*/  FSETP.NEU.FTZ.AND P2, PT, |R5|.reuse, +INF , PT ;  /* 0x7f8000000500780b */ /* 0x040fe40003f5d200 */
[----:B------:R-:W-:Y:S02]  /*1cd0*/  FSETP.NEU.FTZ.AND P1, PT, |R6|, +INF , PT ;  /* 0x7f8000000600780b */ /* 0x000fe40003f3d200 */
[----:B------:R-:W-:-:S11]  /*1ce0*/  FSETP.NEU.FTZ.AND P0, PT, |R5|, +INF , PT ;  /* 0x7f8000000500780b */ /* 0x000fd60003f1d200 */
[----:B------:R-:W-:Y:S05]  /*1cf0*/  @!P1 BRA !P2, `(.L_x_90) ;  /* 0x0000000400249947 */ /* 0x000fea0005000000 */
[----:B------:R-:W-:-:S04]  /*1d00*/  LOP3.LUT P2, RZ, R5, 0x7fffffff, RZ, 0xc0, !PT ;  /* 0x7fffffff05ff7812 */ /* 0x000fc8000784c0ff */
[----:B------:R-:W-:-:S13]  /*1d10*/  PLOP3.LUT P1, PT, P1, P2, PT, 0x2f, 0xf2 ;  /* 0x0000000000f2781c */ /* 0x000fda0000f24577 */
[----:B------:R-:W-:Y:S05]  /*1d20*/  @P1 BRA `(.L_x_91) ;  /* 0x0000000400101947 */ /* 0x000fea0003800000 */
[----:B------:R-:W-:-:S04]  /*1d30*/  LOP3.LUT P1, RZ, R12, 0x7fffffff, RZ, 0xc0, !PT ;  /* 0x7fffffff0cff7812 */ /* 0x000fc8000782c0ff */
[----:B------:R-:W-:-:S13]  /*1d40*/  PLOP3.LUT P0, PT, P0, P1, PT, 0x2f, 0xf2 ;  /* 0x0000000000f2781c */ /* 0x000fda0000702577 */
[----:B------:R-:W-:Y:S05]  /*1d50*/  @P0 BRA `(.L_x_92) ;  /* 0x0000000000f80947 */ /* 0x000fea0003800000 */
[----:B------:R-:W-:Y:S02]  /*1d60*/  ISETP.GE.AND P0, PT, R13, RZ, PT ;  /* 0x000000ff0d00720c */ /* 0x000fe40003f06270 */
[----:B------:R-:W-:-:S11]  /*1d70*/  ISETP.GE.AND P1, PT, R15, RZ, PT ;  /* 0x000000ff0f00720c */ /* 0x000fd60003f26270 */
[----:B------:R-:W-:Y:S01]  /*1d80*/  @P0 MOV R11, RZ ;  /* 0x000000ff000b0202 */ /* 0x000fe20000000f00 */
[----:B------:R-:W-:Y:S01]  /*1d90*/  @!P0 FFMA R5, R5, 1.84467440737095516160e+19, RZ ;  /* 0x5f80000005058823 */ /* 0x000fe200000000ff */
[----:B------:R-:W-:Y:S01]  /*1da0*/  @!P0 MOV R11, 0xffffffc0 ;  /* 0xffffffc0000b8802 */ /* 0x000fe20000000f00 */
[----:B------:R-:W-:-:S03]  /*1db0*/  @!P1 FFMA R12, R6, 1.84467440737095516160e+19, RZ ;  /* 0x5f800000060c9823 */ /* 0x000fc600000000ff */
[----:B------:R-:W-:-:S07]  /*1dc0*/  @!P1 IADD3 R11, PT, PT, R11, 0x40, RZ ;  /* 0x000000400b0b9810 */ /* 0x000fce0007ffe0ff */
.L_x_88:
[----:B------:R-:W-:Y:S02]  /*1dd0*/  LEA R13, R7, 0xc0800000, 0x17 ;  /* 0xc0800000070d7811 */ /* 0x000fe400078eb8ff */
[----:B------:R-:W-:Y:S02]  /*1de0*/  IADD3 R14, PT, PT, R14, -0x7f, RZ ;  /* 0xffffff810e0e7810 */ /* 0x000fe40007ffe0ff */
[----:B------:R-:W-:-:S03]  /*1df0*/  IADD3 R15, PT, PT, -R13, R12, RZ ;  /* 0x0000000c0d0f7210 */ /* 0x000fc60007ffe1ff */
[C---:B------:R-:W-:Y:S01]  /*1e00*/  IMAD R5, R14.reuse, -0x800000, R5 ;  /* 0xff8000000e057824 */ /* 0x040fe200078e0205 */
[----:B------:R-:W0:Y:S01]  /*1e10*/  MUFU.RCP R12, R15 ;  /* 0x0000000f000c7308 */ /* 0x000e220000001000 */
[----:B------:R-:W-:Y:S01]  /*1e20*/  FADD.FTZ R16, -R15, -RZ ;  /* 0x800000ff0f107221 */ /* 0x000fe20000010100 */
[----:B------:R-:W-:-:S04]  /*1e30*/  IADD3 R14, PT, PT, R14, 0x7f, -R7 ;  /* 0x0000007f0e0e7810 */ /* 0x000fc80007ffe807 */
[----:B------:R-:W-:Y:S01]  /*1e40*/  IADD3 R14, PT, PT, R14, R11, RZ ;  /* 0x0000000b0e0e7210 */ /* 0x000fe20007ffe0ff */
[----:B0-----:R-:W-:-:S04]  /*1e50*/  FFMA R13, R12, R16, 1 ;  /* 0x3f8000000c0d7423 */ /* 0x001fc80000000010 */
[----:B------:R-:W-:-:S04]  /*1e60*/  FFMA R12, R12, R13, R12 ;  /* 0x0000000d0c0c7223 */ /* 0x000fc8000000000c */
[----:B------:R-:W-:-:S04]  /*1e70*/  FFMA R13, R5, R12, RZ ;  /* 0x0000000c050d7223 */ /* 0x000fc800000000ff */
[----:B------:R-:W-:-:S04]  /*1e80*/  FFMA R17, R16, R13, R5 ;  /* 0x0000000d10117223 */ /* 0x000fc80000000005 */
[----:B------:R-:W-:-:S04]  /*1e90*/  FFMA R13, R12, R17, R13 ;  /* 0x000000110c0d7223 */ /* 0x000fc8000000000d */
[----:B------:R-:W-:-:S04]  /*1ea0*/  FFMA R16, R16, R13, R5 ;  /* 0x0000000d10107223 */ /* 0x000fc80000000005 */
[----:B------:R-:W-:-:S05]  /*1eb0*/  FFMA R5, R12, R16, R13 ;  /* 0x000000100c057223 */ /* 0x000fca000000000d */
[----:B------:R-:W-:-:S04]  /*1ec0*/  SHF.R.U32.HI R7, RZ, 0x17, R5 ;  /* 0x00000017ff077819 */ /* 0x000fc80000011605 */
[----:B------:R-:W-:-:S04]  /*1ed0*/  LOP3.LUT R7, R7, 0xff, RZ, 0xc0, !PT ;  /* 0x000000ff07077812 */ /* 0x000fc800078ec0ff */
[----:B------:R-:W-:-:S04]  /*1ee0*/  IADD3 R15, PT, PT, R7, R14, RZ ;  /* 0x0000000e070f7210 */ /* 0x000fc80007ffe0ff */
[----:B------:R-:W-:-:S04]  /*1ef0*/  IADD3 R7, PT, PT, R15, -0x1, RZ ;  /* 0xffffffff0f077810 */ /* 0x000fc80007ffe0ff */
[----:B------:R-:W-:-:S13]  /*1f00*/  ISETP.GE.U32.AND P0, PT, R7, 0xfe, PT ;  /* 0x000000fe0700780c */ /* 0x000fda0003f06070 */
[----:B------:R-:W-:Y:S05]  /*1f10*/  @!P0 BRA `(.L_x_93) ;  /* 0x0000000000808947 */ /* 0x000fea0003800000 */
[----:B------:R-:W-:-:S13]  /*1f20*/  ISETP.GT.AND P0, PT, R15, 0xfe, PT ;  /* 0x000000fe0f00780c */ /* 0x000fda0003f04270 */
[----:B------:R-:W-:Y:S05]  /*1f30*/  @P0 BRA `(.L_x_94) ;  /* 0x00000000006c0947 */ /* 0x000fea0003800000 */
[----:B------:R-:W-:-:S13]  /*1f40*/  ISETP.GE.AND P0, PT, R15, 0x1, PT ;  /* 0x000000010f00780c */ /* 0x000fda0003f06270 */
[----:B------:R-:W-:Y:S05]  /*1f50*/  @P0 BRA `(.L_x_95) ;  /* 0x0000000000980947 */ /* 0x000fea0003800000 */
[----:B------:R-:W-:Y:S02]  /*1f60*/  ISETP.GE.AND P0, PT, R15, -0x18, PT ;  /* 0xffffffe80f00780c */ /* 0x000fe40003f06270 */
[----:B------:R-:W-:-:S11]  /*1f70*/  LOP3.LUT R5, R5, 0x80000000, RZ, 0xc0, !PT ;  /* 0x8000000005057812 */ /* 0x000fd600078ec0ff */
[----:B------:R-:W-:Y:S05]  /*1f80*/  @!P0 BRA `(.L_x_95) ;  /* 0x00000000008c8947 */ /* 0x000fea0003800000 */
[CCC-:B------:R-:W-:Y:S01]  /*1f90*/  FFMA.RZ R7, R12.reuse, R16.reuse, R13.reuse ;  /* 0x000000100c077223 */ /* 0x1c0fe2000000c00d */
[C---:B------:R-:W-:Y:S02]  /*1fa0*/  IADD3 R14, PT, PT, R15.reuse, 0x20, RZ ;  /* 0x000000200f0e7810 */ /* 0x040fe40007ffe0ff */
[----:B------:R-:W-:Y:S02]  /*1fb0*/  ISETP.NE.AND P2, PT, R15, RZ, PT ;  /* 0x000000ff0f00720c */ /* 0x000fe40003f45270 */
[----:B------:R-:W-:Y:S01]  /*1fc0*/  LOP3.LUT R11, R7, 0x7fffff, RZ, 0xc0, !PT ;  /* 0x007fffff070b7812 */ /* 0x000fe200078ec0ff */
[CCC-:B------:R-:W-:Y:S01]  /*1fd0*/  FFMA.RP R7, R12.reuse, R16.reuse, R13.reuse ;  /* 0x000000100c077223 */ /* 0x1c0fe2000000800d */
[----:B------:R-:W-:Y:S01]  /*1fe0*/  FFMA.RM R12, R12, R16, R13 ;  /* 0x000000100c0c7223 */ /* 0x000fe2000000400d */
[----:B------:R-:W-:Y:S02]  /*1ff0*/  ISETP.NE.AND P1, PT, R15, RZ, PT ;  /* 0x000000ff0f00720c */ /* 0x000fe40003f25270 */
[----:B------:R-:W-:-:S02]  /*2000*/  LOP3.LUT R11, R11, 0x800000, RZ, 0xfc, !PT ;  /* 0x008000000b0b7812 */ /* 0x000fc400078efcff */
[----:B------:R-:W-:Y:S02]  /*2010*/  IADD3 R13, PT, PT, -R15, RZ, RZ ;  /* 0x000000ff0f0d7210 */ /* 0x000fe40007ffe1ff */
[----:B------:R-:W-:Y:S02]  /*2020*/  SHF.L.U32 R14, R11, R14, RZ ;  /* 0x0000000e0b0e7219 */ /* 0x000fe400000006ff */
[----:B------:R-:W-:Y:S02]  /*2030*/  FSETP.NEU.FTZ.AND P0, PT, R7, R12, PT ;  /* 0x0000000c0700720b */ /* 0x000fe40003f1d000 */
[----:B------:R-:W-:Y:S02]  /*2040*/  SEL R12, R13, RZ, P2 ;  /* 0x000000ff0d0c7207 */ /* 0x000fe40001000000 */
[----:B------:R-:W-:Y:S02]  /*2050*/  ISETP.NE.AND P1, PT, R14, RZ, P1 ;  /* 0x000000ff0e00720c */ /* 0x000fe40000f25270 */
[----:B------:R-:W-:-:S02]  /*2060*/  SHF.R.U32.HI R12, RZ, R12, R11 ;  /* 0x0000000cff0c7219 */ /* 0x000fc4000001160b */
[----:B------:R-:W-:Y:S02]  /*2070*/  PLOP3.LUT P0, PT, P0, P1, PT, 0xf8, 0x8f ;  /* 0x00000000008f781c */ /* 0x000fe40000703f70 */
[----:B------:R-:W-:Y:S02]  /*2080*/  SHF.R.U32.HI R14, RZ, 0x1, R12 ;  /* 0x00000001ff0e7819 */ /* 0x000fe4000001160c */
[----:B------:R-:W-:-:S04]  /*2090*/  SEL R7, RZ, 0x1, !P0 ;  /* 0x00000001ff077807 */ /* 0x000fc80004000000 */
[----:B------:R-:W-:-:S04]  /*20a0*/  LOP3.LUT R7, R7, 0x1, R14, 0xf8, !PT ;  /* 0x0000000107077812 */ /* 0x000fc800078ef80e */
[----:B------:R-:W-:-:S04]  /*20b0*/  LOP3.LUT R7, R7, R12, RZ, 0xc0, !PT ;  /* 0x0000000c07077212 */ /* 0x000fc800078ec0ff */
[----:B------:R-:W-:-:S04]  /*20c0*/  IADD3 R14, PT, PT, R14, R7, RZ ;  /* 0x000000070e0e7210 */ /* 0x000fc80007ffe0ff */
[----:B------:R-:W-:Y:S01]  /*20d0*/  LOP3.LUT R5, R14, R5, RZ, 0xfc, !PT ;  /* 0x000000050e057212 */ /* 0x000fe200078efcff */
[----:B------:R-:W-:Y:S06]  /*20e0*/  BRA `(.L_x_95) ;  /* 0x0000000000347947 */ /* 0x000fec0003800000 */
.L_x_94:
[----:B------:R-:W-:-:S04]  /*20f0*/  LOP3.LUT R5, R5, 0x80000000, RZ, 0xc0, !PT ;  /* 0x8000000005057812 */ /* 0x000fc800078ec0ff */
[----:B------:R-:W-:Y:S01]  /*2100*/  LOP3.LUT R5, R5, 0x7f800000, RZ, 0xfc, !PT ;  /* 0x7f80000005057812 */ /* 0x000fe200078efcff */
[----:B------:R-:W-:Y:S06]  /*2110*/  BRA `(.L_x_95) ;  /* 0x0000000000287947 */ /* 0x000fec0003800000 */
.L_x_93:
[----:B------:R-:W-:Y:S01]  /*2120*/  LEA R5, R14, R5, 0x17 ;  /* 0x000000050e057211 */ /* 0x000fe200078eb8ff */
[----:B------:R-:W-:Y:S06]  /*2130*/  BRA `(.L_x_95) ;  /* 0x0000000000207947 */ /* 0x000fec0003800000 */
.L_x_92:
[----:B------:R-:W-:-:S04]  /*2140*/  LOP3.LUT R5, R12, 0x80000000, R5, 0x48, !PT ;  /* 0x800000000c057812 */ /* 0x000fc800078e4805 */
[----:B------:R-:W-:Y:S01]  /*2150*/  LOP3.LUT R5, R5, 0x7f800000, RZ, 0xfc, !PT ;  /* 0x7f80000005057812 */ /* 0x000fe200078efcff */
[----:B------:R-:W-:Y:S06]  /*2160*/  BRA `(.L_x_95) ;  /* 0x0000000000147947 */ /* 0x000fec0003800000 */
.L_x_91:
[----:B------:R-:W-:Y:S01]  /*2170*/  LOP3.LUT R5, R12, 0x80000000, R5, 0x48, !PT ;  /* 0x800000000c057812 */ /* 0x000fe200078e4805 */
[----:B------:R-:W-:Y:S06]  /*2180*/  BRA `(.L_x_95) ;  /* 0x00000000000c7947 */ /* 0x000fec0003800000 */
.L_x_90:
[----:B------:R-:W0:Y:S01]  /*2190*/  MUFU.RSQ R5, -QNAN ;  /* 0xffc0000000057908 */ /* 0x000e220000001400 */
[----:B------:R-:W-:Y:S05]  /*21a0*/  BRA `(.L_x_95) ;  /* 0x0000000000047947 */ /* 0x000fea0003800000 */
.L_x_89:
[----:B------:R-:W-:-:S07]  /*21b0*/  FADD.FTZ R5, R5, R6 ;  /* 0x0000000605057221 */ /* 0x000fce0000010000 */
.L_x_95:
[----:B------:R-:W-:Y:S01]  /*21c0*/  HFMA2 R13, -RZ, RZ, 0, 0 ;  /* 0x00000000ff0d7431 */ /* 0x000fe200000001ff */
[----:B------:R-:W-:-:S04]  /*21d0*/  MOV R12, R8 ;  /* 0x00000008000c7202 */ /* 0x000fc80000000f00 */
[----:B0-----:R-:W-:Y:S05]  /*21e0*/  RET.REL.NODEC R12 `(_Z19d_recursiveGaussianPfS_iif) ;  /* 0xffffffdc0c847950 */ /* 0x001fea0003c3ffff */
.L_x_96:
        /* <DEDUP_REMOVED lines=9> */
.L_x_146:


//--------------------- .text._Z17d_simpleRecursivePfS_iif --------------------------
	.section	.text._Z17d_simpleRecursivePfS_iif,"ax",@progbits
	.align	128
        .global         _Z17d_simpleRecursivePfS_iif
        .type           _Z17d_simpleRecursivePfS_iif,@function
        .size           _Z17d_simpleRecursivePfS_iif,(.L_x_147 - _Z17d_simpleRecursivePfS_iif)
        .other          _Z17d_simpleRecursivePfS_iif,@"STO_CUDA_ENTRY STV_DEFAULT"
_Z17d_simpleRecursivePfS_iif:
.text._Z17d_simpleRecursivePfS_iif:
        /* <DEDUP_REMOVED lines=9> */
[----:B------:R-:W2:Y:S01]  /*0090*/  FCHK P0, -R6, R3 ;  /* 0x0000000306007302 */ /* 0x000ea20000000100 */
[----:B-1----:R-:W-:Y:S02]  /*00a0*/  IMAD R4, R4, UR4, R7 ;  /* 0x0000000404047c24 */ /* 0x002fe4000f8e0207 */
[----:B0-----:R-:W-:-:S04]  /*00b0*/  FFMA R5, -R3, R0, 1 ;  /* 0x3f80000003057423 */ /* 0x001fc80000000100 */
[----:B------:R-:W-:-:S04]  /*00c0*/  FFMA R0, R0, R5, R0 ;  /* 0x0000000500007223 */ /* 0x000fc80000000000 */
[----:B------:R-:W-:-:S04]  /*00d0*/  FFMA R2, R0, -1.6950000524520874023, RZ ;  /* 0xbfd8f5c300027823 */ /* 0x000fc800000000ff */
[----:B------:R-:W-:-:S04]  /*00e0*/  FFMA R5, -R3, R2, -1.6950000524520874023 ;  /* 0xbfd8f5c303057423 */ /* 0x000fc80000000102 */
[----:B------:R-:W-:Y:S01]  /*00f0*/  FFMA R0, R0, R5, R2 ;  /* 0x0000000500007223 */ /* 0x000fe20000000002 */
[----:B--2---:R-:W-:Y:S06]  /*0100*/  @!P0 BRA `(.L_x_97) ;  /* 0x00000000000c8947 */ /* 0x004fec0003800000 */
[----:B------:R-:W-:-:S07]  /*0110*/  MOV R2, 0x130 ;  /* 0x0000013000027802 */ /* 0x000fce0000000f00 */
[----:B------:R-:W-:Y:S05]  /*0120*/  CALL.REL.NOINC `($__internal_2_$__cuda_sm3x_div_rn_noftz_f32_slowpath) ;  /* 0x0000002000587944 */ /* 0x000fea0003c00000 */
[----:B------:R-:W-:-:S07]  /*0130*/  MOV R0, R7 ;  /* 0x0000000700007202 */ /* 0x000fce0000000f00 */
.L_x_97:
[----:B------:R-:W0:Y:S01]  /*0140*/  LDC R3, c[0x0][0x390] ;  /* 0x0000e400ff037b82 */ /* 0x000e220000000800 */
[----:B------:R-:W-:Y:S01]  /*0150*/  HFMA2 R5, -RZ, RZ, 0.96630859375, -0.0022525787353515625 ;  /* 0x3bbb989dff057431 */ /* 0x000fe200000001ff */
[----:B------:R-:W-:-:S04]  /*0160*/  MOV R7, 0x437c0000 ;  /* 0x437c000000077802 */ /* 0x000fc80000000f00 */
[----:B------:R-:W-:-:S04]  /*0170*/  FFMA.SAT R2, R0, R5, 0.5 ;  /* 0x3f00000000027423 */ /* 0x000fc80000002005 */
[----:B------:R-:W-:-:S04]  /*0180*/  FFMA.RM R5, R2, R7, 12582913 ;  /* 0x4b40000102057423 */ /* 0x000fc80000004007 */
[----:B------:R-:W-:Y:S01]  /*0190*/  FADD R7, R5, -12583039 ;  /* 0xcb40007f05077421 */ /* 0x000fe20000000000 */
[----:B0-----:R-:W-:-:S13]  /*01a0*/  ISETP.GE.U32.AND P0, PT, R4, R3, PT ;  /* 0x000000030400720c */ /* 0x001fda0003f06070 */
[----:B------:R-:W-:Y:S05]  /*01b0*/  @P0 EXIT ;  /* 0x000000000000094d */ /* 0x000fea0003800000 */
[----:B------:R-:W0:Y:S01]  /*01c0*/  LDC R2, c[0x0][0x394] ;  /* 0x0000e500ff027b82 */ /* 0x000e220000000800 */
[C---:B------:R-:W-:Y:S01]  /*01d0*/  FFMA R11, R0.reuse, 1.4426950216293334961, -R7 ;  /* 0x3fb8aa3b000b7823 */ /* 0x040fe20000000807 */
[----:B------:R-:W1:Y:S03]  /*01e0*/  LDCU.64 UR4, c[0x0][0x358] ;  /* 0x00006b00ff0477ac */ /* 0x000e660008000a00 */
[----:B------:R-:W-:Y:S01]  /*01f0*/  FFMA R11, R0, 1.925963033500011079e-08, R11 ;  /* 0x32a57060000b7823 */ /* 0x000fe2000000000b */
[----:B------:R-:W-:Y:S02]  /*0200*/  SHF.L.U32 R0, R5, 0x17, RZ ;  /* 0x0000001705007819 */ /* 0x000fe400000006ff */
[----:B------:R-:W2:Y:S01]  /*0210*/  LDC.64 R6, c[0x0][0x380] ;  /* 0x0000e000ff067b82 */ /* 0x000ea20000000a00 */
[----:B------:R-:W-:Y:S02]  /*0220*/  SHF.L.U32 R5, R4, 0x2, RZ ;  /* 0x0000000204057819 */ /* 0x000fe400000006ff */
[----:B------:R-:W3:Y:S05]  /*0230*/  MUFU.EX2 R11, R11 ;  /* 0x0000000b000b7308 */ /* 0x000eea0000000800 */
[----:B------:R-:W4:Y:S01]  /*0240*/  LDC.64 R8, c[0x0][0x388] ;  /* 0x0000e200ff087b82 */ /* 0x000f220000000a00 */
[----:B0-----:R-:W-:Y:S01]  /*0250*/  ISETP.GE.AND P0, PT, R2, 0x1, PT ;  /* 0x000000010200780c */ /* 0x001fe20003f06270 */
[----:B---3--:R-:W-:Y:S01]  /*0260*/  FMUL R0, R0, R11 ;  /* 0x0000000b00007220 */ /* 0x008fe20000400000 */
[----:B--2---:R-:W-:-:S04]  /*0270*/  IMAD.WIDE.U32 R6, R5, 0x4, R6 ;  /* 0x0000000405067825 */ /* 0x004fc800078e0006 */
[----:B----4-:R-:W-:Y:S01]  /*0280*/  IMAD.WIDE.U32 R4, R4, 0x4, R8 ;  /* 0x0000000404047825 */ /* 0x010fe200078e0008 */
[----:B------:R-:W-:-:S06]  /*0290*/  SHF.L.U32 R9, R3, 0x2, RZ ;  /* 0x0000000203097819 */ /* 0x000fcc00000006ff */
[----:B-1----:R-:W-:Y:S05]  /*02a0*/  @!P0 BRA `(.L_x_98) ;  /* 0x0000000c00348947 */ /* 0x002fea0003800000 */
[C---:B------:R-:W-:Y:S01]  /*02b0*/  ISETP.GE.U32.AND P1, PT, R2.reuse, 0x10, PT ;  /* 0x000000100200780c */ /* 0x040fe20003f26070 */
[----:B------:R0:W5:Y:S01]  /*02c0*/  LDG.E R11, desc[UR4][R6.64] ;  /* 0x00000004060b7981 */ /* 0x000162000c1e1900 */
[----:B------:R-:W-:-:S11]  /*02d0*/  LOP3.LUT R8, R2, 0xf, RZ, 0xc0, !PT ;  /* 0x0000000f02087812 */ /* 0x000fd600078ec0ff */
[----:B0-----:R-:W-:Y:S05]  /*02e0*/  @!P1 BRA `(.L_x_99) ;  /* 0x0000000400ac9947 */ /* 0x001fea0003800000 */
[----:B------:R-:W-:-:S04]  /*02f0*/  LOP3.LUT R10, R2, 0x7ffffff0, RZ, 0xc0, !PT ;  /* 0x7ffffff0020a7812 */ /* 0x000fc800078ec0ff */
[----:B------:R-:W-:-:S07]  /*0300*/  IADD3 R10, PT, PT, -R10, RZ, RZ ;  /* 0x000000ff0a0a7210 */ /* 0x000fce0007ffe1ff */
.L_x_100:
[----:B------:R-:W2:Y:S01]  /*0310*/  LDG.E R13, desc[UR4][R6.64] ;  /* 0x00000004060d7981 */ /* 0x000ea2000c1e1900 */
[----:B0-----:R-:W-:-:S04]  /*0320*/  IMAD.WIDE R20, R9, 0x4, R6 ;  /* 0x0000000409147825 */ /* 0x001fc800078e0206 */
[----:B--2--5:R-:W-:-:S04]  /*0330*/  FADD R11, -R13, R11 ;  /* 0x0000000b0d0b7221 */ /* 0x024fc80000000100 */
[----:B------:R-:W-:-:S05]  /*0340*/  FFMA R11, R0, R11, R13 ;  /* 0x0000000b000b7223 */ /* 0x000fca000000000d */
[----:B------:R0:W-:Y:S04]  /*0350*/  STG.E desc[UR4][R4.64], R11 ;  /* 0x0000000b04007986 */ /* 0x0001e8000c101904 */
[----:B------:R-:W2:Y:S01]  /*0360*/  LDG.E R15, desc[UR4][R20.64] ;  /* 0x00000004140f7981 */ /* 0x000ea2000c1e1900 */
[----:B------:R-:W-:-:S04]  /*0370*/  IMAD.WIDE R12, R3, 0x4, R4 ;  /* 0x00000004030c7825 */ /* 0x000fc800078e0204 */
[----:B--2---:R-:W-:-:S04]  /*0380*/  FADD R14, R11, -R15 ;  /* 0x8000000f0b0e7221 */ /* 0x004fc80000000000 */
[----:B------:R-:W-:Y:S01]  /*0390*/  FFMA R23, R0, R14, R15 ;  /* 0x0000000e00177223 */ /* 0x000fe2000000000f */
[----:B------:R-:W-:-:S04]  /*03a0*/  IMAD.WIDE R14, R9, 0x4, R20 ;  /* 0x00000004090e7825 */ /* 0x000fc800078e0214 */
[----:B------:R1:W-:Y:S04]  /*03b0*/  STG.E desc[UR4][R12.64], R23 ;  /* 0x000000170c007986 */ /* 0x0003e8000c101904 */
[----:B------:R-:W2:Y:S01]  /*03c0*/  LDG.E R19, desc[UR4][R14.64] ;  /* 0x000000040e137981 */ /* 0x000ea2000c1e1900 */
[----:B------:R-:W-:-:S04]  /*03d0*/  IMAD.WIDE R16, R3, 0x4, R12 ;  /* 0x0000000403107825 */ /* 0x000fc800078e020c */
[----:B--2---:R-:W-:-:S04]  /*03e0*/  FADD R18, R23, -R19 ;  /* 0x8000001317127221 */ /* 0x004fc80000000000 */
[----:B------:R-:W-:Y:S01]  /*03f0*/  FFMA R25, R0, R18, R19 ;  /* 0x0000001200197223 */ /* 0x000fe20000000013 */
[----:B------:R-:W-:-:S04]  /*0400*/  IMAD.WIDE R18, R9, 0x4, R14 ;  /* 0x0000000409127825 */ /* 0x000fc800078e020e */
[----:B------:R2:W-:Y:S04]  /*0410*/  STG.E desc[UR4][R16.64], R25 ;  /* 0x0000001910007986 */ /* 0x0005e8000c101904 */
[----:B0-----:R-:W3:Y:S01]  /*0420*/  LDG.E R11, desc[UR4][R18.64] ;  /* 0x00000004120b7981 */ /* 0x001ee2000c1e1900 */
[----:B------:R-:W-:-:S04]  /*0430*/  IMAD.WIDE R20, R3, 0x4, R16 ;  /* 0x0000000403147825 */ /* 0x000fc800078e0210 */
[----:B-1----:R-:W-:-:S04]  /*0440*/  IMAD.WIDE R12, R9, 0x4, R18 ;  /* 0x00000004090c7825 */ /* 0x002fc800078e0212 */
[----:B---3--:R-:W-:-:S04]  /*0450*/  FADD R22, R25, -R11 ;  /* 0x8000000b19167221 */ /* 0x008fc80000000000 */
[----:B------:R-:W-:-:S05]  /*0460*/  FFMA R11, R0, R22, R11 ;  /* 0x00000016000b7223 */ /* 0x000fca000000000b */
[----:B------:R0:W-:Y:S04]  /*0470*/  STG.E desc[UR4][R20.64], R11 ;  /* 0x0000000b14007986 */ /* 0x0001e8000c101904 */
[----:B------:R-:W3:Y:S01]  /*0480*/  LDG.E R23, desc[UR4][R12.64] ;  /* 0x000000040c177981 */ /* 0x000ee2000c1e1900 */
[----:B------:R-:W-:-:S04]  /*0490*/  IMAD.WIDE R14, R3, 0x4, R20 ;  /* 0x00000004030e7825 */ /* 0x000fc800078e0214 */
[----:B--2---:R-:W-:-:S04]  /*04a0*/  IMAD.WIDE R16, R9, 0x4, R12 ;  /* 0x0000000409107825 */ /* 0x004fc800078e020c */
[----:B---3--:R-:W-:-:S04]  /*04b0*/  FADD R22, R11, -R23 ;  /* 0x800000170b167221 */ /* 0x008fc80000000000 */
[----:B------:R-:W-:-:S05]  /*04c0*/  FFMA R23, R0, R22, R23 ;  /* 0x0000001600177223 */ /* 0x000fca0000000017 */
[----:B------:R1:W-:Y:S04]  /*04d0*/  STG.E desc[UR4][R14.64], R23 ;  /* 0x000000170e007986 */ /* 0x0003e8000c101904 */
[----:B------:R-:W2:Y:S01]  /*04e0*/  LDG.E R25, desc[UR4][R16.64] ;  /* 0x0000000410197981 */ /* 0x000ea2000c1e1900 */
[----:B------:R-:W-:-:S04]  /*04f0*/  IMAD.WIDE R18, R3, 0x4, R14 ;  /* 0x0000000403127825 */ /* 0x000fc800078e020e */
[----:B0-----:R-:W-:-:S04]  /*0500*/  IMAD.WIDE R20, R9, 0x4, R16 ;  /* 0x0000000409147825 */ /* 0x001fc800078e0210 */
[----:B--2---:R-:W-:-:S04]  /*0510*/  FADD R22, R23, -R25 ;  /* 0x8000001917167221 */ /* 0x004fc80000000000 */
[----:B------:R-:W-:-:S05]  /*0520*/  FFMA R25, R0, R22, R25 ;  /* 0x0000001600197223 */ /* 0x000fca0000000019 */
[----:B------:R0:W-:Y:S04]  /*0530*/  STG.E desc[UR4][R18.64], R25 ;  /* 0x0000001912007986 */ /* 0x0001e8000c101904 */
[----:B------:R-:W2:Y:S01]  /*0540*/  LDG.E R11, desc[UR4][R20.64] ;  /* 0x00000004140b7981 */ /* 0x000ea2000c1e1900 */
[----:B------:R-:W-:-:S04]  /*0550*/  IMAD.WIDE R12, R3, 0x4, R18 ;  /* 0x00000004030c7825 */ /* 0x000fc800078e0212 */
[----:B-1----:R-:W-:-:S04]  /*0560*/  IMAD.WIDE R14, R9, 0x4, R20 ;  /* 0x00000004090e7825 */ /* 0x002fc800078e0214 */
[----:B--2---:R-:W-:-:S04]  /*0570*/  FADD R22, R25, -R11 ;  /* 0x8000000b19167221 */ /* 0x004fc80000000000 */
        /* <DEDUP_REMOVED lines=50> */
[----:B-1----:R-:W2:Y:S01]  /*08a0*/  LDG.E R11, desc[UR4][R14.64] ;  /* 0x000000040e0b7981 */ /* 0x002ea2000c1e1900 */
[----:B------:R-:W-:Y:S01]  /*08b0*/  IADD3 R10, PT, PT, R10, 0x10, RZ ;  /* 0x000000100a0a7810 */ /* 0x000fe20007ffe0ff */
[----:B------:R-:W-:Y:S01]  /*08c0*/  IMAD.WIDE R16, R3, 0x4, R22 ;  /* 0x0000000403107825 */ /* 0x000fe200078e0216 */
[----:B------:R-:W-:Y:S02]  /*08d0*/  MOV R19, R5 ;  /* 0x0000000500137202 */ /* 0x000fe40000000f00 */
[----:B------:R-:W-:Y:S02]  /*08e0*/  ISETP.NE.AND P1, PT, R10, RZ, PT ;  /* 0x000000ff0a00720c */ /* 0x000fe40003f25270 */
[----:B------:R-:W-:-:S02]  /*08f0*/  MOV R12, R6 ;  /* 0x00000006000c7202 */ /* 0x000fc40000000f00 */
[----:B------:R-:W-:Y:S01]  /*0900*/  MOV R13, R7 ;  /* 0x00000007000d7202 */ /* 0x000fe20000000f00 */
[----:B------:R-:W-:-:S04]  /*0910*/  IMAD.WIDE R6, R9, 0x4, R14 ;  /* 0x0000000409067825 */ /* 0x000fc800078e020e */
[----:B--2---:R-:W-:-:S04]  /*0920*/  FADD R18, R25, -R11 ;  /* 0x8000000b19127221 */ /* 0x004fc80000000000 */
[----:B------:R-:W-:Y:S01]  /*0930*/  FFMA R11, R0, R18, R11 ;  /* 0x00000012000b7223 */ /* 0x000fe2000000000b */
[----:B------:R-:W-:Y:S01]  /*0940*/  MOV R18, R4 ;  /* 0x0000000400127202 */ /* 0x000fe20000000f00 */
[----:B------:R-:W-:-:S03]  /*0950*/  IMAD.WIDE R4, R3, 0x4, R16 ;  /* 0x0000000403047825 */ /* 0x000fc600078e0210 */
[----:B------:R0:W-:Y:S01]  /*0960*/  STG.E desc[UR4][R16.64], R11 ;  /* 0x0000000b10007986 */ /* 0x0001e2000c101904 */
[----:B------:R-:W-:Y:S05]  /*0970*/  @P1 BRA `(.L_x_100) ;  /* 0xfffffff800641947 */ /* 0x000fea000383ffff */
[----:B------:R-:W-:-:S04]  /*0980*/  IMAD.WIDE R6, R9, 0x40, R12 ;  /* 0x0000004009067825 */ /* 0x000fc800078e020c */
[----:B------:R-:W-:-:S07]  /*0990*/  IMAD.WIDE R4, R3, 0x40, R18 ;  /* 0x0000004003047825 */ /* 0x000fce00078e0212 */
.L_x_99:
[----:B------:R-:W-:-:S13]  /*09a0*/  ISETP.NE.AND P1, PT, R8, RZ, PT ;  /* 0x000000ff0800720c */ /* 0x000fda0003f25270 */
[----:B------:R-:W-:Y:S05]  /*09b0*/  @!P1 BRA `(.L_x_98) ;  /* 0x0000000400709947 */ /* 0x000fea0003800000 */
[----:B------:R-:W-:Y:S02]  /*09c0*/  ISETP.GE.U32.AND P1, PT, R8, 0x8, PT ;  /* 0x000000080800780c */ /* 0x000fe40003f26070 */
[----:B0-----:R-:W-:-:S04]  /*09d0*/  LOP3.LUT R16, R2, 0x7, RZ, 0xc0, !PT ;  /* 0x0000000702107812 */ /* 0x001fc800078ec0ff */
[----:B------:R-:W-:-:S07]  /*09e0*/  ISETP.NE.AND P2, PT, R16, RZ, PT ;  /* 0x000000ff1000720c */ /* 0x000fce0003f45270 */
[----:B------:R-:W-:Y:S06]  /*09f0*/  @!P1 BRA `(.L_x_101) ;  /* 0x0000000000c09947 */ /* 0x000fec0003800000 */
[----:B------:R-:W2:Y:S02]  /*0a00*/  LDG.E R13, desc[UR4][R6.64] ;  /* 0x00000004060d7981 */ /* 0x000ea4000c1e1900 */
[----:B--2--5:R-:W-:-:S04]  /*0a10*/  FADD R11, R11, -R13 ;  /* 0x8000000d0b0b7221 */ /* 0x024fc80000000000 */
        /* <DEDUP_REMOVED lines=33> */
[----:B-1----:R-:W3:Y:S01]  /*0c30*/  LDG.E R11, desc[UR4][R18.64] ;  /* 0x00000004120b7981 */ /* 0x002ee2000c1e1900 */
[----:B------:R-:W-:-:S04]  /*0c40*/  IMAD.WIDE R12, R3, 0x4, R4 ;  /* 0x00000004030c7825 */ /* 0x000fc800078e0204 */
[----:B0-----:R-:W-:-:S04]  /*0c50*/  IMAD.WIDE R14, R9, 0x4, R18 ;  /* 0x00000004090e7825 */ /* 0x001fc800078e0212 */
[----:B---3--:R-:W-:-:S04]  /*0c60*/  FADD R8, R25, -R11 ;  /* 0x8000000b19087221 */ /* 0x008fc80000000000 */
[----:B------:R-:W-:-:S05]  /*0c70*/  FFMA R17, R0, R8, R11 ;  /* 0x0000000800117223 */ /* 0x000fca000000000b */
[----:B------:R0:W-:Y:S04]  /*0c80*/  STG.E desc[UR4][R12.64], R17 ;  /* 0x000000110c007986 */ /* 0x0001e8000c101904 */
[----:B------:R-:W3:Y:S01]  /*0c90*/  LDG.E R11, desc[UR4][R14.64] ;  /* 0x000000040e0b7981 */ /* 0x000ee2000c1e1900 */
[----:B------:R-:W-:-:S04]  /*0ca0*/  IMAD.WIDE R20, R3, 0x4, R12 ;  /* 0x0000000403147825 */ /* 0x000fc800078e020c */
[----:B--2---:R-:W-:-:S04]  /*0cb0*/  IMAD.WIDE R4, R3, 0x4, R20 ;  /* 0x0000000403047825 */ /* 0x004fc800078e0214 */
[----:B---3--:R-:W-:-:S04]  /*0cc0*/  FADD R6, R17, -R11 ;  /* 0x8000000b11067221 */ /* 0x008fc80000000000 */
[----:B------:R-:W-:Y:S01]  /*0cd0*/  FFMA R11, R0, R6, R11 ;  /* 0x00000006000b7223 */ /* 0x000fe2000000000b */
[----:B------:R-:W-:-:S04]  /*0ce0*/  IMAD.WIDE R6, R9, 0x4, R14 ;  /* 0x0000000409067825 */ /* 0x000fc800078e020e */
[----:B------:R0:W-:Y:S03]  /*0cf0*/  STG.E desc[UR4][R20.64], R11 ;  /* 0x0000000b14007986 */ /* 0x0001e6000c101904 */
.L_x_101:
[----:B------:R-:W-:Y:S05]  /*0d00*/  @!P2 BRA `(.L_x_98) ;  /* 0x00000000009ca947 */ /* 0x000fea0003800000 */
[----:B------:R-:W-:Y:S02]  /*0d10*/  ISETP.GE.U32.AND P1, PT, R16, 0x4, PT ;  /* 0x000000041000780c */ /* 0x000fe40003f26070 */
[----:B------:R-:W-:-:S04]  /*0d20*/  LOP3.LUT R8, R2, 0x3, RZ, 0xc0, !PT ;  /* 0x0000000302087812 */ /* 0x000fc800078ec0ff */
[----:B------:R-:W-:-:S07]  /*0d30*/  ISETP.NE.AND P2, PT, R8, RZ, PT ;  /* 0x000000ff0800720c */ /* 0x000fce0003f45270 */
[----:B------:R-:W-:Y:S06]  /*0d40*/  @!P1 BRA `(.L_x_102) ;  /* 0x0000000000609947 */ /* 0x000fec0003800000 */
[----:B0-----:R-:W2:Y:S02]  /*0d50*/  LDG.E R13, desc[UR4][R6.64] ;  /* 0x00000004060d7981 */ /* 0x001ea4000c1e1900 */
        /* <DEDUP_REMOVED lines=18> */
[----:B------:R-:W-:-:S04]  /*0e80*/  IMAD.WIDE R6, R9, 0x4, R18 ;  /* 0x0000000409067825 */ /* 0x000fc800078e0212 */
[----:B--2---:R-:W-:-:S04]  /*0e90*/  FADD R4, R25, -R11 ;  /* 0x8000000b19047221 */ /* 0x004fc80000000000 */
[----:B------:R-:W-:Y:S01]  /*0ea0*/  FFMA R11, R0, R4, R11 ;  /* 0x00000004000b7223 */ /* 0x000fe2000000000b */
[----:B------:R-:W-:-:S04]  /*0eb0*/  IMAD.WIDE R4, R3, 0x4, R20 ;  /* 0x0000000403047825 */ /* 0x000fc800078e0214 */
[----:B------:R1:W-:Y:S03]  /*0ec0*/  STG.E desc[UR4][R20.64], R11 ;  /* 0x0000000b14007986 */ /* 0x0003e6000c101904 */
.L_x_102:
[----:B------:R-:W-:Y:S05]  /*0ed0*/  @!P2 BRA `(.L_x_98) ;  /* 0x000000000028a947 */ /* 0x000fea0003800000 */
[----:B------:R-:W-:-:S07]  /*0ee0*/  IADD3 R8, PT, PT, -R8, RZ, RZ ;  /* 0x000000ff08087210 */ /* 0x000fce0007ffe1ff */
.L_x_103:
[----:B01----:R0:W2:Y:S01]  /*0ef0*/  LDG.E R13, desc[UR4][R6.64] ;  /* 0x00000004060d7981 */ /* 0x0030a2000c1e1900 */
[----:B------:R-:W-:-:S04]  /*0f00*/  IADD3 R8, PT, PT, R8, 0x1, RZ ;  /* 0x0000000108087810 */ /* 0x000fc80007ffe0ff */
[----:B------:R-:W-:Y:S01]  /*0f10*/  ISETP.NE.AND P1, PT, R8, RZ, PT ;  /* 0x000000ff0800720c */ /* 0x000fe20003f25270 */
[----:B0-----:R-:W-:-:S04]  /*0f20*/  IMAD.WIDE R6, R9, 0x4, R6 ;  /* 0x0000000409067825 */ /* 0x001fc800078e0206 */
[----:B--2--5:R-:W-:-:S04]  /*0f30*/  FADD R11, -R13, R11 ;  /* 0x0000000b0d0b7221 */ /* 0x024fc80000000100 */
[----:B------:R-:W-:-:S05]  /*0f40*/  FFMA R11, R0, R11, R13 ;  /* 0x0000000b000b7223 */ /* 0x000fca000000000d */
[----:B------:R0:W-:Y:S02]  /*0f50*/  STG.E desc[UR4][R4.64], R11 ;  /* 0x0000000b04007986 */ /* 0x0001e4000c101904 */
[----:B0-----:R-:W-:Y:S01]  /*0f60*/  IMAD.WIDE R4, R3, 0x4, R4 ;  /* 0x0000000403047825 */ /* 0x001fe200078e0204 */
[----:B------:R-:W-:Y:S06]  /*0f70*/  @P1 BRA `(.L_x_103) ;  /* 0xfffffffc00dc1947 */ /* 0x000fec000383ffff */
.L_x_98:
[----:B------:R-:W-:Y:S05]  /*0f80*/  @!P0 EXIT ;  /* 0x000000000000894d */ /* 0x000fea0003800000 */
[----:B------:R-:W-:Y:S02]  /*0f90*/  ISETP.GE.U32.AND P0, PT, R2, 0x10, PT ;  /* 0x000000100200780c */ /* 0x000fe40003f06070 */
[----:B------:R-:W-:-:S05]  /*0fa0*/  IADD3 R9, PT, PT, -R9, RZ, RZ ;  /* 0x000000ff09097210 */ /* 0x000fca0007ffe1ff */
[----:B01---5:R-:W-:Y:S01]  /*0fb0*/  IMAD.WIDE R10, R9, 0x4, R6 ;  /* 0x00000004090a7825 */ /* 0x023fe200078e0206 */
[----:B------:R-:W-:-:S04]  /*0fc0*/  LOP3.LUT R8, R2, 0xf, RZ, 0xc0, !PT ;  /* 0x0000000f02087812 */ /* 0x000fc800078ec0ff */
[----:B------:R0:W5:Y:S01]  /*0fd0*/  LDG.E R12, desc[UR4][R10.64] ;  /* 0x000000040a0c7981 */ /* 0x000162000c1e1900 */
[----:B------:R-:W-:Y:S05]  /*0fe0*/  @!P0 BRA `(.L_x_104) ;  /* 0x0000000800808947 */ /* 0x000fea0003800000 */
[----:B------:R-:W-:Y:S02]  /*0ff0*/  LOP3.LUT R13, R2, 0x7ffffff0, RZ, 0xc0, !PT ;  /* 0x7ffffff0020d7812 */ /* 0x000fe400078ec0ff */
[----:B------:R-:W-:Y:S02]  /*1000*/  MOV R6, R10 ;  /* 0x0000000a00067202 */ /* 0x000fe40000000f00 */
[----:B------:R-:W-:Y:S02]  /*1010*/  MOV R7, R11 ;  /* 0x0000000b00077202 */ /* 0x000fe40000000f00 */
[----:B0-----:R-:W-:Y:S02]  /*1020*/  IADD3 R11, PT, PT, -R3, RZ, RZ ;  /* 0x000000ff030b7210 */ /* 0x001fe40007ffe1ff */
[----:B------:R-:W-:-:S07]  /*1030*/  IADD3 R10, PT, PT, -R13, RZ, RZ ;  /* 0x000000ff0d0a7210 */ /* 0x000fce0007ffe1ff */
.L_x_105:
[----:B------:R-:W2:Y:S01]  /*1040*/  LDG.E R13, desc[UR4][R6.64] ;  /* 0x00000004060d7981 */ /* 0x000ea2000c1e1900 */
[----:B------:R-:W-:-:S05]  /*1050*/  IMAD.WIDE R14, R11, 0x4, R4 ;  /* 0x000000040b0e7825 */ /* 0x000fca00078e0204 */
[----:B------:R-:W3:Y:S01]  /*1060*/  LDG.E R17, desc[UR4][R14.64] ;  /* 0x000000040e117981 */ /* 0x000ee2000c1e1900 */
[----:B--2--5:R-:W-:-:S04]  /*1070*/  FADD R12, -R13, R12 ;  /* 0x0000000c0d0c7221 */ /* 0x024fc80000000100 */
[----:B------:R-:W-:Y:S01]  /*1080*/  FFMA R18, R0, R12, R13 ;  /* 0x0000000c00127223 */ /* 0x000fe2000000000d */
[----:B------:R-:W-:-:S04]  /*1090*/  IMAD.WIDE R12, R9, 0x4, R6 ;  /* 0x00000004090c7825 */ /* 0x000fc800078e0206 */
[----:B---3--:R-:W-:-:S04]  /*10a0*/  FADD R17, R18, R17 ;  /* 0x0000001112117221 */ /* 0x008fc80000000000 */
[----:B0-----:R-:W-:Y:S01]  /*10b0*/  FMUL R21, R17, 0.5 ;  /* 0x3f00000011157820 */ /* 0x001fe20000400000 */
[----:B------:R-:W-:-:S04]  /*10c0*/  IMAD.WIDE R16, R11, 0x4, R14 ;  /* 0x000000040b107825 */ /* 0x000fc800078e020e */
[----:B------:R0:W-:Y:S04]  /*10d0*/  STG.E desc[UR4][R14.64], R21 ;  /* 0x000000150e007986 */ /* 0x0001e8000c101904 */
[----:B------:R-:W2:Y:S04]  /*10e0*/  LDG.E R19, desc[UR4][R12.64] ;  /* 0x000000040c137981 */ /* 0x000ea8000c1e1900 */
[----:B------:R-:W3:Y:S01]  /*10f0*/  LDG.E R23, desc[UR4][R16.64] ;  /* 0x0000000410177981 */ /* 0x000ee2000c1e1900 */
[----:B0-----:R-:W-:-:S04]  /*1100*/  IMAD.WIDE R14, R11, 0x4, R16 ;  /* 0x000000040b0e7825 */ /* 0x001fc800078e0210 */
[----:B--2---:R-:W-:-:S04]  /*1110*/  FADD R18, R18, -R19 ;  /* 0x8000001312127221 */ /* 0x004fc80000000000 */
[----:B------:R-:W-:Y:S01]  /*1120*/  FFMA R20, R0, R18, R19 ;  /* 0x0000001200147223 */ /* 0x000fe20000000013 */
[----:B------:R-:W-:-:S04]  /*1130*/  IMAD.WIDE R18, R9, 0x4, R12 ;  /* 0x0000000409127825 */ /* 0x000fc800078e020c */
[----:B---3--:R-:W-:-:S04]  /*1140*/  FADD R23, R20, R23 ;  /* 0x0000001714177221 */ /* 0x008fc80000000000 */
[----:B------:R-:W-:-:S05]  /*1150*/  FMUL R23, R23, 0.5 ;  /* 0x3f00000017177820 */ /* 0x000fca0000400000 */
[----:B------:R0:W-:Y:S04]  /*1160*/  STG.E desc[UR4][R16.64], R23 ;  /* 0x0000001710007986 */ /* 0x0001e8000c101904 */
[----:B------:R-:W2:Y:S04]  /*1170*/  LDG.E R25, desc[UR4][R18.64] ;  /* 0x0000000412197981 */ /* 0x000ea8000c1e1900 */
[----:B------:R-:W3:Y:S01]  /*1180*/  LDG.E R13, desc[UR4][R14.64] ;  /* 0x000000040e0d7981 */ /* 0x000ee2000c1e1900 */
[----:B0-----:R-:W-:-:S04]  /*1190*/  IMAD.WIDE R16, R11, 0x4, R14 ;  /* 0x000000040b107825 */ /* 0x001fc800078e020e */
[----:B--2---:R-:W-:-:S04]  /*11a0*/  FADD R20, R20, -R25 ;  /* 0x8000001914147221 */ /* 0x004fc80000000000 */
[----:B------:R-:W-:-:S04]  /*11b0*/  FFMA R20, R0, R20, R25 ;  /* 0x0000001400147223 */ /* 0x000fc80000000019 */
[----:B---3--:R-:W-:-:S04]  /*11c0*/  FADD R13, R20, R13 ;  /* 0x0000000d140d7221 */ /* 0x008fc80000000000 */
[----:B------:R-:W-:Y:S01]  /*11d0*/  FMUL R21, R13, 0.5 ;  /* 0x3f0000000d157820 */ /* 0x000fe20000400000 */
[----:B------:R-:W-:-:S04]  /*11e0*/  IMAD.WIDE R12, R9, 0x4, R18 ;  /* 0x00000004090c7825 */ /* 0x000fc800078e0212 */
        /* <DEDUP_REMOVED lines=84> */
[----:B--2---:R-:W-:-:S04]  /*1730*/  FADD R20, R20, -R25 ;  /* 0x8000001914147221 */ /* 0x004fc80000000000 */
[----:B------:R-:W-:-:S04]  /*1740*/  FFMA R25, R0, R20, R25 ;  /* 0x0000001400197223 */ /* 0x000fc80000000019 */
[----:B---3--:R-:W-:-:S04]  /*1750*/  FADD R12, R25, R12 ;  /* 0x0000000c190c7221 */ /* 0x008fc80000000000 */
[----:B------:R-:W-:Y:S01]  /*1760*/  FMUL R27, R12, 0.5 ;  /* 0x3f0000000c1b7820 */ /* 0x000fe20000400000 */
[----:B------:R-:W-:-:S04]  /*1770*/  IMAD.WIDE R12, R9, 0x4, R18 ;  /* 0x00000004090c7825 */ /* 0x000fc800078e0212 */
[----:B------:R1:W-:Y:S01]  /*1780*/  STG.E desc[UR4][R14.64], R27 ;  /* 0x0000001b0e007986 */ /* 0x0003e2000c101904 */
[----:B------:R-:W-:-:S03]  /*1790*/  IMAD.WIDE R20, R11, 0x4, R14 ;  /* 0x000000040b147825 */ /* 0x000fc600078e020e */
[----:B------:R-:W2:Y:S04]  /*17a0*/  LDG.E R29, desc[UR4][R12.64] ;  /* 0x000000040c1d7981 */ /* 0x000ea8000c1e1900 */
[----:B0-----:R-:W3:Y:S01]  /*17b0*/  LDG.E R16, desc[UR4][R20.64] ;  /* 0x0000000414107981 */ /* 0x001ee2000c1e1900 */
[----:B------:R-:W-:-:S04]  /*17c0*/  IMAD.WIDE R18, R9, 0x4, R12 ;  /* 0x0000000409127825 */ /* 0x000fc800078e020c */
[----:B-1----:R-:W-:-:S04]  /*17d0*/  IMAD.WIDE R14, R11, 0x4, R20 ;  /* 0x000000040b0e7825 */ /* 0x002fc800078e0214 */
[----:B--2---:R-:W-:-:S04]  /*17e0*/  FADD R25, R25, -R29 ;  /* 0x8000001d19197221 */ /* 0x004fc80000000000 */
[----:B------:R-:W-:-:S04]  /*17f0*/  FFMA R25, R0, R25, R29 ;  /* 0x0000001900197223 */ /* 0x000fc8000000001d */
[----:B---3--:R-:W-:-:S04]  /*1800*/  FADD R16, R25, R16 ;  /* 0x0000001019107221 */ /* 0x008fc80000000000 */
[----:B------:R-:W-:-:S05]  /*1810*/  FMUL R23, R16, 0.5 ;  /* 0x3f00000010177820 */ /* 0x000fca0000400000 */
        /* <DEDUP_REMOVED lines=12> */
[----:B------:R-:W-:Y:S02]  /*18e0*/  IADD3 R10, PT, PT, R10, 0x10, RZ ;  /* 0x000000100a0a7810 */ /* 0x000fe40007ffe0ff */
[----:B------:R-:W-:Y:S01]  /*18f0*/  MOV R18, R6 ;  /* 0x0000000600127202 */ /* 0x000fe20000000f00 */
[----:B0-----:R-:W-:Y:S01]  /*1900*/  IMAD.WIDE R14, R11, 0x40, R4 ;  /* 0x000000400b0e7825 */ /* 0x001fe200078e0204 */
[----:B------:R-:W-:-:S02]  /*1910*/  ISETP.NE.AND P0, PT, R10, RZ, PT ;  /* 0x000000ff0a00720c */ /* 0x000fc40003f05270 */
[----:B------:R-:W-:Y:S02]  /*1920*/  MOV R4, R20 ;  /* 0x0000001400047202 */ /* 0x000fe40000000f00 */
[----:B------:R-:W-:Y:S01]  /*1930*/  MOV R5, R21 ;  /* 0x0000001500057202 */ /* 0x000fe20000000f00 */
[----:B--2---:R-:W-:-:S04]  /*1940*/  FADD R12, R25, -R27 ;  /* 0x8000001b190c7221 */ /* 0x004fc80000000000 */
[----:B------:R-:W-:-:S04]  /*1950*/  FFMA R12, R0, R12, R27 ;  /* 0x0000000c000c7223 */ /* 0x000fc8000000001b */
[----:B---3--:R-:W-:-:S04]  /*1960*/  FADD R19, R12, R19 ;  /* 0x000000130c137221 */ /* 0x008fc80000000000 */
[----:B------:R-:W-:Y:S01]  /*1970*/  FMUL R23, R19, 0.5 ;  /* 0x3f00000013177820 */ /* 0x000fe20000400000 */
[----:B------:R-:W-:Y:S01]  /*1980*/  MOV R19, R7 ;  /* 0x0000000700137202 */ /* 0x000fe20000000f00 */
[----:B------:R-:W-:-:S03]  /*1990*/  IMAD.WIDE R6, R9, 0x4, R16 ;  /* 0x0000000409067825 */ /* 0x000fc600078e0210 */
[----:B------:R0:W-:Y:S01]  /*19a0*/  STG.E desc[UR4][R20.64], R23 ;  /* 0x0000001714007986 */ /* 0x0001e2000c101904 */
[----:B------:R-:W-:Y:S05]  /*19b0*/  @P0 BRA `(.L_x_105) ;  /* 0xfffffff400a00947 */ /* 0x000fea000383ffff */
[----:B------:R-:W-:Y:S01]  /*19c0*/  IMAD.WIDE R10, R9, 0x40, R18 ;  /* 0x00000040090a7825 */ /* 0x000fe200078e0212 */
[----:B------:R-:W-:Y:S02]  /*19d0*/  MOV R4, R14 ;  /* 0x0000000e00047202 */ /* 0x000fe40000000f00 */
[----:B------:R-:W-:-:S07]  /*19e0*/  MOV R5, R15 ;  /* 0x0000000f00057202 */ /* 0x000fce0000000f00 */
.L_x_104:
[----:B------:R-:W-:-:S13]  /*19f0*/  ISETP.NE.AND P0, PT, R8, RZ, PT ;  /* 0x000000ff0800720c */ /* 0x000fda0003f05270 */
[----:B------:R-:W-:Y:S05]  /*1a00*/  @!P0 EXIT ;  /* 0x000000000000894d */ /* 0x000fea0003800000 */
[----:B------:R-:W-:Y:S02]  /*1a10*/  ISETP.GE.U32.AND P0, PT, R8, 0x8, PT ;  /* 0x000000080800780c */ /* 0x000fe40003f06070 */
[----:B------:R-:W-:-:S04]  /*1a20*/  LOP3.LUT R6, R2, 0x7, RZ, 0xc0, !PT ;  /* 0x0000000702067812 */ /* 0x000fc800078ec0ff */
[----:B------:R-:W-:-:S07]  /*1a30*/  ISETP.NE.AND P1, PT, R6, RZ, PT ;  /* 0x000000ff0600720c */ /* 0x000fce0003f25270 */
[----:B------:R-:W-:Y:S06]  /*1a40*/  @!P0 BRA `(.L_x_106) ;  /* 0x0000000400248947 */ /* 0x000fec0003800000 */
[----:B------:R-:W-:Y:S01]  /*1a50*/  IADD3 R7, PT, PT, -R3, RZ, RZ ;  /* 0x000000ff03077210 */ /* 0x000fe20007ffe1ff */
[----:B------:R-:W2:Y:S04]  /*1a60*/  LDG.E R13, desc[UR4][R10.64] ;  /* 0x000000040a0d7981 */ /* 0x000ea8000c1e1900 */
[----:B------:R-:W-:-:S05]  /*1a70*/  IMAD.WIDE R4, R7, 0x4, R4 ;  /* 0x0000000407047825 */ /* 0x000fca00078e0204 */
[----:B------:R-:W3:Y:S01]  /*1a80*/  LDG.E R15, desc[UR4][R4.64] ;  /* 0x00000004040f7981 */ /* 0x000ee2000c1e1900 */
[----:B--2--5:R-:W-:-:S04]  /*1a90*/  FADD R12, R12, -R13 ;  /* 0x8000000d0c0c7221 */ /* 0x024fc80000000000 */
[----:B------:R-:W-:Y:S01]  /*1aa0*/  FFMA R8, R0, R12, R13 ;  /* 0x0000000c00087223 */ /* 0x000fe2000000000d */
[----:B------:R-:W-:-:S04]  /*1ab0*/  IMAD.WIDE R12, R9, 0x4, R10 ;  /* 0x00000004090c7825 */ /* 0x000fc800078e020a */
[----:B---3--:R-:W-:-:S04]  /*1ac0*/  FADD R15, R8, R15 ;  /* 0x0000000f080f7221 */ /* 0x008fc80000000000 */
[----:B------:R-:W-:Y:S01]  /*1ad0*/  FMUL R17, R15, 0.5 ;  /* 0x3f0000000f117820 */ /* 0x000fe20000400000 */
[----:B------:R-:W-:-:S04]  /*1ae0*/  IMAD.WIDE R14, R7, 0x4, R4 ;  /* 0x00000004070e7825 */ /* 0x000fc800078e0204 */
[----:B------:R1:W-:Y:S04]  /*1af0*/  STG.E desc[UR4][R4.64], R17 ;  /* 0x0000001104007986 */ /* 0x0003e8000c101904 */
[----:B------:R-:W2:Y:S04]  /*1b00*/  LDG.E R19, desc[UR4][R12.64] ;  /* 0x000000040c137981 */ /* 0x000ea8000c1e1900 */
[----:B0-----:R-:W3:Y:S01]  /*1b10*/  LDG.E R11, desc[UR4][R14.64] ;  /* 0x000000040e0b7981 */ /* 0x001ee2000c1e1900 */
[----:B-1----:R-:W-:-:S04]  /*1b20*/  IMAD.WIDE R4, R7, 0x4, R14 ;  /* 0x0000000407047825 */ /* 0x002fc800078e020e */
        /* <DEDUP_REMOVED lines=45> */
[----:B------:R-:W-:Y:S01]  /*1e00*/  FFMA R8, R0, R8, R19 ;  /* 0x0000000800087223 */ /* 0x000fe20000000013 */
[----:B------:R-:W-:-:S04]  /*1e10*/  IMAD.WIDE R18, R9, 0x4, R10 ;  /* 0x0000000409127825 */ /* 0x000fc800078e020a */
[----:B---3--:R-:W-:-:S04]  /*1e20*/  FADD R5, R8, R5 ;  /* 0x0000000508057221 */ /* 0x008fc80000000000 */
[----:B------:R-:W-:Y:S01]  /*1e30*/  FMUL R13, R5, 0.5 ;  /* 0x3f000000050d7820 */ /* 0x000fe20000400000 */
[----:B------:R-:W-:-:S04]  /*1e40*/  IMAD.WIDE R4, R7, 0x4, R16 ;  /* 0x0000000407047825 */ /* 0x000fc800078e0210 */
[----:B------:R1:W-:Y:S04]  /*1e50*/  STG.E desc[UR4][R16.64], R13 ;  /* 0x0000000d10007986 */ /* 0x0003e8000c101904 */
[----:B------:R-:W2:Y:S04]  /*1e60*/  LDG.E R23, desc[UR4][R18.64] ;  /* 0x0000000412177981 */ /* 0x000ea8000c1e1900 */
[----:B------:R-:W3:Y:S01]  /*1e70*/  LDG.E R7, desc[UR4][R4.64] ;  /* 0x0000000404077981 */ /* 0x000ee2000c1e1900 */
[----:B------:R-:W-:-:S04]  /*1e80*/  IMAD.WIDE R10, R9, 0x4, R18 ;  /* 0x00000004090a7825 */ /* 0x000fc800078e0212 */
[----:B--2---:R-:W-:-:S04]  /*1e90*/  FADD R8, R8, -R23 ;  /* 0x8000001708087221 */ /* 0x004fc80000000000 */
[----:B------:R-:W-:-:S04]  /*1ea0*/  FFMA R12, R0, R8, R23 ;  /* 0x00000008000c7223 */ /* 0x000fc80000000017 */
[----:B---3--:R-:W-:-:S04]  /*1eb0*/  FADD R7, R12, R7 ;  /* 0x000000070c077221 */ /* 0x008fc80000000000 */
[----:B------:R-:W-:-:S05]  /*1ec0*/  FMUL R7, R7, 0.5 ;  /* 0x3f00000007077820 */ /* 0x000fca0000400000 */
[----:B------:R1:W-:Y:S02]  /*1ed0*/  STG.E desc[UR4][R4.64], R7 ;  /* 0x0000000704007986 */ /* 0x0003e4000c101904 */
.L_x_106:
[----:B------:R-:W-:Y:S05]  /*1ee0*/  @!P1 EXIT ;  /* 0x000000000000994d */ /* 0x000fea0003800000 */
[----:B------:R-:W-:Y:S02]  /*1ef0*/  ISETP.GE.U32.AND P0, PT, R6, 0x4, PT ;  /* 0x000000040600780c */ /* 0x000fe40003f06070 */
[----:B------:R-:W-:-:S04]  /*1f00*/  LOP3.LUT R2, R2, 0x3, RZ, 0xc0, !PT ;  /* 0x0000000302027812 */ /* 0x000fc800078ec0ff */
[----:B------:R-:W-:-:S07]  /*1f10*/  ISETP.NE.AND P1, PT, R2, RZ, PT ;  /* 0x000000ff0200720c */ /* 0x000fce0003f25270 */
[----:B------:R-:W-:Y:S06]  /*1f20*/  @!P0 BRA `(.L_x_107) ;  /* 0x0000000000948947 */ /* 0x000fec0003800000 */
[----:B-1----:R-:W-:Y:S01]  /*1f30*/  IADD3 R7, PT, PT, -R3, RZ, RZ ;  /* 0x000000ff03077210 */ /* 0x002fe20007ffe1ff */
        /* <DEDUP_REMOVED lines=19> */
[----:B------:R-:W3:Y:S04]  /*2070*/  LDG.E R19, desc[UR4][R10.64] ;  /* 0x000000040a137981 */ /* 0x000ee8000c1e1900 */
[----:B------:R-:W4:Y:S01]  /*2080*/  LDG.E R5, desc[UR4][R16.64] ;  /* 0x0000000410057981 */ /* 0x000f22000c1e1900 */
[----:B---3--:R-:W-:-:S04]  /*2090*/  FADD R6, R6, -R19 ;  /* 0x8000001306067221 */ /* 0x008fc80000000000 */
[----:B------:R-:W-:Y:S01]  /*20a0*/  FFMA R6, R0, R6, R19 ;  /* 0x0000000600067223 */ /* 0x000fe20000000013 */
[----:B------:R-:W-:-:S04]  /*20b0*/  IMAD.WIDE R18, R9, 0x4, R10 ;  /* 0x0000000409127825 */ /* 0x000fc800078e020a */
[----:B----4-:R-:W-:-:S04]  /*20c0*/  FADD R5, R6, R5 ;  /* 0x0000000506057221 */ /* 0x010fc80000000000 */
[----:B------:R-:W-:Y:S01]  /*20d0*/  FMUL R13, R5, 0.5 ;  /* 0x3f000000050d7820 */ /* 0x000fe20000400000 */
[----:B------:R-:W-:-:S04]  /*20e0*/  IMAD.WIDE R4, R7, 0x4, R16 ;  /* 0x0000000407047825 */ /* 0x000fc800078e0210 */
[----:B------:R2:W-:Y:S04]  /*20f0*/  STG.E desc[UR4][R16.64], R13 ;  /* 0x0000000d10007986 */ /* 0x0005e8000c101904 */
[----:B------:R-:W3:Y:S04]  /*2100*/  LDG.E R23, desc[UR4][R18.64] ;  /* 0x0000000412177981 */ /* 0x000ee8000c1e1900 */
[----:B------:R-:W4:Y:S01]  /*2110*/  LDG.E R7, desc[UR4][R4.64] ;  /* 0x0000000404077981 */ /* 0x000f22000c1e1900 */
[----:B------:R-:W-:-:S04]  /*2120*/  IMAD.WIDE R10, R9, 0x4, R18 ;  /* 0x00000004090a7825 */ /* 0x000fc800078e0212 */
[----:B---3--:R-:W-:-:S04]  /*2130*/  FADD R6, R6, -R23 ;  /* 0x8000001706067221 */ /* 0x008fc80000000000 */
[----:B------:R-:W-:-:S04]  /*2140*/  FFMA R12, R0, R6, R23 ;  /* 0x00000006000c7223 */ /* 0x000fc80000000017 */
[----:B----4-:R-:W-:-:S04]  /*2150*/  FADD R7, R12, R7 ;  /* 0x000000070c077221 */ /* 0x010fc80000000000 */
[----:B------:R-:W-:-:S05]  /*2160*/  FMUL R7, R7, 0.5 ;  /* 0x3f00000007077820 */ /* 0x000fca0000400000 */
[----:B------:R2:W-:Y:S02]  /*2170*/  STG.E desc[UR4][R4.64], R7 ;  /* 0x0000000704007986 */ /* 0x0005e4000c101904 */
.L_x_107:
[----:B------:R-:W-:Y:S05]  /*2180*/  @!P1 EXIT ;  /* 0x000000000000994d */ /* 0x000fea0003800000 */
[----:B-12---:R-:W-:Y:S02]  /*2190*/  IADD3 R13, PT, PT, -R3, RZ, RZ ;  /* 0x000000ff030d7210 */ /* 0x006fe40007ffe1ff */
[----:B------:R-:W-:-:S03]  /*21a0*/  IADD3 R2, PT, PT, -R2, RZ, RZ ;  /* 0x000000ff02027210 */ /* 0x000fc60007ffe1ff */
[----:B------:R-:W-:-:S07]  /*21b0*/  IMAD.WIDE R4, R13, 0x4, R4 ;  /* 0x000000040d047825 */ /* 0x000fce00078e0204 */
.L_x_108:
[----:B------:R0:W2:Y:S04]  /*21c0*/  LDG.E R3, desc[UR4][R10.64] ;  /* 0x000000040a037981 */ /* 0x0000a8000c1e1900 */
[----:B------:R-:W3:Y:S01]  /*21d0*/  LDG.E R7, desc[UR4][R4.64] ;  /* 0x0000000404077981 */ /* 0x000ee2000c1e1900 */
[----:B------:R-:W-:-:S04]  /*21e0*/  IADD3 R2, PT, PT, R2, 0x1, RZ ;  /* 0x0000000102027810 */ /* 0x000fc80007ffe0ff */
[----:B------:R-:W-:Y:S01]  /*21f0*/  ISETP.NE.AND P0, PT, R2, RZ, PT ;  /* 0x000000ff0200720c */ /* 0x000fe20003f05270 */
[----:B0-----:R-:W-:-:S04]  /*2200*/  IMAD.WIDE R10, R9, 0x4, R10 ;  /* 0x00000004090a7825 */ /* 0x001fc800078e020a */
[----:B--2--5:R-:W-:-:S04]  /*2210*/  FADD R12, -R3, R12 ;  /* 0x0000000c030c7221 */ /* 0x024fc80000000100 */
[----:B------:R-:W-:-:S04]  /*2220*/  FFMA R12, R0, R12, R3 ;  /* 0x0000000c000c7223 */ /* 0x000fc80000000003 */
[----:B---3--:R-:W-:-:S04]  /*2230*/  FADD R7, R12, R7 ;  /* 0x000000070c077221 */ /* 0x008fc80000000000 */
[----:B------:R-:W-:-:S05]  /*2240*/  FMUL R7, R7, 0.5 ;  /* 0x3f00000007077820 */ /* 0x000fca0000400000 */
[----:B------:R0:W-:Y:S02]  /*2250*/  STG.E desc[UR4][R4.64], R7 ;  /* 0x0000000704007986 */ /* 0x0001e4000c101904 */
[----:B0-----:R-:W-:Y:S01]  /*2260*/  IMAD.WIDE R4, R13, 0x4, R4 ;  /* 0x000000040d047825 */ /* 0x001fe200078e0204 */
[----:B------:R-:W-:Y:S06]  /*2270*/  @P0 BRA `(.L_x_108) ;  /* 0xfffffffc00d00947 */ /* 0x000fec000383ffff */
[----:B------:R-:W-:Y:S05]  /*2280*/  EXIT ;  /* 0x000000000000794d */ /* 0x000fea0003800000 */
        .weak           $__internal_2_$__cuda_sm3x_div_rn_noftz_f32_slowpath
        .type           $__internal_2_$__cuda_sm3x_div_rn_noftz_f32_slowpath,@function
        .size           $__internal_2_$__cuda_sm3x_div_rn_noftz_f32_slowpath,(.L_x_147 - $__internal_2_$__cuda_sm3x_div_rn_noftz_f32_slowpath)
$__internal_2_$__cuda_sm3x_div_rn_noftz_f32_slowpath:
[----:B------:R-:W-:Y:S02]  /*2290*/  SHF.R.U32.HI R0, RZ, 0x17, R3 ;  /* 0x00000017ff007819 */ /* 0x000fe40000011603 */
[----:B------:R-:W-:Y:S02]  /*22a0*/  MOV R6, R3 ;  /* 0x0000000300067202 */ /* 0x000fe40000000f00 */
[----:B------:R-:W-:-:S04]  /*22b0*/  LOP3.LUT R5, R0, 0xff, RZ, 0xc0, !PT ;  /* 0x000000ff00057812 */ /* 0x000fc800078ec0ff */
[----:B------:R-:W-:-:S04]  /*22c0*/  IADD3 R7, PT, PT, R5, -0x1, RZ ;  /* 0xffffffff05077810 */ /* 0x000fc80007ffe0ff */
[----:B------:R-:W-:-:S13]  /*22d0*/  ISETP.GT.U32.AND P0, PT, R7, 0xfd, PT ;  /* 0x000000fd0700780c */ /* 0x000fda0003f04070 */
[----:B------:R-:W-:Y:S01]  /*22e0*/  @!P0 MOV R8, RZ ;  /* 0x000000ff00088202 */ /* 0x000fe20000000f00 */
[----:B------:R-:W-:Y:S06]  /*22f0*/  @!P0 BRA `(.L_x_109) ;  /* 0x0000000000408947 */ /* 0x000fec0003800000 */
[----:B------:R-:W-:Y:S02]  /*2300*/  FSETP.GTU.FTZ.AND P0, PT, |R3|, +INF , PT ;  /* 0x7f8000000300780b */ /* 0x000fe40003f1c200 */
[----:B------:R-:W-:-:S11]  /*2310*/  MOV R0, R3 ;  /* 0x0000000300007202 */ /* 0x000fd60000000f00 */
[----:B------:R-:W-:Y:S05]  /*2320*/  @P0 BRA `(.L_x_110) ;  /* 0x0000000400240947 */ /* 0x000fea0003800000 */
[----:B------:R-:W-:-:S05]  /*2330*/  HFMA2 R3, -RZ, RZ, -1.9609375, -23600 ;  /* 0xbfd8f5c3ff037431 */ /* 0x000fca00000001ff */
[----:B------:R-:W-:-:S13]  /*2340*/  LOP3.LUT P0, RZ, R6, 0x7fffffff, R3, 0xc8, !PT ;  /* 0x7fffffff06ff7812 */ /* 0x000fda000780c803 */
[----:B------:R-:W-:Y:S05]  /*2350*/  @!P0 BRA `(.L_x_111) ;  /* 0x0000000400108947 */ /* 0x000fea0003800000 */
[----:B------:R-:W-:Y:S02]  /*2360*/  FSETP.NEU.FTZ.AND P0, PT, |R0|, +INF , PT ;  /* 0x7f8000000000780b */ /* 0x000fe40003f1d200 */
[----:B------:R-:W-:-:S04]  /*2370*/  LOP3.LUT P1, RZ, R3, 0x7fffffff, RZ, 0xc0, !PT ;  /* 0x7fffffff03ff7812 */ /* 0x000fc8000782c0ff */
[----:B------:R-:W-:-:S13]  /*2380*/  PLOP3.LUT P0, PT, P0, P1, PT, 0x2f, 0xf2 ;  /* 0x0000000000f2781c */ /* 0x000fda0000702577 */
[----:B------:R-:W-:Y:S05]  /*2390*/  @P0 BRA `(.L_x_112) ;  /* 0x0000000000f80947 */ /* 0x000fea0003800000 */
[----:B------:R-:W-:-:S13]  /*23a0*/  LOP3.LUT P0, RZ, R6, 0x7fffffff, RZ, 0xc0, !PT ;  /* 0x7fffffff06ff7812 */ /* 0x000fda000780c0ff */
[----:B------:R-:W-:Y:S05]  /*23b0*/  @!P0 BRA `(.L_x_113) ;  /* 0x0000000000e48947 */ /* 0x000fea0003800000 */
[----:B------:R-:W-:Y:S02]  /*23c0*/  ISETP.GE.AND P0, PT, R7, RZ, PT ;  /* 0x000000ff0700720c */ /* 0x000fe40003f06270 */
[----:B------:R-:W-:-:S11]  /*23d0*/  MOV R8, RZ ;  /* 0x000000ff00087202 */ /* 0x000fd60000000f00 */
[----:B------:R-:W-:Y:S01]  /*23e0*/  @!P0 FFMA R6, R0, 1.84467440737095516160e+19, RZ ;  /* 0x5f80000000068823 */ /* 0x000fe200000000ff */
[----:B------:R-:W-:-:S07]  /*23f0*/  @!P0 IADD3 R8, PT, PT, R8, 0x40, RZ ;  /* 0x0000004008088810 */ /* 0x000fce0007ffe0ff */
.L_x_109:
[----:B------:R-:W-:Y:S01]  /*2400*/  LEA R3, R5, 0xc0800000, 0x17 ;  /* 0xc080000005037811 */ /* 0x000fe200078eb8ff */
[----:B------:R-:W-:Y:S01]  /*2410*/  UMOV UR4, 0xbfd8f5c3 ;  /* 0xbfd8f5c300047882 */ /* 0x000fe20000000000 */
[----:B------:R-:W-:Y:S02]  /*2420*/  IADD3 R5, PT, PT, R8, 0x7f, -R5 ;  /* 0x0000007f08057810 */ /* 0x000fe40007ffe805 */
[----:B------:R-:W-:-:S04]  /*2430*/  IADD3 R3, PT, PT, -R3, R6, RZ ;  /* 0x0000000603037210 */ /* 0x000fc80007ffe1ff */
[----:B------:R-:W0:Y:S01]  /*2440*/  MUFU.RCP R0, R3 ;  /* 0x0000000300007308 */ /* 0x000e220000001000 */
[----:B------:R-:W-:-:S04]  /*2450*/  FADD.FTZ R7, -R3, -RZ ;  /* 0x800000ff03077221 */ /* 0x000fc80000010100 */
[----:B0-----:R-:W-:-:S04]  /*2460*/  FFMA R9, R0, R7, 1 ;  /* 0x3f80000000097423 */ /* 0x001fc80000000007 */
[----:B------:R-:W-:-:S04]  /*2470*/  FFMA R0, R0, R9, R0 ;  /* 0x0000000900007223 */ /* 0x000fc80000000000 */
[----:B------:R-:W-:-:S04]  /*2480*/  FFMA R6, R0, UR4, RZ ;  /* 0x0000000400067c23 */ /* 0x000fc800080000ff */
[----:B------:R-:W-:-:S04]  /*2490*/  FFMA R9, R7, R6, UR4 ;  /* 0x0000000407097e23 */ /* 0x000fc80008000006 */
[----:B------:R-:W-:-:S04]  /*24a0*/  FFMA R9, R0, R9, R6 ;  /* 0x0000000900097223 */ /* 0x000fc80000000006 */
[----:B------:R-:W-:-:S04]  /*24b0*/  FFMA R10, R7, R9, UR4 ;  /* 0x00000004070a7e23 */ /* 0x000fc80008000009 */
        /* <DEDUP_REMOVED lines=14> */
[-CC-:B------:R-:W-:Y:S01]  /*25a0*/  FFMA.RZ R3, R0, R10.reuse, R9.reuse ;  /* 0x0000000a00037223 */ /* 0x180fe2000000c009 */
        /* <DEDUP_REMOVED lines=21> */
.L_x_115:
[----:B------:R-:W-:-:S04]  /*2700*/  LOP3.LUT R7, R7, 0x80000000, RZ, 0xc0, !PT ;  /* 0x8000000007077812 */ /* 0x000fc800078ec0ff */
[----:B------:R-:W-:Y:S01]  /*2710*/  LOP3.LUT R7, R7, 0x7f800000, RZ, 0xfc, !PT ;  /* 0x7f80000007077812 */ /* 0x000fe200078efcff */
[----:B------:R-:W-:Y:S06]  /*2720*/  BRA `(.L_x_116) ;  /* 0x0000000000287947 */ /* 0x000fec0003800000 */
.L_x_114:
[----:B------:R-:W-:Y:S01]  /*2730*/  LEA R7, R5, R7, 0x17 ;  /* 0x0000000705077211 */ /* 0x000fe200078eb8ff */
[----:B------:R-:W-:Y:S06]  /*2740*/  BRA `(.L_x_116) ;  /* 0x0000000000207947 */ /* 0x000fec0003800000 */
.L_x_113:
[----:B------:R-:W-:-:S04]  /*2750*/  LOP3.LUT R3, R6, 0x80000000, R3, 0x48, !PT ;  /* 0x8000000006037812 */ /* 0x000fc800078e4803 */
[----:B------:R-:W-:Y:S01]  /*2760*/  LOP3.LUT R7, R3, 0x7f800000, RZ, 0xfc, !PT ;  /* 0x7f80000003077812 */ /* 0x000fe200078efcff */
[----:B------:R-:W-:Y:S06]  /*2770*/  BRA `(.L_x_116) ;  /* 0x0000000000147947 */ /* 0x000fec0003800000 */
.L_x_112:
[----:B------:R-:W-:Y:S01]  /*2780*/  LOP3.LUT R7, R6, 0x80000000, R3, 0x48, !PT ;  /* 0x8000000006077812 */ /* 0x000fe200078e4803 */
[----:B------:R-:W-:Y:S06]  /*2790*/  BRA `(.L_x_116) ;  /* 0x00000000000c7947 */ /* 0x000fec0003800000 */
.L_x_111:
[----:B------:R-:W0:Y:S01]  /*27a0*/  MUFU.RSQ R7, -QNAN ;  /* 0xffc0000000077908 */ /* 0x000e220000001400 */
[----:B------:R-:W-:Y:S05]  /*27b0*/  BRA `(.L_x_116) ;  /* 0x0000000000047947 */ /* 0x000fea0003800000 */
.L_x_110:
[----:B------:R-:W-:-:S07]  /*27c0*/  FADD.FTZ R7, R0, -1.6950000524520874023 ;  /* 0xbfd8f5c300077421 */ /* 0x000fce0000010000 */
.L_x_116:
[----:B------:R-:W-:-:S04]  /*27d0*/  HFMA2 R3, -RZ, RZ, 0, 0 ;  /* 0x00000000ff037431 */ /* 0x000fc800000001ff */
[----:B0-----:R-:W-:Y:S05]  /*27e0*/  RET.REL.NODEC R2 `(_Z17d_simpleRecursivePfS_iif) ;  /* 0xffffffd802047950 */ /* 0x001fea0003c3ffff */
.L_x_117:
        /* <DEDUP_REMOVED lines=9> */
.L_x_147:


//--------------------- .text._Z11d_boxfilterPfS_iii --------------------------
	.section	.text._Z11d_boxfilterPfS_iii,"ax",@progbits
	.align	128
        .global         _Z11d_boxfilterPfS_iii
        .type           _Z11d_boxfilterPfS_iii,@function
        .size           _Z11d_boxfilterPfS_iii,(.L_x_148 - _Z11d_boxfilterPfS_iii)
        .other          _Z11d_boxfilterPfS_iii,@"STO_CUDA_ENTRY STV_DEFAULT"
_Z11d_boxfilterPfS_iii:
.text._Z11d_boxfilterPfS_iii:
[----:B------:R-:W-:Y:S01]  /*0000*/  LDC R1, c[0x0][0x37c] ;  /* 0x0000df00ff017b82 */ /* 0x000fe20000000800 */
[----:B------:R-:W0:Y:S07]  /*0010*/  S2R R0, SR_TID.X ;  /* 0x0000000000007919 */ /* 0x000e2e0000002100 */
[----:B------:R-:W0:Y:S01]  /*0020*/  S2UR UR4, SR_CTAID.X ;  /* 0x00000000000479c3 */ /* 0x000e220000002500 */
[----:B------:R-:W1:Y:S07]  /*0030*/  LDCU UR5, c[0x0][0x390] ;  /* 0x00007200ff0577ac */ /* 0x000e6e0008000800 */
[----:B------:R-:W0:Y:S02]  /*0040*/  LDC R3, c[0x0][0x360] ;  /* 0x0000d800ff037b82 */ /* 0x000e240000000800 */
[----:B0-----:R-:W-:-:S05]  /*0050*/  IMAD R3, R3, UR4, R0 ;  /* 0x0000000403037c24 */ /* 0x001fca000f8e0200 */
[----:B-1----:R-:W-:-:S13]  /*0060*/  ISETP.GE.AND P0, PT, R3, UR5, PT ;  /* 0x0000000503007c0c */ /* 0x002fda000bf06270 */
[----:B------:R-:W-:Y:S05]  /*0070*/  @P0 EXIT ;  /* 0x000000000000094d */ /* 0x000fea0003800000 */
[----:B------:R-:W0:Y:S01]  /*0080*/  LDCU UR5, c[0x0][0x398] ;  /* 0x00007300ff0577ac */ /* 0x000e220008000800 */
[----:B------:R-:W1:Y:S01]  /*0090*/  LDCU.64 UR8, c[0x0][0x358] ;  /* 0x00006b00ff0877ac */ /* 0x000e620008000a00 */
[----:B0-----:R-:W-:-:S04]  /*00a0*/  USHF.L.U32 UR5, UR5, 0x1, URZ ;  /* 0x0000000105057899 */ /* 0x001fc800080006ff */
[----:B------:R-:W-:-:S06]  /*00b0*/  UIADD3 UR10, UPT, UPT, UR5, 0x1, URZ ;  /* 0x00000001050a7890 */ /* 0x000fcc000fffe0ff */
[----:B------:R-:W-:-:S04]  /*00c0*/  I2FP.F32.S32 R0, UR10 ;  /* 0x0000000a00007c45 */ /* 0x000fc80008201400 */
[----:B------:R-:W-:-:S04]  /*00d0*/  IADD3 R2, PT, PT, R0, 0x1800000, RZ ;  /* 0x0180000000027810 */ /* 0x000fc80007ffe0ff */
[----:B------:R-:W-:-:S04]  /*00e0*/  LOP3.LUT R2, R2, 0x7f800000, RZ, 0xc0, !PT ;  /* 0x7f80000002027812 */ /* 0x000fc800078ec0ff */
[----:B------:R-:W-:-:S13]  /*00f0*/  ISETP.GT.U32.AND P0, PT, R2, 0x1ffffff, PT ;  /* 0x01ffffff0200780c */ /* 0x000fda0003f04070 */
[----:B-1----:R-:W-:Y:S05]  /*0100*/  @P0 BRA `(.L_x_118) ;  /* 0x00000000000c0947 */ /* 0x002fea0003800000 */
[----:B------:R-:W-:-:S07]  /*0110*/  MOV R2, 0x130 ;  /* 0x0000013000027802 */ /* 0x000fce0000000f00 */
[----:B------:R-:W-:Y:S05]  /*0120*/  CALL.REL.NOINC `($__internal_3_$__cuda_sm20_rcp_rn_f32_slowpath) ;  /* 0x0000002800f07944 */ /* 0x000fea0003c00000 */
[----:B------:R-:W-:Y:S05]  /*0130*/  BRA `(.L_x_119) ;  /* 0x0000000000107947 */ /* 0x000fea0003800000 */
.L_x_118:
[----:B------:R-:W0:Y:S02]  /*0140*/  MUFU.RCP R5, R0 ;  /* 0x0000000000057308 */ /* 0x000e240000001000 */
[----:B0-----:R-:W-:-:S04]  /*0150*/  FFMA R2, R0, R5, -1 ;  /* 0xbf80000000027423 */ /* 0x001fc80000000005 */
[----:B------:R-:W-:-:S04]  /*0160*/  FADD.FTZ R2, -R2, -RZ ;  /* 0x800000ff02027221 */ /* 0x000fc80000010100 */
[----:B------:R-:W-:-:S07]  /*0170*/  FFMA R0, R5, R2, R5 ;  /* 0x0000000205007223 */ /* 0x000fce0000000005 */
.L_x_119:
[----:B------:R-:W0:Y:S01]  /*0180*/  LDC.64 R10, c[0x0][0x380] ;  /* 0x0000e000ff0a7b82 */ /* 0x000e220000000a00 */
[----:B------:R-:W-:Y:S01]  /*0190*/  SHF.L.U32 R2, R3, 0x2, RZ ;  /* 0x0000000203027819 */ /* 0x000fe200000006ff */
[----:B------:R-:W1:Y:S04]  /*01a0*/  LDCU UR7, c[0x0][0x398] ;  /* 0x00007300ff0777ac */ /* 0x000e680008000800 */
[----:B0-----:R-:W-:-:S05]  /*01b0*/  IMAD.WIDE R10, R2, 0x4, R10 ;  /* 0x00000004020a7825 */ /* 0x001fca00078e020a */
[----:B------:R-:W2:Y:S01]  /*01c0*/  LDG.E R5, desc[UR8][R10.64] ;  /* 0x000000080a057981 */ /* 0x000ea2000c1e1900 */
[----:B-1----:R-:W-:Y:S02]  /*01d0*/  UISETP.GE.AND UP0, UPT, UR7, URZ, UPT ;  /* 0x000000ff0700728c */ /* 0x002fe4000bf06270 */
[----:B------:R-:W-:-:S05]  /*01e0*/  I2FP.F32.S32 R4, UR7 ;  /* 0x0000000700047c45 */ /* 0x000fca0008201400 */
[----:B--2---:R-:W-:Y:S02]  /*01f0*/  FMUL R5, R5, R4 ;  /* 0x0000000405057220 */ /* 0x004fe40000400000 */
[----:B------:R-:W-:Y:S05]  /*0200*/  BRA.U !UP0, `(.L_x_120) ;  /* 0x0000000508f87547 */ /* 0x000fea000b800000 */
[----:B------:R-:W-:Y:S02]  /*0210*/  UISETP.GE.U32.AND UP1, UPT, UR7, 0xf, UPT ;  /* 0x0000000f0700788c */ /* 0x000fe4000bf26070 */
[----:B------:R-:W-:Y:S01]  /*0220*/  UIADD3 UR6, UPT, UPT, UR10, -UR7, URZ ;  /* 0x800000070a067290 */ /* 0x000fe2000fffe0ff */
[----:B------:R-:W-:-:S03]  /*0230*/  UMOV UR4, URZ ;  /* 0x000000ff00047c82 */ /* 0x000fc60008000000 */
[----:B------:R-:W-:-:S04]  /*0240*/  ULOP3.LUT UR11, UR6, 0xf, URZ, 0xc0, !UPT ;  /* 0x0000000f060b7892 */ /* 0x000fc8000f8ec0ff */
[----:B------:R-:W-:Y:S01]  /*0250*/  UISETP.NE.AND UP0, UPT, UR11, URZ, UPT ;  /* 0x000000ff0b00728c */ /* 0x000fe2000bf05270 */
[----:B------:R-:W-:Y:S10]  /*0260*/  BRA.U !UP1, `(.L_x_121) ;  /* 0x0000000109e07547 */ /* 0x000ff4000b800000 */
[----:B------:R-:W-:Y:S01]  /*0270*/  HFMA2 R4, -RZ, RZ, 0, 0 ;  /* 0x00000000ff047431 */ /* 0x000fe200000001ff */
[----:B------:R-:W-:-:S04]  /*0280*/  ULOP3.LUT UR4, UR6, 0xfffffff0, URZ, 0xc0, !UPT ;  /* 0xfffffff006047892 */ /* 0x000fc8000f8ec0ff */
[----:B------:R-:W-:-:S12]  /*0290*/  UIADD3 UR12, UPT, UPT, -UR4, URZ, URZ ;  /* 0x000000ff040c7290 */ /* 0x000fd8000fffe1ff */
.L_x_122:
[----:B------:R-:W0:Y:S01]  /*02a0*/  LDC R7, c[0x0][0x390] ;  /* 0x0000e400ff077b82 */ /* 0x000e220000000800 */
[----:B------:R-:W-:-:S05]  /*02b0*/  IMAD.WIDE R14, R4, 0x10, R10 ;  /* 0x00000010040e7825 */ /* 0x000fca00078e020a */
[----:B------:R-:W2:Y:S01]  /*02c0*/  LDG.E R6, desc[UR8][R14.64] ;  /* 0x000000080e067981 */ /* 0x000ea2000c1e1900 */
[----:B0-----:R-:W-:-:S04]  /*02d0*/  IMAD.WIDE R28, R7, 0x10, R14 ;  /* 0x00000010071c7825 */ /* 0x001fc800078e020e */
[C---:B------:R-:W-:Y:S02]  /*02e0*/  IMAD.WIDE R12, R7.reuse, 0x10, R28 ;  /* 0x00000010070c7825 */ /* 0x040fe400078e021c */
[----:B------:R-:W3:Y:S02]  /*02f0*/  LDG.E R28, desc[UR8][R28.64] ;  /* 0x000000081c1c7981 */ /* 0x000ee4000c1e1900 */
[C---:B------:R-:W-:Y:S02]  /*0300*/  IMAD.WIDE R22, R7.reuse, 0x10, R12 ;  /* 0x0000001007167825 */ /* 0x040fe400078e020c */
[----:B------:R0:W4:Y:S04]  /*0310*/  LDG.E R27, desc[UR8][R12.64] ;  /* 0x000000080c1b7981 */ /* 0x000128000c1e1900 */
[----:B------:R-:W5:Y:S01]  /*0320*/  LDG.E R26, desc[UR8][R22.64] ;  /* 0x00000008161a7981 */ /* 0x000f62000c1e1900 */
[----:B------:R-:W-:-:S05]  /*0330*/  IMAD.WIDE R24, R7, 0x10, R22 ;  /* 0x0000001007187825 */ /* 0x000fca00078e0216 */
[----:B------:R-:W5:Y:S01]  /*0340*/  LDG.E R21, desc[UR8][R24.64] ;  /* 0x0000000818157981 */ /* 0x000f62000c1e1900 */
[----:B------:R-:W-:-:S05]  /*0350*/  IMAD.WIDE R16, R7, 0x10, R24 ;  /* 0x0000001007107825 */ /* 0x000fca00078e0218 */
[----:B------:R1:W5:Y:S01]  /*0360*/  LDG.E R20, desc[UR8][R16.64] ;  /* 0x0000000810147981 */ /* 0x000362000c1e1900 */
[----:B------:R-:W-:-:S04]  /*0370*/  IMAD.WIDE R8, R7, 0x10, R16 ;  /* 0x0000001007087825 */ /* 0x000fc800078e0210 */
[C---:B------:R-:W-:Y:S02]  /*0380*/  IMAD.WIDE R18, R7.reuse, 0x10, R8 ;  /* 0x0000001007127825 */ /* 0x040fe400078e0208 */
[----:B------:R-:W5:Y:S02]  /*0390*/  LDG.E R9, desc[UR8][R8.64] ;  /* 0x0000000808097981 */ /* 0x000f64000c1e1900 */
[----:B0-----:R-:W-:-:S05]  /*03a0*/  IMAD.WIDE R12, R7, 0x10, R18 ;  /* 0x00000010070c7825 */ /* 0x001fca00078e0212 */
[----:B------:R-:W5:Y:S01]  /*03b0*/  LDG.E R29, desc[UR8][R12.64] ;  /* 0x000000080c1d7981 */ /* 0x000f62000c1e1900 */
[----:B------:R-:W-:-:S03]  /*03c0*/  IMAD.WIDE R14, R7, 0x10, R12 ;  /* 0x00000010070e7825 */ /* 0x000fc600078e020c */
[----:B------:R0:W5:Y:S01]  /*03d0*/  LDG.E R8, desc[UR8][R18.64] ;  /* 0x0000000812087981 */ /* 0x000162000c1e1900 */
[----:B-1----:R-:W-:-:S03]  /*03e0*/  IMAD.WIDE R16, R7, 0x10, R14 ;  /* 0x0000001007107825 */ /* 0x002fc600078e020e */
[----:B------:R-:W5:Y:S01]  /*03f0*/  LDG.E R14, desc[UR8][R14.64] ;  /* 0x000000080e0e7981 */ /* 0x000f62000c1e1900 */
[----:B0-----:R-:W-:-:S03]  /*0400*/  IMAD.WIDE R18, R7, 0x10, R16 ;  /* 0x0000001007127825 */ /* 0x001fc600078e0210 */
[----:B------:R0:W5:Y:S01]  /*0410*/  LDG.E R15, desc[UR8][R16.64] ;  /* 0x00000008100f7981 */ /* 0x000162000c1e1900 */
[----:B------:R-:W-:-:S03]  /*0420*/  IMAD.WIDE R22, R7, 0x10, R18 ;  /* 0x0000001007167825 */ /* 0x000fc600078e0212 */
[----:B------:R-:W5:Y:S01]  /*0430*/  LDG.E R18, desc[UR8][R18.64] ;  /* 0x0000000812127981 */ /* 0x000f62000c1e1900 */
[----:B------:R-:W-:-:S03]  /*0440*/  IMAD.WIDE R24, R7, 0x10, R22 ;  /* 0x0000001007187825 */ /* 0x000fc600078e0216 */
[----:B------:R-:W5:Y:S01]  /*0450*/  LDG.E R22, desc[UR8][R22.64] ;  /* 0x0000000816167981 */ /* 0x000f62000c1e1900 */
[----:B------:R-:W-:-:S03]  /*0460*/  IMAD.WIDE R12, R7, 0x10, R24 ;  /* 0x00000010070c7825 */ /* 0x000fc600078e0218 */
[----:B------:R-:W5:Y:S01]  /*0470*/  LDG.E R24, desc[UR8][R24.64] ;  /* 0x0000000818187981 */ /* 0x000f62000c1e1900 */
[----:B0-----:R-:W-:-:S03]  /*0480*/  IMAD.WIDE R16, R7, 0x10, R12 ;  /* 0x0000001007107825 */ /* 0x001fc600078e020c */
[----:B------:R-:W5:Y:S04]  /*0490*/  LDG.E R19, desc[UR8][R12.64] ;  /* 0x000000080c137981 */ /* 0x000f68000c1e1900 */
[----:B------:R-:W5:Y:S01]  /*04a0*/  LDG.E R16, desc[UR8][R16.64] ;  /* 0x0000000810107981 */ /* 0x000f62000c1e1900 */
[----:B------:R-:W-:-:S04]  /*04b0*/  UIADD3 UR12, UPT, UPT, UR12, 0x10, URZ ;  /* 0x000000100c0c7890 */ /* 0x000fc8000fffe0ff */
[----:B------:R-:W-:Y:S01]  /*04c0*/  UISETP.NE.AND UP1, UPT, UR12, URZ, UPT ;  /* 0x000000ff0c00728c */ /* 0x000fe2000bf25270 */
[----:B------:R-:W-:Y:S01]  /*04d0*/  LEA R4, R7, R4, 0x4 ;  /* 0x0000000407047211 */ /* 0x000fe200078e20ff */
[----:B--2---:R-:W-:-:S04]  /*04e0*/  FADD R5, R6, R5 ;  /* 0x0000000506057221 */ /* 0x004fc80000000000 */
[----:B---3--:R-:W-:-:S04]  /*04f0*/  FADD R28, R5, R28 ;  /* 0x0000001c051c7221 */ /* 0x008fc80000000000 */
[----:B----4-:R-:W-:-:S04]  /*0500*/  FADD R27, R28, R27 ;  /* 0x0000001b1c1b7221 */ /* 0x010fc80000000000 */
[----:B-----5:R-:W-:-:S04]  /*0510*/  FADD R26, R27, R26 ;  /* 0x0000001a1b1a7221 */ /* 0x020fc80000000000 */
[----:B------:R-:W-:-:S04]  /*0520*/  FADD R21, R26, R21 ;  /* 0x000000151a157221 */ /* 0x000fc80000000000 */
        /* <DEDUP_REMOVED lines=10> */
[----:B------:R-:W-:Y:S01]  /*05d0*/  FADD R5, R19, R16 ;  /* 0x0000001013057221 */ /* 0x000fe20000000000 */
[----:B------:R-:W-:Y:S06]  /*05e0*/  BRA.U UP1, `(.L_x_122) ;  /* 0xfffffffd012c7547 */ /* 0x000fec000b83ffff */
.L_x_121:
[----:B------:R-:W-:Y:S05]  /*05f0*/  BRA.U !UP0, `(.L_x_120) ;  /* 0x0000000108fc7547 */ /* 0x000fea000b800000 */
[----:B------:R-:W-:Y:S02]  /*0600*/  UISETP.GE.U32.AND UP0, UPT, UR11, 0x8, UPT ;  /* 0x000000080b00788c */ /* 0x000fe4000bf06070 */
[----:B------:R-:W-:-:S04]  /*0610*/  ULOP3.LUT UR12, UR6, 0x7, URZ, 0xc0, !UPT ;  /* 0x00000007060c7892 */ /* 0x000fc8000f8ec0ff */
[----:B------:R-:W-:-:S03]  /*0620*/  UISETP.NE.AND UP1, UPT, UR12, URZ, UPT ;  /* 0x000000ff0c00728c */ /* 0x000fc6000bf25270 */
[----:B------:R-:W-:Y:S08]  /*0630*/  BRA.U !UP0, `(.L_x_123) ;  /* 0x00000001086c7547 */ /* 0x000ff0000b800000 */
[----:B------:R-:W0:Y:S02]  /*0640*/  LDC R23, c[0x0][0x390] ;  /* 0x0000e400ff177b82 */ /* 0x000e240000000800 */
[----:B0-----:R-:W-:-:S04]  /*0650*/  IMAD R15, R23, UR4, RZ ;  /* 0x00000004170f7c24 */ /* 0x001fc8000f8e02ff */
[----:B------:R-:W-:-:S04]  /*0660*/  IMAD.WIDE R14, R15, 0x10, R10 ;  /* 0x000000100f0e7825 */ /* 0x000fc800078e020a */
[C---:B------:R-:W-:Y:S02]  /*0670*/  IMAD.WIDE R16, R23.reuse, 0x10, R14 ;  /* 0x0000001017107825 */ /* 0x040fe400078e020e */
[----:B------:R-:W2:Y:S02]  /*0680*/  LDG.E R14, desc[UR8][R14.64] ;  /* 0x000000080e0e7981 */ /* 0x000ea4000c1e1900 */
[C---:B------:R-:W-:Y:S02]  /*0690*/  IMAD.WIDE R18, R23.reuse, 0x10, R16 ;  /* 0x0000001017127825 */ /* 0x040fe400078e0210 */
[----:B------:R-:W3:Y:S02]  /*06a0*/  LDG.E R17, desc[UR8][R16.64] ;  /* 0x0000000810117981 */ /* 0x000ee4000c1e1900 */
[C---:B------:R-:W-:Y:S02]  /*06b0*/  IMAD.WIDE R6, R23.reuse, 0x10, R18 ;  /* 0x0000001017067825 */ /* 0x040fe400078e0212 */
[----:B------:R-:W4:Y:S02]  /*06c0*/  LDG.E R19, desc[UR8][R18.64] ;  /* 0x0000000812137981 */ /* 0x000f24000c1e1900 */
[----:B------:R-:W-:-:S02]  /*06d0*/  IMAD.WIDE R20, R23, 0x10, R6 ;  /* 0x0000001017147825 */ /* 0x000fc400078e0206 */
[----:B------:R-:W5:Y:S02]  /*06e0*/  LDG.E R7, desc[UR8][R6.64] ;  /* 0x0000000806077981 */ /* 0x000f64000c1e1900 */
[C---:B------:R-:W-:Y:S02]  /*06f0*/  IMAD.WIDE R8, R23.reuse, 0x10, R20 ;  /* 0x0000001017087825 */ /* 0x040fe400078e0214 */
[----:B------:R-:W5:Y:S02]  /*0700*/  LDG.E R21, desc[UR8][R20.64] ;  /* 0x0000000814157981 */ /* 0x000f64000c1e1900 */
[C---:B------:R-:W-:Y:S02]  /*0710*/  IMAD.WIDE R12, R23.reuse, 0x10, R8 ;  /* 0x00000010170c7825 */ /* 0x040fe400078e0208 */
[----:B------:R-:W5:Y:S02]  /*0720*/  LDG.E R9, desc[UR8][R8.64] ;  /* 0x0000000808097981 */ /* 0x000f64000c1e1900 */
[----:B------:R-:W-:-:S02]  /*0730*/  IMAD.WIDE R22, R23, 0x10, R12 ;  /* 0x0000001017167825 */ /* 0x000fc400078e020c */
[----:B------:R-:W5:Y:S04]  /*0740*/  LDG.E R13, desc[UR8][R12.64] ;  /* 0x000000080c0d7981 */ /* 0x000f68000c1e1900 */
[----:B------:R-:W5:Y:S01]  /*0750*/  LDG.E R23, desc[UR8][R22.64] ;  /* 0x0000000816177981 */ /* 0x000f62000c1e1900 */
[----:B------:R-:W-:Y:S01]  /*0760*/  UIADD3 UR4, UPT, UPT, UR4, 0x8, URZ ;  /* 0x0000000804047890 */ /* 0x000fe2000fffe0ff */
[----:B--2---:R-:W-:-:S04]  /*0770*/  FADD R14, R5, R14 ;  /* 0x0000000e050e7221 */ /* 0x004fc80000000000 */
[----:B---3--:R-:W-:-:S04]  /*0780*/  FADD R14, R14, R17 ;  /* 0x000000110e0e7221 */ /* 0x008fc80000000000 */
[----:B----4-:R-:W-:-:S04]  /*0790*/  FADD R14, R14, R19 ;  /* 0x000000130e0e7221 */ /* 0x010fc80000000000 */
[----:B-----5:R-:W-:-:S04]  /*07a0*/  FADD R14, R14, R7 ;  /* 0x000000070e0e7221 */ /* 0x020fc80000000000 */
[----:B------:R-:W-:-:S04]  /*07b0*/  FADD R14, R14, R21 ;  /* 0x000000150e0e7221 */ /* 0x000fc80000000000 */
[----:B------:R-:W-:-:S04]  /*07c0*/  FADD R14, R14, R9 ;  /* 0x000000090e0e7221 */ /* 0x000fc80000000000 */
[----:B------:R-:W-:-:S04]  /*07d0*/  FADD R14, R14, R13 ;  /* 0x0000000d0e0e7221 */ /* 0x000fc80000000000 */
[----:B------:R-:W-:-:S07]  /*07e0*/  FADD R5, R14, R23 ;  /* 0x000000170e057221 */ /* 0x000fce0000000000 */
.L_x_123:
        /* <DEDUP_REMOVED lines=12> */
[----:B------:R-:W-:Y:S02]  /*08b0*/  IMAD.WIDE R14, R15, 0x10, R12 ;  /* 0x000000100f0e7825 */ /* 0x000fe400078e020c */
[----:B------:R-:W4:Y:S04]  /*08c0*/  LDG.E R12, desc[UR8][R12.64] ;  /* 0x000000080c0c7981 */ /* 0x000f28000c1e1900 */
[----:B------:R-:W5:Y:S01]  /*08d0*/  LDG.E R14, desc[UR8][R14.64] ;  /* 0x000000080e0e7981 */ /* 0x000f62000c1e1900 */
[----:B------:R-:W-:Y:S01]  /*08e0*/  UIADD3 UR4, UPT, UPT, UR4, 0x4, URZ ;  /* 0x0000000404047890 */ /* 0x000fe2000fffe0ff */
[----:B--2---:R-:W-:-:S04]  /*08f0*/  FADD R5, R5, R6 ;  /* 0x0000000605057221 */ /* 0x004fc80000000000 */
[----:B---3--:R-:W-:-:S04]  /*0900*/  FADD R5, R5, R8 ;  /* 0x0000000805057221 */ /* 0x008fc80000000000 */
[----:B----4-:R-:W-:-:S04]  /*0910*/  FADD R5, R5, R12 ;  /* 0x0000000c05057221 */ /* 0x010fc80000000000 */
[----:B-----5:R-:W-:-:S07]  /*0920*/  FADD R5, R5, R14 ;  /* 0x0000000e05057221 */ /* 0x020fce0000000000 */
.L_x_124:
[----:B------:R-:W-:Y:S05]  /*0930*/  BRA.U !UP1, `(.L_x_120) ;  /* 0x00000001092c7547 */ /* 0x000fea000b800000 */
[----:B------:R-:W0:Y:S01]  /*0940*/  LDCU UR11, c[0x0][0x390] ;  /* 0x00007200ff0b77ac */ /* 0x000e220008000800 */
[----:B------:R-:W-:Y:S02]  /*0950*/  UIADD3 UR6, UPT, UPT, -UR6, URZ, URZ ;  /* 0x000000ff06067290 */ /* 0x000fe4000fffe1ff */
[----:B0-----:R-:W-:-:S06]  /*0960*/  UIMAD UR4, UR4, UR11, URZ ;  /* 0x0000000b040472a4 */ /* 0x001fcc000f8e02ff */
[----:B------:R-:W-:-:S07]  /*0970*/  MOV R9, UR4 ;  /* 0x0000000400097c02 */ /* 0x000fce0008000f00 */
.L_x_125:
[----:B------:R-:W-:-:S06]  /*0980*/  IMAD.WIDE R6, R9, 0x10, R10 ;  /* 0x0000001009067825 */ /* 0x000fcc00078e020a */
[----:B------:R-:W2:Y:S01]  /*0990*/  LDG.E R6, desc[UR8][R6.64] ;  /* 0x0000000806067981 */ /* 0x000ea2000c1e1900 */
[----:B------:R-:W-:Y:S01]  /*09a0*/  UIADD3 UR6, UPT, UPT, UR6, 0x1, URZ ;  /* 0x0000000106067890 */ /* 0x000fe2000fffe0ff */
[----:B------:R-:W-:-:S03]  /*09b0*/  IADD3 R9, PT, PT, R9, UR11, RZ ;  /* 0x0000000b09097c10 */ /* 0x000fc6000fffe0ff */
[----:B------:R-:W-:Y:S01]  /*09c0*/  UISETP.NE.AND UP0, UPT, UR6, URZ, UPT ;  /* 0x000000ff0600728c */ /* 0x000fe2000bf05270 */
[----:B--2---:R-:W-:-:S08]  /*09d0*/  FADD R5, R6, R5 ;  /* 0x0000000506057221 */ /* 0x004fd00000000000 */
[----:B------:R-:W-:Y:S05]  /*09e0*/  BRA.U UP0, `(.L_x_125) ;  /* 0xfffffffd00e47547 */ /* 0x000fea000b83ffff */
.L_x_120:
[----:B------:R-:W0:Y:S01]  /*09f0*/  LDC.64 R12, c[0x0][0x388] ;  /* 0x0000e200ff0c7b82 */ /* 0x000e220000000a00 */
[----:B------:R-:W-:Y:S01]  /*0a00*/  FMUL R7, R5, R0 ;  /* 0x0000000005077220 */ /* 0x000fe20000400000 */
[----:B------:R-:W-:Y:S01]  /*0a10*/  UISETP.GE.AND UP0, UPT, UR7, 0x1, UPT ;  /* 0x000000010700788c */ /* 0x000fe2000bf06270 */
[----:B0-----:R-:W-:-:S05]  /*0a20*/  IMAD.WIDE R12, R3, 0x4, R12 ;  /* 0x00000004030c7825 */ /* 0x001fca00078e020c */
[----:B------:R0:W-:Y:S03]  /*0a30*/  STG.E desc[UR8][R12.64], R7 ;  /* 0x000000070c007986 */ /* 0x0001e6000c101908 */
[----:B------:R-:W-:Y:S05]  /*0a40*/  BRA.U !UP0, `(.L_x_126) ;  /* 0x00000009089c7547 */ /* 0x000fea000b800000 */
[----:B------:R-:W-:Y:S02]  /*0a50*/  UIADD3 UR4, UPT, UPT, UR7, -0x1, URZ ;  /* 0xffffffff07047890 */ /* 0x000fe4000fffe0ff */
[----:B------:R-:W-:Y:S02]  /*0a60*/  ULOP3.LUT UR11, UR7, 0x7, URZ, 0xc0, !UPT ;  /* 0x00000007070b7892 */ /* 0x000fe4000f8ec0ff */
[----:B------:R-:W-:-:S03]  /*0a70*/  UISETP.GE.U32.AND UP0, UPT, UR4, 0x7, UPT ;  /* 0x000000070400788c */ /* 0x000fc6000bf06070 */
[----:B------:R-:W-:-:S06]  /*0a80*/  UMOV UR4, 0x1 ;  /* 0x0000000100047882 */ /* 0x000fcc0000000000 */
[----:B------:R-:W-:Y:S05]  /*0a90*/  BRA.U !UP0, `(.L_x_127) ;  /* 0x00000005083c7547 */ /* 0x000fea000b800000 */
[----:B------:R-:W1:Y:S01]  /*0aa0*/  LDCU UR6, c[0x0][0x390] ;  /* 0x00007200ff0677ac */ /* 0x000e620008000800 */
[----:B------:R-:W2:Y:S01]  /*0ab0*/  LDC R9, c[0x0][0x390] ;  /* 0x0000e400ff097b82 */ /* 0x000ea20000000800 */
[----:B------:R-:W-:Y:S02]  /*0ac0*/  ULOP3.LUT UR4, UR7, 0x7ffffff8, URZ, 0xc0, !UPT ;  /* 0x7ffffff807047892 */ /* 0x000fe4000f8ec0ff */
[----:B-1----:R-:W-:Y:S02]  /*0ad0*/  UIMAD UR6, UR6, UR7, UR6 ;  /* 0x00000007060672a4 */ /* 0x002fe4000f8e0206 */
[----:B------:R-:W-:-:S03]  /*0ae0*/  UIADD3 UR7, UPT, UPT, -UR4, URZ, URZ ;  /* 0x000000ff04077290 */ /* 0x000fc6000fffe1ff */
[----:B------:R-:W-:Y:S01]  /*0af0*/  UMOV UR4, URZ ;  /* 0x000000ff00047c82 */ /* 0x000fe20008000000 */
[----:B0-----:R-:W-:-:S08]  /*0b00*/  MOV R7, UR6 ;  /* 0x0000000600077c02 */ /* 0x001fd00008000f00 */
.L_x_128:
[----:B0-----:R-:W-:Y:S01]  /*0b10*/  IMAD.WIDE R14, R7, 0x10, R10 ;  /* 0x00000010070e7825 */ /* 0x001fe200078e020a */
[----:B------:R-:W3:Y:S01]  /*0b20*/  LDG.E R17, desc[UR8][R10.64] ;  /* 0x000000080a117981 */ /* 0x000ee2000c1e1900 */
[----:B------:R-:W0:Y:S03]  /*0b30*/  LDC R4, c[0x0][0x390] ;  /* 0x0000e400ff047b82 */ /* 0x000e260000000800 */
[----:B------:R-:W4:Y:S01]  /*0b40*/  LDG.E R6, desc[UR8][R14.64] ;  /* 0x000000080e067981 */ /* 0x000f22000c1e1900 */
[----:B--2---:R-:W-:-:S04]  /*0b50*/  IMAD.WIDE R18, R9, 0x4, R12 ;  /* 0x0000000409127825 */ /* 0x004fc800078e020c */
[----:B----4-:R-:W-:-:S04]  /*0b60*/  FADD R6, R6, R5 ;  /* 0x0000000506067221 */ /* 0x010fc80000000000 */
[----:B---3--:R-:W-:Y:S01]  /*0b70*/  FADD R5, R6, -R17 ;  /* 0x8000001106057221 */ /* 0x008fe20000000000 */
[----:B0-----:R-:W-:-:S04]  /*0b80*/  IMAD.WIDE R16, R4, 0x10, R14 ;  /* 0x0000001004107825 */ /* 0x001fc800078e020e */
[----:B------:R-:W-:-:S05]  /*0b90*/  FMUL R23, R5, R0 ;  /* 0x0000000005177220 */ /* 0x000fca0000400000 */
[----:B------:R0:W-:Y:S04]  /*0ba0*/  STG.E desc[UR8][R18.64], R23 ;  /* 0x0000001712007986 */ /* 0x0001e8000c101908 */
[----:B------:R-:W2:Y:S04]  /*0bb0*/  LDG.E R6, desc[UR8][R16.64] ;  /* 0x0000000810067981 */ /* 0x000ea8000c1e1900 */
[----:B------:R-:W3:Y:S01]  /*0bc0*/  LDG.E R21, desc[UR8][R10.64] ;  /* 0x000000080a157981 */ /* 0x000ee2000c1e1900 */
[----:B------:R-:W-:-:S04]  /*0bd0*/  IMAD.WIDE R14, R4, 0x10, R16 ;  /* 0x00000010040e7825 */ /* 0x000fc800078e0210 */
[----:B--2---:R-:W-:-:S04]  /*0be0*/  FADD R6, R5, R6 ;  /* 0x0000000605067221 */ /* 0x004fc80000000000 */
[----:B---3--:R-:W-:Y:S01]  /*0bf0*/  FADD R5, R6, -R21 ;  /* 0x8000001506057221 */ /* 0x008fe20000000000 */
[----:B------:R-:W-:-:S04]  /*0c00*/  IMAD.WIDE R20, R4, 0x4, R18 ;  /* 0x0000000404147825 */ /* 0x000fc800078e0212 */
[----:B------:R-:W-:-:S05]  /*0c10*/  FMUL R25, R5, R0 ;  /* 0x0000000005197220 */ /* 0x000fca0000400000 */
[----:B------:R1:W-:Y:S04]  /*0c20*/  STG.E desc[UR8][R20.64], R25 ;  /* 0x0000001914007986 */ /* 0x0003e8000c101908 */
[----:B------:R-:W2:Y:S04]  /*0c30*/  LDG.E R6, desc[UR8][R14.64] ;  /* 0x000000080e067981 */ /* 0x000ea8000c1e1900 */
[----:B------:R-:W3:Y:S01]  /*0c40*/  LDG.E R27, desc[UR8][R10.64] ;  /* 0x000000080a1b7981 */ /* 0x000ee2000c1e1900 */
[----:B0-----:R-:W-:-:S04]  /*0c50*/  IMAD.WIDE R18, R4, 0x4, R20 ;  /* 0x0000000404127825 */ /* 0x001fc800078e0214 */
[----:B------:R-:W-:-:S04]  /*0c60*/  IMAD.WIDE R16, R4, 0x10, R14 ;  /* 0x0000001004107825 */ /* 0x000fc800078e020e */
[----:B--2---:R-:W-:-:S04]  /*0c70*/  FADD R6, R5, R6 ;  /* 0x0000000605067221 */ /* 0x004fc80000000000 */
[----:B---3--:R-:W-:-:S04]  /*0c80*/  FADD R27, R6, -R27 ;  /* 0x8000001b061b7221 */ /* 0x008fc80000000000 */
[----:B------:R-:W-:-:S05]  /*0c90*/  FMUL R5, R27, R0 ;  /* 0x000000001b057220 */ /* 0x000fca0000400000 */
[----:B------:R0:W-:Y:S04]  /*0ca0*/  STG.E desc[UR8][R18.64], R5 ;  /* 0x0000000512007986 */ /* 0x0001e8000c101908 */
[----:B------:R-:W2:Y:S04]  /*0cb0*/  LDG.E R6, desc[UR8][R16.64] ;  /* 0x0000000810067981 */ /* 0x000ea8000c1e1900 */
[----:B------:R-:W3:Y:S01]  /*0cc0*/  LDG.E R23, desc[UR8][R10.64] ;  /* 0x000000080a177981 */ /* 0x000ee2000c1e1900 */
[----:B-1----:R-:W-:-:S04]  /*0cd0*/  IMAD.WIDE R20, R4, 0x4, R18 ;  /* 0x0000000404147825 */ /* 0x002fc800078e0212 */
[----:B------:R-:W-:-:S04]  /*0ce0*/  IMAD.WIDE R14, R4, 0x10, R16 ;  /* 0x00000010040e7825 */ /* 0x000fc800078e0210 */
[----:B--2---:R-:W-:-:S04]  /*0cf0*/  FADD R6, R27, R6 ;  /* 0x000000061b067221 */ /* 0x004fc80000000000 */
[----:B---3--:R-:W-:-:S04]  /*0d00*/  FADD R23, R6, -R23 ;  /* 0x8000001706177221 */ /* 0x008fc80000000000 */
        /* <DEDUP_REMOVED lines=20> */
[----:B------:R-:W-:-:S04]  /*0e50*/  IMAD.WIDE R16, R4, 0x4, R20 ;  /* 0x0000000404107825 */ /* 0x000fc800078e0214 */
[----:B0-----:R-:W-:-:S04]  /*0e60*/  IMAD.WIDE R18, R4, 0x10, R14 ;  /* 0x0000001004127825 */ /* 0x001fc800078e020e */
[----:B--2---:R-:W-:-:S04]  /*0e70*/  FADD R6, R23, R6 ;  /* 0x0000000617067221 */ /* 0x004fc80000000000 */
[----:B---3--:R-:W-:-:S04]  /*0e80*/  FADD R27, R6, -R27 ;  /* 0x8000001b061b7221 */ /* 0x008fc80000000000 */
[----:B------:R-:W-:-:S05]  /*0e90*/  FMUL R23, R27, R0 ;  /* 0x000000001b177220 */ /* 0x000fca0000400000 */
[----:B------:R0:W-:Y:S04]  /*0ea0*/  STG.E desc[UR8][R16.64], R23 ;  /* 0x0000001710007986 */ /* 0x0001e8000c101908 */
[----:B------:R-:W2:Y:S04]  /*0eb0*/  LDG.E R18, desc[UR8][R18.64] ;  /* 0x0000000812127981 */ /* 0x000ea8000c1e1900 */
[----:B------:R-:W3:Y:S01]  /*0ec0*/  LDG.E R6, desc[UR8][R10.64] ;  /* 0x000000080a067981 */ /* 0x000ee2000c1e1900 */
[----:B------:R-:W-:Y:S01]  /*0ed0*/  IMAD.WIDE R14, R4, 0x4, R16 ;  /* 0x00000004040e7825 */ /* 0x000fe200078e0210 */
[----:B------:R-:W-:-:S04]  /*0ee0*/  UIADD3 UR7, UPT, UPT, UR7, 0x8, URZ ;  /* 0x0000000807077890 */ /* 0x000fc8000fffe0ff */
[----:B------:R-:W-:Y:S01]  /*0ef0*/  UISETP.NE.AND UP0, UPT, UR7, URZ, UPT ;  /* 0x000000ff0700728c */ /* 0x000fe2000bf05270 */
[C---:B------:R-:W-:Y:S02]  /*0f00*/  LEA R9, R4.reuse, R9, 0x3 ;  /* 0x0000000904097211 */ /* 0x040fe400078e18ff */
[----:B------:R-:W-:Y:S01]  /*0f10*/  LEA R7, R4, R7, 0x3 ;  /* 0x0000000704077211 */ /* 0x000fe200078e18ff */
[----:B------:R-:W-:Y:S01]  /*0f20*/  UIADD3 UR4, UPT, UPT, UR4, 0x8, URZ ;  /* 0x0000000804047890 */ /* 0x000fe2000fffe0ff */
[----:B--2---:R-:W-:-:S04]  /*0f30*/  FADD R5, R27, R18 ;  /* 0x000000121b057221 */ /* 0x004fc80000000000 */
[----:B---3--:R-:W-:-:S04]  /*0f40*/  FADD R5, R5, -R6 ;  /* 0x8000000605057221 */ /* 0x008fc80000000000 */
[----:B-1----:R-:W-:-:S05]  /*0f50*/  FMUL R21, R5, R0 ;  /* 0x0000000005157220 */ /* 0x002fca0000400000 */
[----:B------:R0:W-:Y:S01]  /*0f60*/  STG.E desc[UR8][R14.64], R21 ;  /* 0x000000150e007986 */ /* 0x0001e2000c101908 */
[----:B------:R-:W-:Y:S05]  /*0f70*/  BRA.U UP0, `(.L_x_128) ;  /* 0xfffffff900e47547 */ /* 0x000fea000b83ffff */
[----:B------:R-:W-:-:S12]  /*0f80*/  UIADD3 UR4, UPT, UPT, UR4, 0x1, URZ ;  /* 0x0000000104047890 */ /* 0x000fd8000fffe0ff */
.L_x_127:
[----:B------:R-:W-:-:S09]  /*0f90*/  UISETP.NE.AND UP0, UPT, UR11, URZ, UPT ;  /* 0x000000ff0b00728c */ /* 0x000fd2000bf05270 */
[----:B------:R-:W-:Y:S05]  /*0fa0*/  BRA.U !UP0, `(.L_x_126) ;  /* 0x0000000508447547 */ /* 0x000fea000b800000 */
[----:B------:R-:W1:Y:S01]  /*0fb0*/  LDCU UR6, c[0x0][0x398] ;  /* 0x00007300ff0677ac */ /* 0x000e620008000800 */
[----:B------:R-:W-:Y:S02]  /*0fc0*/  UISETP.GE.U32.AND UP0, UPT, UR11, 0x4, UPT ;  /* 0x000000040b00788c */ /* 0x000fe4000bf06070 */
[----:B-1----:R-:W-:-:S04]  /*0fd0*/  ULOP3.LUT UR7, UR6, 0x3, URZ, 0xc0, !UPT ;  /* 0x0000000306077892 */ /* 0x002fc8000f8ec0ff */
[----:B------:R-:W-:-:S03]  /*0fe0*/  UISETP.NE.AND UP1, UPT, UR7, URZ, UPT ;  /* 0x000000ff0700728c */ /* 0x000fc6000bf25270 */
[----:B------:R-:W-:Y:S08]  /*0ff0*/  BRA.U !UP0, `(.L_x_129) ;  /* 0x0000000108947547 */ /* 0x000ff0000b800000 */
[----:B------:R-:W1:Y:S01]  /*1000*/  LDC R9, c[0x0][0x390] ;  /* 0x0000e400ff097b82 */ /* 0x000e620000000800 */
[----:B------:R-:W-:Y:S01]  /*1010*/  UIADD3 UR11, UPT, UPT, UR4, UR6, URZ ;  /* 0x00000006040b7290 */ /* 0x000fe2000fffe0ff */
[----:B0-----:R-:W2:Y:S05]  /*1020*/  LDG.E R15, desc[UR8][R10.64] ;  /* 0x000000080a0f7981 */ /* 0x001eaa000c1e1900 */
[----:B-1----:R-:W-:-:S04]  /*1030*/  IMAD R7, R9, UR11, RZ ;  /* 0x0000000b09077c24 */ /* 0x002fc8000f8e02ff */
[----:B------:R-:W-:-:S05]  /*1040*/  IMAD.WIDE R6, R7, 0x10, R10 ;  /* 0x0000001007067825 */ /* 0x000fca00078e020a */
[----:B------:R-:W3:Y:S02]  /*1050*/  LDG.E R4, desc[UR8][R6.64] ;  /* 0x0000000806047981 */ /* 0x000ee4000c1e1900 */
[----:B---3--:R-:W-:Y:S01]  /*1060*/  FADD R4, R5, R4 ;  /* 0x0000000405047221 */ /* 0x008fe20000000000 */
[----:B------:R-:W-:-:S03]  /*1070*/  IMAD R5, R9, UR4, RZ ;  /* 0x0000000409057c24 */ /* 0x000fc6000f8e02ff */
[----:B--2---:R-:W-:Y:S01]  /*1080*/  FADD R17, R4, -R15 ;  /* 0x8000000f04117221 */ /* 0x004fe20000000000 */
[----:B------:R-:W-:-:S04]  /*1090*/  IMAD.WIDE R14, R5, 0x4, R12 ;  /* 0x00000004050e7825 */ /* 0x000fc800078e020c */
[----:B------:R-:W-:Y:S01]  /*10a0*/  FMUL R19, R17, R0 ;  /* 0x0000000011137220 */ /* 0x000fe20000400000 */
[----:B------:R-:W-:-:S04]  /*10b0*/  IMAD.WIDE R4, R9, 0x10, R6 ;  /* 0x0000001009047825 */ /* 0x000fc800078e0206 */
        /* <DEDUP_REMOVED lines=19> */
[----:B------:R-:W-:Y:S01]  /*11f0*/  IMAD.WIDE R6, R9, 0x4, R14 ;  /* 0x0000000409067825 */ /* 0x000fe200078e020e */
[----:B------:R-:W-:-:S03]  /*1200*/  UIADD3 UR4, UPT, UPT, UR4, 0x4, URZ ;  /* 0x0000000404047890 */ /* 0x000fc6000fffe0ff */
[----:B--2---:R-:W-:-:S04]  /*1210*/  FADD R5, R25, R18 ;  /* 0x0000001219057221 */ /* 0x004fc80000000000 */
[----:B---3--:R-:W-:-:S04]  /*1220*/  FADD R5, R5, -R4 ;  /* 0x8000000405057221 */ /* 0x008fc80000000000 */
[----:B------:R-:W-:-:S05]  /*1230*/  FMUL R9, R5, R0 ;  /* 0x0000000005097220 */ /* 0x000fca0000400000 */
[----:B------:R1:W-:Y:S02]  /*1240*/  STG.E desc[UR8][R6.64], R9 ;  /* 0x0000000906007986 */ /* 0x0003e4000c101908 */
.L_x_129:
[----:B------:R-:W-:Y:S05]  /*1250*/  BRA.U !UP1, `(.L_x_126) ;  /* 0x0000000109987547 */ /* 0x000fea000b800000 */
[----:B------:R-:W-:Y:S02]  /*1260*/  UISETP.NE.AND UP0, UPT, UR7, 0x1, UPT ;  /* 0x000000010700788c */ /* 0x000fe4000bf05270 */
[----:B------:R-:W-:-:S04]  /*1270*/  ULOP3.LUT UR11, UR6, 0x1, URZ, 0xc0, !UPT ;  /* 0x00000001060b7892 */ /* 0x000fc8000f8ec0ff */
[----:B------:R-:W-:-:S03]  /*1280*/  UISETP.NE.U32.AND UP1, UPT, UR11, 0x1, UPT ;  /* 0x000000010b00788c */ /* 0x000fc6000bf25070 */
[----:B------:R-:W-:Y:S08]  /*1290*/  BRA.U !UP0, `(.L_x_130) ;  /* 0x0000000108547547 */ /* 0x000ff0000b800000 */
[----:B------:R-:W2:Y:S01]  /*12a0*/  LDC R19, c[0x0][0x390] ;  /* 0x0000e400ff137b82 */ /* 0x000ea20000000800 */
[----:B------:R-:W-:Y:S01]  /*12b0*/  UIADD3 UR7, UPT, UPT, UR4, UR6, URZ ;  /* 0x0000000604077290 */ /* 0x000fe2000fffe0ff */
[----:B01----:R-:W3:Y:S05]  /*12c0*/  LDG.E R7, desc[UR8][R10.64] ;  /* 0x000000080a077981 */ /* 0x003eea000c1e1900 */
[----:B--2---:R-:W-:-:S04]  /*12d0*/  IMAD R9, R19, UR7, RZ ;  /* 0x0000000713097c24 */ /* 0x004fc8000f8e02ff */
[----:B------:R-:W-:-:S05]  /*12e0*/  IMAD.WIDE R8, R9, 0x10, R10 ;  /* 0x0000001009087825 */ /* 0x000fca00078e020a */
[----:B------:R-:W2:Y:S01]  /*12f0*/  LDG.E R4, desc[UR8][R8.64] ;  /* 0x0000000808047981 */ /* 0x000ea2000c1e1900 */
[----:B------:R-:W-:Y:S02]  /*1300*/  IMAD R15, R19, UR4, RZ ;  /* 0x00000004130f7c24 */ /* 0x000fe4000f8e02ff */
[----:B--2---:R-:W-:-:S04]  /*1310*/  FADD R4, R5, R4 ;  /* 0x0000000405047221 */ /* 0x004fc80000000000 */
[----:B---3--:R-:W-:Y:S01]  /*1320*/  FADD R5, R4, -R7 ;  /* 0x8000000704057221 */ /* 0x008fe20000000000 */
[----:B------:R-:W-:-:S04]  /*1330*/  IMAD.WIDE R6, R15, 0x4, R12 ;  /* 0x000000040f067825 */ /* 0x000fc800078e020c */
[----:B------:R-:W-:Y:S01]  /*1340*/  FMUL R17, R5, R0 ;  /* 0x0000000005117220 */ /* 0x000fe20000400000 */
[----:B------:R-:W-:-:S04]  /*1350*/  IMAD.WIDE R14, R19, 0x10, R8 ;  /* 0x00000010130e7825 */ /* 0x000fc800078e0208 */
[----:B------:R2:W-:Y:S04]  /*1360*/  STG.E desc[UR8][R6.64], R17 ;  /* 0x0000001106007986 */ /* 0x0005e8000c101908 */
[----:B------:R-:W3:Y:S04]  /*1370*/  LDG.E R14, desc[UR8][R14.64] ;  /* 0x000000080e0e7981 */ /* 0x000ee8000c1e1900 */
[----:B------:R-:W4:Y:S01]  /*1380*/  LDG.E R4, desc[UR8][R10.64] ;  /* 0x000000080a047981 */ /* 0x000f22000c1e1900 */
[----:B------:R-:W-:Y:S01]  /*1390*/  IMAD.WIDE R8, R19, 0x4, R6 ;  /* 0x0000000413087825 */ /* 0x000fe200078e0206 */
[----:B------:R-:W-:-:S03]  /*13a0*/  UIADD3 UR4, UPT, UPT, UR4, 0x2, URZ ;  /* 0x0000000204047890 */ /* 0x000fc6000fffe0ff */
[----:B---3--:R-:W-:-:S04]  /*13b0*/  FADD R5, R5, R14 ;  /* 0x0000000e05057221 */ /* 0x008fc80000000000 */
[----:B----4-:R-:W-:-:S04]  /*13c0*/  FADD R5, R5, -R4 ;  /* 0x8000000405057221 */ /* 0x010fc80000000000 */
[----:B------:R-:W-:-:S05]  /*13d0*/  FMUL R19, R5, R0 ;  /* 0x0000000005137220 */ /* 0x000fca0000400000 */
[----:B------:R2:W-:Y:S02]  /*13e0*/  STG.E desc[UR8][R8.64], R19 ;  /* 0x0000001308007986 */ /* 0x0005e4000c101908 */
.L_x_130:
[----:B------:R-:W-:Y:S05]  /*13f0*/  BRA.U UP1, `(.L_x_126) ;  /* 0x0000000101307547 */ /* 0x000fea000b800000 */
[----:B-12---:R-:W0:Y:S01]  /*1400*/  LDC R9, c[0x0][0x390] ;  /* 0x0000e400ff097b82 */ /* 0x006e220000000800 */
[----:B------:R-:W-:Y:S01]  /*1410*/  UIADD3 UR6, UPT, UPT, UR4, UR6, URZ ;  /* 0x0000000604067290 */ /* 0x000fe2000fffe0ff */
[----:B------:R-:W2:Y:S05]  /*1420*/  LDG.E R4, desc[UR8][R10.64] ;  /* 0x000000080a047981 */ /* 0x000eaa000c1e1900 */
[----:B0-----:R-:W-:-:S04]  /*1430*/  IMAD R7, R9, UR6, RZ ;  /* 0x0000000609077c24 */ /* 0x001fc8000f8e02ff */
[----:B------:R-:W-:-:S06]  /*1440*/  IMAD.WIDE R6, R7, 0x10, R10 ;  /* 0x0000001007067825 */ /* 0x000fcc00078e020a */
[----:B------:R-:W3:Y:S01]  /*1450*/  LDG.E R6, desc[UR8][R6.64] ;  /* 0x0000000806067981 */ /* 0x000ee2000c1e1900 */
[----:B------:R-:W-:-:S04]  /*1460*/  IMAD R9, R9, UR4, RZ ;  /* 0x0000000409097c24 */ /* 0x000fc8000f8e02ff */
[----:B------:R-:W-:-:S04]  /*1470*/  IMAD.WIDE R8, R9, 0x4, R12 ;  /* 0x0000000409087825 */ /* 0x000fc800078e020c */
[----:B---3--:R-:W-:-:S04]  /*1480*/  FADD R5, R5, R6 ;  /* 0x0000000605057221 */ /* 0x008fc80000000000 */
[----:B--2---:R-:W-:-:S04]  /*1490*/  FADD R5, R5, -R4 ;  /* 0x8000000405057221 */ /* 0x004fc80000000000 */
[----:B------:R-:W-:-:S05]  /*14a0*/  FMUL R15, R5, R0 ;  /* 0x00000000050f7220 */ /* 0x000fca0000400000 */
[----:B------:R3:W-:Y:S02]  /*14b0*/  STG.E desc[UR8][R8.64], R15 ;  /* 0x0000000f08007986 */ /* 0x0007e4000c101908 */
.L_x_126:
[----:B012---:R-:W0:Y:S01]  /*14c0*/  LDC R7, c[0x0][0x398] ;  /* 0x0000e600ff077b82 */ /* 0x007e220000000800 */
[----:B------:R-:W1:Y:S01]  /*14d0*/  LDCU UR6, c[0x0][0x394] ;  /* 0x00007280ff0677ac */ /* 0x000e620008000800 */
[C---:B0-----:R-:W-:Y:S02]  /*14e0*/  IADD3 R4, PT, PT, -R7.reuse, UR10, RZ ;  /* 0x0000000a07047c10 */ /* 0x041fe4000fffe1ff */
[----:B-1----:R-:W-:-:S04]  /*14f0*/  IADD3 R7, PT, PT, -R7, UR6, RZ ;  /* 0x0000000607077c10 */ /* 0x002fc8000fffe1ff */
[----:B------:R-:W-:-:S13]  /*1500*/  ISETP.GE.AND P0, PT, R4, R7, PT ;  /* 0x000000070400720c */ /* 0x000fda0003f06270 */
[----:B------:R-:W-:Y:S05]  /*1510*/  @P0 BRA `(.L_x_131) ;  /* 0x0000000c00280947 */ /* 0x000fea0003800000 */
[----:B------:R-:W-:Y:S01]  /*1520*/  UIADD3 UR7, UPT, UPT, -UR5, -0x2, UR6 ;  /* 0xfffffffe05077890 */ /* 0x000fe2000fffe106 */
[----:B---3--:R-:W-:Y:S01]  /*1530*/  MOV R15, R4 ;  /* 0x00000004000f7202 */ /* 0x008fe20000000f00 */
[----:B------:R-:W-:Y:S02]  /*1540*/  ULOP3.LUT UR4, URZ, UR5, URZ, 0x33, !UPT ;  /* 0x00000005ff047292 */ /* 0x000fe4000f8e33ff */
[----:B------:R-:W-:Y:S02]  /*1550*/  UISETP.GE.U32.AND UP0, UPT, UR7, 0x7, UPT ;  /* 0x000000070700788c */ /* 0x000fe4000bf06070 */
[----:B------:R-:W-:-:S07]  /*1560*/  UIADD3 UR4, UPT, UPT, UR4, UR6, URZ ;  /* 0x0000000604047290 */ /* 0x000fce000fffe0ff */
[----:B------:R-:W-:Y:S05]  /*1570*/  BRA.U !UP0, `(.L_x_132) ;  /* 0x0000000508647547 */ /* 0x000fea000b800000 */
[----:B------:R-:W0:Y:S01]  /*1580*/  LDCU UR11, c[0x0][0x390] ;  /* 0x00007200ff0b77ac */ /* 0x000e220008000800 */
[----:B------:R-:W1:Y:S01]  /*1590*/  LDC R8, c[0x0][0x398] ;  /* 0x0000e600ff087b82 */ /* 0x000e620000000800 */
[----:B------:R-:W-:-:S04]  /*15a0*/  ULOP3.LUT UR6, UR4, 0xfffffff8, URZ, 0xc0, !UPT ;  /* 0xfffffff804067892 */ /* 0x000fc8000f8ec0ff */
[----:B------:R-:W-:-:S03]  /*15b0*/  UIADD3 UR6, UPT, UPT, -UR6, URZ, URZ ;  /* 0x000000ff06067290 */ /* 0x000fc6000fffe1ff */
[----:B------:R-:W2:Y:S08]  /*15c0*/  LDC R6, c[0x0][0x390] ;  /* 0x0000e400ff067b82 */ /* 0x000eb00000000800 */
[----:B------:R-:W3:Y:S01]  /*15d0*/  LDC.64 R16, c[0x0][0x380] ;  /* 0x0000e000ff107b82 */ /* 0x000ee20000000a00 */
[----:B0-----:R-:W-:Y:S02]  /*15e0*/  UIMAD UR7, UR10, UR11, URZ ;  /* 0x0000000b0a0772a4 */ /* 0x001fe4000f8e02ff */
[----:B------:R-:W-:-:S04]  /*15f0*/  IMAD R15, R4, UR11, RZ ;  /* 0x0000000b040f7c24 */ /* 0x000fc8000f8e02ff */
[----:B------:R-:W-:-:S07]  /*1600*/  MOV R9, UR7 ;  /* 0x0000000700097c02 */ /* 0x000fce0008000f00 */
.L_x_133:
[----:B0-----:R-:W-:-:S04]  /*1610*/  IMAD.WIDE R22, R9, 0x10, R10 ;  /* 0x0000001009167825 */ /* 0x001fc800078e020a */
[----:B---3--:R-:W-:Y:S01]  /*1620*/  IMAD.WIDE R20, R2, 0x4, R16 ;  /* 0x0000000402147825 */ /* 0x008fe200078e0210 */
[----:B------:R-:W3:Y:S04]  /*1630*/  LDG.E R14, desc[UR8][R22.64] ;  /* 0x00000008160e7981 */ /* 0x000ee8000c1e1900 */
[----:B------:R-:W4:Y:S01]  /*1640*/  LDG.E R19, desc[UR8][R20.64] ;  /* 0x0000000814137981 */ /* 0x000f22000c1e1900 */
[----:B------:R-:W-:-:S04]  /*1650*/  IMAD.WIDE R28, R15, 0x4, R12 ;  /* 0x000000040f1c7825 */ /* 0x000fc800078e020c */
[----:B--2---:R-:W-:-:S04]  /*1660*/  IMAD.WIDE R26, R6, 0x10, R22 ;  /* 0x00000010061a7825 */ /* 0x004fc800078e0216 */
[----:B---3--:R-:W-:-:S04]  /*1670*/  FADD R14, R14, R5 ;  /* 0x000000050e0e7221 */ /* 0x008fc80000000000 */
[----:B----4-:R-:W-:Y:S01]  /*1680*/  FADD R5, R14, -R19 ;  /* 0x800000130e057221 */ /* 0x010fe20000000000 */
[----:B------:R-:W-:-:S04]  /*1690*/  IMAD.WIDE R18, R6, 0x10, R20 ;  /* 0x0000001006127825 */ /* 0x000fc800078e0214 */
[----:B------:R-:W-:-:S05]  /*16a0*/  FMUL R14, R5, R0 ;  /* 0x00000000050e7220 */ /* 0x000fca0000400000 */
[----:B------:R0:W-:Y:S04]  /*16b0*/  STG.E desc[UR8][R28.64], R14 ;  /* 0x0000000e1c007986 */ /* 0x0001e8000c101908 */
[----:B------:R-:W2:Y:S04]  /*16c0*/  LDG.E R24, desc[UR8][R26.64] ;  /* 0x000000081a187981 */ /* 0x000ea8000c1e1900 */
[----:B------:R-:W3:Y:S01]  /*16d0*/  LDG.E R25, desc[UR8][R18.64] ;  /* 0x0000000812197981 */ /* 0x000ee2000c1e1900 */
[----:B------:R-:W-:-:S04]  /*16e0*/  IMAD.WIDE R22, R6, 0x10, R26 ;  /* 0x0000001006167825 */ /* 0x000fc800078e021a */
[----:B------:R-:W-:-:S04]  /*16f0*/  IMAD.WIDE R20, R6, 0x10, R18 ;  /* 0x0000001006147825 */ /* 0x000fc800078e0212 */
[----:B--2---:R-:W-:-:S04]  /*1700*/  FADD R5, R5, R24 ;  /* 0x0000001805057221 */ /* 0x004fc80000000000 */
[----:B---3--:R-:W-:Y:S01]  /*1710*/  FADD R5, R5, -R25 ;  /* 0x8000001905057221 */ /* 0x008fe20000000000 */
[----:B------:R-:W-:-:S04]  /*1720*/  IMAD.WIDE R24, R6, 0x4, R28 ;  /* 0x0000000406187825 */ /* 0x000fc800078e021c */
[----:B0-----:R-:W-:-:S05]  /*1730*/  FMUL R14, R5, R0 ;  /* 0x00000000050e7220 */ /* 0x001fca0000400000 */
[----:B------:R0:W-:Y:S04]  /*1740*/  STG.E desc[UR8][R24.64], R14 ;  /* 0x0000000e18007986 */ /* 0x0001e8000c101908 */
[----:B------:R-:W2:Y:S04]  /*1750*/  LDG.E R18, desc[UR8][R22.64] ;  /* 0x0000000816127981 */ /* 0x000ea8000c1e1900 */
[----:B------:R-:W3:Y:S01]  /*1760*/  LDG.E R28, desc[UR8][R20.64] ;  /* 0x00000008141c7981 */ /* 0x000ee2000c1e1900 */
[----:B------:R-:W-:-:S04]  /*1770*/  IMAD.WIDE R26, R6, 0x10, R22 ;  /* 0x00000010061a7825 */ /* 0x000fc800078e0216 */
[----:B--2---:R-:W-:Y:S01]  /*1780*/  FADD R5, R5, R18 ;  /* 0x0000001205057221 */ /* 0x004fe20000000000 */
[----:B------:R-:W-:-:S04]  /*1790*/  IMAD.WIDE R18, R6, 0x10, R20 ;  /* 0x0000001006127825 */ /* 0x000fc800078e0214 */
        /* <DEDUP_REMOVED lines=42> */
[----:B------:R-:W-:Y:S01]  /*1a40*/  IMAD.WIDE R20, R6, 0x4, R18 ;  /* 0x0000000406147825 */ /* 0x000fe200078e0212 */
[----:B------:R-:W-:Y:S01]  /*1a50*/  UIADD3 UR6, UPT, UPT, UR6, 0x8, URZ ;  /* 0x0000000806067890 */ /* 0x000fe2000fffe0ff */
[----:B-1----:R-:W-:-:S02]  /*1a60*/  IADD3 R8, PT, PT, R8, 0x8, RZ ;  /* 0x0000000808087810 */ /* 0x002fc40007ffe0ff */
[C---:B------:R-:W-:Y:S01]  /*1a70*/  LEA R15, R6.reuse, R15, 0x3 ;  /* 0x0000000f060f7211 */ /* 0x040fe200078e18ff */
[----:B------:R-:W-:Y:S01]  /*1a80*/  UISETP.NE.AND UP0, UPT, UR6, URZ, UPT ;  /* 0x000000ff0600728c */ /* 0x000fe2000bf05270 */
[C---:B------:R-:W-:Y:S02]  /*1a90*/  LEA R2, R6.reuse, R2, 0x5 ;  /* 0x0000000206027211 */ /* 0x040fe400078e28ff */
[----:B------:R-:W-:Y:S01]  /*1aa0*/  LEA R9, R6, R9, 0x3 ;  /* 0x0000000906097211 */ /* 0x000fe200078e18ff */
[----:B--2---:R-:W-:-:S04]  /*1ab0*/  FADD R5, R5, R26 ;  /* 0x0000001a05057221 */ /* 0x004fc80000000000 */
[----:B---3--:R-:W-:-:S04]  /*1ac0*/  FADD R5, R5, -R28 ;  /* 0x8000001c05057221 */ /* 0x008fc80000000000 */
[----:B------:R-:W-:-:S05]  /*1ad0*/  FMUL R23, R5, R0 ;  /* 0x0000000005177220 */ /* 0x000fca0000400000 */
[----:B------:R0:W-:Y:S01]  /*1ae0*/  STG.E desc[UR8][R20.64], R23 ;  /* 0x0000001714007986 */ /* 0x0001e2000c101908 */
[----:B------:R-:W-:Y:S05]  /*1af0*/  BRA.U UP0, `(.L_x_133) ;  /* 0xfffffff900c47547 */ /* 0x000fea000b83ffff */
[----:B------:R-:W-:-:S07]  /*1b00*/  IADD3 R15, PT, PT, R8, 0x1, RZ ;  /* 0x00000001080f7810 */ /* 0x000fce0007ffe0ff */
.L_x_132:
[----:B------:R-:W-:-:S09]  /*1b10*/  ULOP3.LUT UP0, UR6, UR4, 0x7, URZ, 0xc0, !UPT ;  /* 0x0000000704067892 */ /* 0x000fd2000f80c0ff */
[----:B------:R-:W-:Y:S05]  /*1b20*/  BRA.U !UP0, `(.L_x_131) ;  /* 0x0000000508a47547 */ /* 0x000fea000b800000 */
[----:B------:R-:W-:Y:S02]  /*1b30*/  UISETP.GE.U32.AND UP0, UPT, UR6, 0x4, UPT ;  /* 0x000000040600788c */ /* 0x000fe4000bf06070 */
[----:B------:R-:W-:-:S04]  /*1b40*/  ULOP3.LUT UR7, UR4, 0x3, URZ, 0xc0, !UPT ;  /* 0x0000000304077892 */ /* 0x000fc8000f8ec0ff */
[----:B------:R-:W-:-:S03]  /*1b50*/  UISETP.NE.AND UP1, UPT, UR7, URZ, UPT ;  /* 0x000000ff0700728c */ /* 0x000fc6000bf25270 */
[----:B------:R-:W-:Y:S08]  /*1b60*/  BRA.U !UP0, `(.L_x_134) ;  /* 0x0000000108bc7547 */ /* 0x000ff0000b800000 */
[----:B------:R-:W1:Y:S08]  /*1b70*/  LDC R8, c[0x0][0x398] ;  /* 0x0000e600ff087b82 */ /* 0x000e700000000800 */
[----:B------:R-:W2:Y:S08]  /*1b80*/  LDC R2, c[0x0][0x390] ;  /* 0x0000e400ff027b82 */ /* 0x000eb00000000800 */
[----:B------:R-:W3:Y:S01]  /*1b90*/  LDC.64 R16, c[0x0][0x380] ;  /* 0x0000e000ff107b82 */ /* 0x000ee20000000a00 */
[----:B-1----:R-:W-:-:S02]  /*1ba0*/  IADD3 R9, PT, PT, R15, -R8, RZ ;  /* 0x800000080f097210 */ /* 0x002fc40007ffe0ff */
[----:B0-----:R-:W-:Y:S02]  /*1bb0*/  IADD3 R19, PT, PT, R15, R8, RZ ;  /* 0x000000080f137210 */ /* 0x001fe40007ffe0ff */
[----:B--2---:R-:W-:-:S03]  /*1bc0*/  IADD3 R6, PT, PT, R3, -R2, RZ ;  /* 0x8000000203067210 */ /* 0x004fc60007ffe0ff */
[-C--:B------:R-:W-:Y:S02]  /*1bd0*/  IMAD R19, R19, R2.reuse, RZ ;  /* 0x0000000213137224 */ /* 0x080fe400078e02ff */
[----:B------:R-:W-:Y:S02]  /*1be0*/  IMAD R6, R9, R2, R6 ;  /* 0x0000000209067224 */ /* 0x000fe400078e0206 */
[----:B------:R-:W-:-:S03]  /*1bf0*/  IMAD.WIDE R18, R19, 0x10, R10 ;  /* 0x0000001013127825 */ /* 0x000fc600078e020a */
[----:B------:R-:W-:Y:S02]  /*1c00*/  SHF.L.U32 R21, R6, 0x2, RZ ;  /* 0x0000000206157819 */ /* 0x000fe400000006ff */
[----:B------:R-:W2:Y:S03]  /*1c10*/  LDG.E R6, desc[UR8][R18.64] ;  /* 0x0000000812067981 */ /* 0x000ea6000c1e1900 */
[----:B---3--:R-:W-:-:S05]  /*1c20*/  IMAD.WIDE R16, R21, 0x4, R16 ;  /* 0x0000000415107825 */ /* 0x008fca00078e0210 */
[----:B------:R-:W3:Y:S01]  /*1c30*/  LDG.E R21, desc[UR8][R16.64] ;  /* 0x0000000810157981 */ /* 0x000ee2000c1e1900 */
[----:B------:R-:W-:-:S04]  /*1c40*/  IMAD R15, R15, R2, RZ ;  /* 0x000000020f0f7224 */ /* 0x000fc800078e02ff */
[----:B------:R-:W-:-:S04]  /*1c50*/  IMAD.WIDE R14, R15, 0x4, R12 ;  /* 0x000000040f0e7825 */ /* 0x000fc800078e020c */
        /* <DEDUP_REMOVED lines=16> */
[----:B0-----:R-:W3:Y:S01]  /*1d60*/  LDG.E R15, desc[UR8][R24.64] ;  /* 0x00000008180f7981 */ /* 0x001ee2000c1e1900 */
[----:B------:R-:W-:-:S04]  /*1d70*/  IMAD.WIDE R20, R2, 0x4, R16 ;  /* 0x0000000402147825 */ /* 0x000fc800078e0210 */
[----:B------:R-:W-:-:S04]  /*1d80*/  IMAD.WIDE R22, R2, 0x10, R18 ;  /* 0x0000001002167825 */ /* 0x000fc800078e0212 */
[----:B------:R-:W-:-:S04]  /*1d90*/  IMAD.WIDE R26, R2, 0x10, R24 ;  /* 0x00000010021a7825 */ /* 0x000fc800078e0218 */
[----:B--2---:R-:W-:-:S04]  /*1da0*/  FADD R6, R5, R6 ;  /* 0x0000000605067221 */ /* 0x004fc80000000000 */
[----:B---3--:R-:W-:-:S04]  /*1db0*/  FADD R15, R6, -R15 ;  /* 0x8000000f060f7221 */ /* 0x008fc80000000000 */
[----:B------:R-:W-:-:S05]  /*1dc0*/  FMUL R6, R15, R0 ;  /* 0x000000000f067220 */ /* 0x000fca0000400000 */
[----:B------:R2:W-:Y:S04]  /*1dd0*/  STG.E desc[UR8][R20.64], R6 ;  /* 0x0000000614007986 */ /* 0x0005e8000c101908 */
[----:B------:R-:W3:Y:S04]  /*1de0*/  LDG.E R22, desc[UR8][R22.64] ;  /* 0x0000000816167981 */ /* 0x000ee8000c1e1900 */
[----:B------:R-:W4:Y:S01]  /*1df0*/  LDG.E R26, desc[UR8][R26.64] ;  /* 0x000000081a1a7981 */ /* 0x000f22000c1e1900 */
[----:B-1----:R-:W-:-:S04]  /*1e00*/  IMAD.WIDE R16, R2, 0x4, R20 ;  /* 0x0000000402107825 */ /* 0x002fc800078e0214 */
[----:B---3--:R-:W-:-:S04]  /*1e10*/  FADD R5, R15, R22 ;  /* 0x000000160f057221 */ /* 0x008fc80000000000 */
[----:B----4-:R-:W-:-:S04]  /*1e20*/  FADD R5, R5, -R26 ;  /* 0x8000001a05057221 */ /* 0x010fc80000000000 */
[----:B------:R-:W-:-:S05]  /*1e30*/  FMUL R19, R5, R0 ;  /* 0x0000000005137220 */ /* 0x000fca0000400000 */
[----:B------:R2:W-:Y:S01]  /*1e40*/  STG.E desc[UR8][R16.64], R19 ;  /* 0x0000001310007986 */ /* 0x0005e2000c101908 */
[----:B------:R-:W-:-:S07]  /*1e50*/  IADD3 R15, PT, PT, R4, 0x3, R9 ;  /* 0x00000003040f7810 */ /* 0x000fce0007ffe009 */
.L_x_134:
[----:B------:R-:W-:Y:S05]  /*1e60*/  BRA.U !UP1, `(.L_x_131) ;  /* 0x0000000109d47547 */ /* 0x000fea000b800000 */
[----:B------:R-:W-:Y:S02]  /*1e70*/  UISETP.NE.AND UP0, UPT, UR7, 0x1, UPT ;  /* 0x000000010700788c */ /* 0x000fe4000bf05270 */
[----:B------:R-:W-:-:S04]  /*1e80*/  ULOP3.LUT UR4, UR4, 0x1, URZ, 0xc0, !UPT ;  /* 0x0000000104047892 */ /* 0x000fc8000f8ec0ff */
[----:B------:R-:W-:-:S03]  /*1e90*/  UISETP.NE.U32.AND UP1, UPT, UR4, 0x1, UPT ;  /* 0x000000010400788c */ /* 0x000fc6000bf25070 */
[----:B------:R-:W-:Y:S08]  /*1ea0*/  BRA.U !UP0, `(.L_x_135) ;  /* 0x0000000108747547 */ /* 0x000ff0000b800000 */
[----:B--2---:R-:W0:Y:S08]  /*1eb0*/  LDC R6, c[0x0][0x398] ;  /* 0x0000e600ff067b82 */ /* 0x004e300000000800 */
[----:B------:R-:W1:Y:S08]  /*1ec0*/  LDC R2, c[0x0][0x390] ;  /* 0x0000e400ff027b82 */ /* 0x000e700000000800 */
[----:B------:R-:W2:Y:S01]  /*1ed0*/  LDC.64 R8, c[0x0][0x380] ;  /* 0x0000e000ff087b82 */ /* 0x000ea20000000a00 */
[----:B0-----:R-:W-:-:S02]  /*1ee0*/  IADD3 R19, PT, PT, R15, -R6, RZ ;  /* 0x800000060f137210 */ /* 0x001fc40007ffe0ff */
[----:B------:R-:W-:Y:S02]  /*1ef0*/  IADD3 R17, PT, PT, R15, R6, RZ ;  /* 0x000000060f117210 */ /* 0x000fe40007ffe0ff */
[----:B-1----:R-:W-:-:S03]  /*1f00*/  IADD3 R14, PT, PT, R3, -R2, RZ ;  /* 0x80000002030e7210 */ /* 0x002fc60007ffe0ff */
[-C--:B------:R-:W-:Y:S02]  /*1f10*/  IMAD R17, R17, R2.reuse, RZ ;  /* 0x0000000211117224 */ /* 0x080fe400078e02ff */
[----:B------:R-:W-:Y:S02]  /*1f20*/  IMAD R14, R19, R2, R14 ;  /* 0x00000002130e7224 */ /* 0x000fe400078e020e */
[----:B------:R-:W-:-:S03]  /*1f30*/  IMAD.WIDE R16, R17, 0x10, R10 ;  /* 0x0000001011107825 */ /* 0x000fc600078e020a */
[----:B------:R-:W-:Y:S02]  /*1f40*/  SHF.L.U32 R21, R14, 0x2, RZ ;  /* 0x000000020e157819 */ /* 0x000fe400000006ff */
[----:B------:R-:W3:Y:S03]  /*1f50*/  LDG.E R6, desc[UR8][R16.64] ;  /* 0x0000000810067981 */ /* 0x000ee6000c1e1900 */
[----:B--2---:R-:W-:-:S05]  /*1f60*/  IMAD.WIDE R8, R21, 0x4, R8 ;  /* 0x0000000415087825 */ /* 0x004fca00078e0208 */
[----:B------:R-:W2:Y:S01]  /*1f70*/  LDG.E R21, desc[UR8][R8.64] ;  /* 0x0000000808157981 */ /* 0x000ea2000c1e1900 */
[----:B------:R-:W-:Y:S02]  /*1f80*/  IMAD R15, R15, R2, RZ ;  /* 0x000000020f0f7224 */ /* 0x000fe400078e02ff */
[----:B------:R-:W-:-:S04]  /*1f90*/  IMAD.WIDE R22, R2, 0x10, R16 ;  /* 0x0000001002167825 */ /* 0x000fc800078e0210 */
[----:B------:R-:W-:-:S04]  /*1fa0*/  IMAD.WIDE R24, R2, 0x10, R8 ;  /* 0x0000001002187825 */ /* 0x000fc800078e0208 */
[----:B---3--:R-:W-:-:S04]  /*1fb0*/  FADD R6, R5, R6 ;  /* 0x0000000605067221 */ /* 0x008fc80000000000 */
[----:B--2---:R-:W-:Y:S01]  /*1fc0*/  FADD R5, R6, -R21 ;  /* 0x8000001506057221 */ /* 0x004fe20000000000 */
[----:B------:R-:W-:-:S04]  /*1fd0*/  IMAD.WIDE R20, R15, 0x4, R12 ;  /* 0x000000040f147825 */ /* 0x000fc800078e020c */
[----:B------:R-:W-:-:S05]  /*1fe0*/  FMUL R27, R5, R0 ;  /* 0x00000000051b7220 */ /* 0x000fca0000400000 */
[----:B------:R1:W-:Y:S04]  /*1ff0*/  STG.E desc[UR8][R20.64], R27 ;  /* 0x0000001b14007986 */ /* 0x0003e8000c101908 */
[----:B------:R-:W2:Y:S04]  /*2000*/  LDG.E R22, desc[UR8][R22.64] ;  /* 0x0000000816167981 */ /* 0x000ea8000c1e1900 */
[----:B------:R-:W3:Y:S01]  /*2010*/  LDG.E R24, desc[UR8][R24.64] ;  /* 0x0000000818187981 */ /* 0x000ee2000c1e1900 */
[----:B------:R-:W-:Y:S01]  /*2020*/  IMAD.WIDE R8, R2, 0x4, R20 ;  /* 0x0000000402087825 */ /* 0x000fe200078e0214 */
[----:B------:R-:W-:-:S03]  /*2030*/  IADD3 R15, PT, PT, R4, 0x1, R19 ;  /* 0x00000001040f7810 */ /* 0x000fc60007ffe013 */
[----:B--2---:R-:W-:-:S04]  /*2040*/  FADD R5, R5, R22 ;  /* 0x0000001605057221 */ /* 0x004fc80000000000 */
[----:B---3--:R-:W-:-:S04]  /*2050*/  FADD R5, R5, -R24 ;  /* 0x8000001805057221 */ /* 0x008fc80000000000 */
[----:B------:R-:W-:-:S05]  /*2060*/  FMUL R17, R5, R0 ;  /* 0x0000000005117220 */ /* 0x000fca0000400000 */
[----:B------:R1:W-:Y:S02]  /*2070*/  STG.E desc[UR8][R8.64], R17 ;  /* 0x0000001108007986 */ /* 0x0003e4000c101908 */
.L_x_135:
[----:B------:R-:W-:Y:S05]  /*2080*/  BRA.U UP1, `(.L_x_131) ;  /* 0x00000001014c7547 */ /* 0x000fea000b800000 */
[----:B------:R-:W2:Y:S01]  /*2090*/  LDCU UR4, c[0x0][0x398] ;  /* 0x00007300ff0477ac */ /* 0x000ea20008000800 */
[----:B-1----:R-:W1:Y:S01]  /*20a0*/  LDC.64 R8, c[0x0][0x380] ;  /* 0x0000e000ff087b82 */ /* 0x002e620000000a00 */
[----:B------:R-:W3:Y:S01]  /*20b0*/  LDCU UR6, c[0x0][0x390] ;  /* 0x00007200ff0677ac */ /* 0x000ee20008000800 */
[C---:B--2---:R-:W-:Y:S02]  /*20c0*/  IADD3 R6, PT, PT, R15.reuse, -UR4, RZ ;  /* 0x800000040f067c10 */ /* 0x044fe4000fffe0ff */
[----:B------:R-:W-:Y:S02]  /*20d0*/  IADD3 R2, PT, PT, R15, UR4, RZ ;  /* 0x000000040f027c10 */ /* 0x000fe4000fffe0ff */
[----:B---3--:R-:W-:-:S05]  /*20e0*/  IADD3 R17, PT, PT, R3, -UR6, RZ ;  /* 0x8000000603117c10 */ /* 0x008fca000fffe0ff */
[----:B------:R-:W-:Y:S02]  /*20f0*/  IMAD R6, R6, UR6, R17 ;  /* 0x0000000606067c24 */ /* 0x000fe4000f8e0211 */
[----:B------:R-:W-:-:S03]  /*2100*/  IMAD R17, R2, UR6, RZ ;  /* 0x0000000602117c24 */ /* 0x000fc6000f8e02ff */
[----:B0-----:R-:W-:Y:S01]  /*2110*/  SHF.L.U32 R19, R6, 0x2, RZ ;  /* 0x0000000206137819 */ /* 0x001fe200000006ff */
[----:B------:R-:W-:-:S04]  /*2120*/  IMAD.WIDE R16, R17, 0x10, R10 ;  /* 0x0000001011107825 */ /* 0x000fc800078e020a */
[----:B-1----:R-:W-:Y:S02]  /*2130*/  IMAD.WIDE R8, R19, 0x4, R8 ;  /* 0x0000000413087825 */ /* 0x002fe400078e0208 */
[----:B------:R-:W2:Y:S04]  /*2140*/  LDG.E R16, desc[UR8][R16.64] ;  /* 0x0000000810107981 */ /* 0x000ea8000c1e1900 */
[----:B------:R-:W3:Y:S01]  /*2150*/  LDG.E R8, desc[UR8][R8.64] ;  /* 0x0000000808087981 */ /* 0x000ee2000c1e1900 */
[----:B------:R-:W-:-:S04]  /*2160*/  IMAD R15, R15, UR6, RZ ;  /* 0x000000060f0f7c24 */ /* 0x000fc8000f8e02ff */
[----:B------:R-:W-:-:S04]  /*2170*/  IMAD.WIDE R14, R15, 0x4, R12 ;  /* 0x000000040f0e7825 */ /* 0x000fc800078e020c */
[----:B--2---:R-:W-:-:S04]  /*2180*/  FADD R5, R5, R16 ;  /* 0x0000001005057221 */ /* 0x004fc80000000000 */
[----:B---3--:R-:W-:-:S04]  /*2190*/  FADD R5, R5, -R8 ;  /* 0x8000000805057221 */ /* 0x008fc80000000000 */
[----:B------:R-:W-:-:S05]  /*21a0*/  FMUL R19, R5, R0 ;  /* 0x0000000005137220 */ /* 0x000fca0000400000 */
[----:B------:R4:W-:Y:S02]  /*21b0*/  STG.E desc[UR8][R14.64], R19 ;  /* 0x000000130e007986 */ /* 0x0009e4000c101908 */
.L_x_131:
[----:B------:R-:W5:Y:S02]  /*21c0*/  LDC R2, c[0x0][0x398] ;  /* 0x0000e600ff027b82 */ /* 0x000f640000000800 */
[----:B-----5:R-:W-:-:S13]  /*21d0*/  ISETP.GE.AND P0, PT, R2, 0x1, PT ;  /* 0x000000010200780c */ /* 0x020fda0003f06270 */
[----:B------:R-:W-:Y:S05]  /*21e0*/  @!P0 EXIT ;  /* 0x000000000000894d */ /* 0x000fea0003800000 */
[----:B---34-:R-:W2:Y:S02]  /*21f0*/  LDC.64 R14, c[0x0][0x390] ;  /* 0x0000e400ff0e7b82 */ /* 0x018ea40000000a00 */
[----:B--2---:R-:W-:-:S04]  /*2200*/  IADD3 R6, PT, PT, -R2, R15, RZ ;  /* 0x0000000f02067210 */ /* 0x004fc80007ffe1ff */
[----:B-1----:R-:W-:-:S04]  /*2210*/  VIADDMNMX R9, R6, 0x1, R15, !PT ;  /* 0x0000000106097846 */ /* 0x002fc8000780010f */
[----:B------:R-:W-:-:S04]  /*2220*/  IADD3 R8, PT, PT, R9, R2, RZ ;  /* 0x0000000209087210 */ /* 0x000fc80007ffe0ff */
[CC--:B------:R-:W-:Y:S02]  /*2230*/  IADD3 R9, PT, PT, -R8.reuse, R15.reuse, RZ ;  /* 0x0000000f08097210 */ /* 0x0c0fe40007ffe1ff */
[----:B------:R-:W-:Y:S02]  /*2240*/  IADD3 R6, PT, PT, R8, -R15, RZ ;  /* 0x8000000f08067210 */ /* 0x000fe40007ffe0ff */
[----:B------:R-:W-:Y:S02]  /*2250*/  ISETP.GT.U32.AND P0, PT, R9, -0x8, PT ;  /* 0xfffffff80900780c */ /* 0x000fe40003f04070 */
[----:B------:R-:W-:Y:S02]  /*2260*/  IADD3 R15, PT, PT, R15, -0x1, RZ ;  /* 0xffffffff0f0f7810 */ /* 0x000fe40007ffe0ff */
[----:B------:R-:W-:-:S03]  /*2270*/  LOP3.LUT R8, R6, 0x7, RZ, 0xc0, !PT ;  /* 0x0000000706087812 */ /* 0x000fc600078ec0ff */
[----:B------:R-:W-:Y:S01]  /*2280*/  IMAD R17, R15, R14, RZ ;  /* 0x0000000e0f117224 */ /* 0x000fe200078e02ff */
[----:B------:R-:W-:-:S03]  /*2290*/  ISETP.NE.AND P1, PT, R8, RZ, PT ;  /* 0x000000ff0800720c */ /* 0x000fc60003f25270 */
[----:B------:R-:W-:Y:S02]  /*22a0*/  IMAD.WIDE R16, R17, 0x10, R10 ;  /* 0x0000001011107825 */ /* 0x000fe400078e020a */
[----:B------:R-:W-:Y:S08]  /*22b0*/  @P0 BRA `(.L_x_136) ;  /* 0x0000000400340947 */ /* 0x000ff00003800000 */
[----:B------:R-:W-:Y:S01]  /*22c0*/  IADD3 R15, PT, PT, R15, -UR5, RZ ;  /* 0x800000050f0f7c10 */ /* 0x000fe2000fffe0ff */
[----:B------:R-:W-:Y:S01]  /*22d0*/  IMAD R9, R7, R14, RZ ;  /* 0x0000000e07097224 */ /* 0x000fe200078e02ff */
[----:B------:R-:W-:-:S03]  /*22e0*/  LOP3.LUT R10, R6, 0xfffffff8, RZ, 0xc0, !PT ;  /* 0xfffffff8060a7812 */ /* 0x000fc600078ec0ff */
[----:B------:R-:W-:Y:S01]  /*22f0*/  IMAD R15, R15, R14, R3 ;  /* 0x0000000e0f0f7224 */ /* 0x000fe200078e0203 */
[----:B------:R-:W-:-:S04]  /*2300*/  IADD3 R10, PT, PT, -R10, RZ, RZ ;  /* 0x000000ff0a0a7210 */ /* 0x000fc80007ffe1ff */
[----:B------:R-:W-:-:S07]  /*2310*/  SHF.L.U32 R11, R15, 0x2, RZ ;  /* 0x000000020f0b7819 */ /* 0x000fce00000006ff */
.L_x_137:
[----:B0-2---:R-:W0:Y:S01]  /*2320*/  LDC.64 R20, c[0x0][0x380] ;  /* 0x0000e000ff147b82 */ /* 0x005e220000000a00 */
[----:B------:R-:W2:Y:S01]  /*2330*/  LDG.E R18, desc[UR8][R16.64] ;  /* 0x0000000810127981 */ /* 0x000ea2000c1e1900 */
[----:B0-----:R-:W-:-:S05]  /*2340*/  IMAD.WIDE R20, R11, 0x4, R20 ;  /* 0x000000040b147825 */ /* 0x001fca00078e0214 */
[----:B------:R-:W3:Y:S01]  /*2350*/  LDG.E R15, desc[UR8][R20.64] ;  /* 0x00000008140f7981 */ /* 0x000ee2000c1e1900 */
[----:B------:R-:W-:-:S04]  /*2360*/  IMAD.WIDE R24, R9, 0x4, R12 ;  /* 0x0000000409187825 */ /* 0x000fc800078e020c */
[----:B--2---:R-:W-:-:S04]  /*2370*/  FADD R18, R18, R5 ;  /* 0x0000000512127221 */ /* 0x004fc80000000000 */
[----:B---3--:R-:W-:-:S04]  /*2380*/  FADD R15, R18, -R15 ;  /* 0x8000000f120f7221 */ /* 0x008fc80000000000 */
        /* <DEDUP_REMOVED lines=51> */
[----:B------:R-:W3:Y:S04]  /*26c0*/  LDG.E R26, desc[UR8][R16.64] ;  /* 0x00000008101a7981 */ /* 0x000ee8000c1e1900 */
[----:B------:R-:W4:Y:S01]  /*26d0*/  LDG.E R25, desc[UR8][R24.64] ;  /* 0x0000000818197981 */ /* 0x000f22000c1e1900 */
[----:B------:R-:W-:Y:S01]  /*26e0*/  IMAD.WIDE R20, R14, 0x4, R18 ;  /* 0x000000040e147825 */ /* 0x000fe200078e0212 */
[----:B------:R-:W-:-:S04]  /*26f0*/  IADD3 R10, PT, PT, R10, 0x8, RZ ;  /* 0x000000080a0a7810 */ /* 0x000fc80007ffe0ff */
[----:B------:R-:W-:Y:S02]  /*2700*/  ISETP.NE.AND P0, PT, R10, RZ, PT ;  /* 0x000000ff0a00720c */ /* 0x000fe40003f05270 */
[----:B------:R-:W-:Y:S02]  /*2710*/  IADD3 R7, PT, PT, R7, 0x8, RZ ;  /* 0x0000000807077810 */ /* 0x000fe40007ffe0ff */
[C---:B------:R-:W-:Y:S02]  /*2720*/  LEA R9, R14.reuse, R9, 0x3 ;  /* 0x000000090e097211 */ /* 0x040fe400078e18ff */
[----:B------:R-:W-:Y:S01]  /*2730*/  LEA R11, R14, R11, 0x5 ;  /* 0x0000000b0e0b7211 */ /* 0x000fe200078e28ff */
[----:B---3--:R-:W-:-:S04]  /*2740*/  FADD R26, R29, R26 ;  /* 0x0000001a1d1a7221 */ /* 0x008fc80000000000 */
[----:B----4-:R-:W-:-:S04]  /*2750*/  FADD R5, R26, -R25 ;  /* 0x800000191a057221 */ /* 0x010fc80000000000 */
[----:B-1----:R-:W-:-:S05]  /*2760*/  FMUL R23, R5, R0 ;  /* 0x0000000005177220 */ /* 0x002fca0000400000 */
[----:B------:R2:W-:Y:S01]  /*2770*/  STG.E desc[UR8][R20.64], R23 ;  /* 0x0000001714007986 */ /* 0x0005e2000c101908 */
[----:B------:R-:W-:Y:S05]  /*2780*/  @P0 BRA `(.L_x_137) ;  /* 0xfffffff800e40947 */ /* 0x000fea000383ffff */
.L_x_136:
[----:B------:R-:W-:Y:S05]  /*2790*/  @!P1 EXIT ;  /* 0x000000000000994d */ /* 0x000fea0003800000 */
[----:B------:R-:W-:Y:S02]  /*27a0*/  ISETP.GE.U32.AND P0, PT, R8, 0x4, PT ;  /* 0x000000040800780c */ /* 0x000fe40003f06070 */
[----:B--2---:R-:W-:Y:S02]  /*27b0*/  LOP3.LUT R15, R6, 0x3, RZ, 0xc0, !PT ;  /* 0x00000003060f7812 */ /* 0x004fe400078ec0ff */
[----:B------:R-:W-:Y:S02]  /*27c0*/  IADD3 R3, PT, PT, R3, -R14, RZ ;  /* 0x8000000e03037210 */ /* 0x000fe40007ffe0ff */
[----:B------:R-:W-:-:S07]  /*27d0*/  ISETP.NE.AND P1, PT, R15, RZ, PT ;  /* 0x000000ff0f00720c */ /* 0x000fce0003f25270 */
[----:B------:R-:W-:Y:S06]  /*27e0*/  @!P0 BRA `(.L_x_138) ;  /* 0x0000000000988947 */ /* 0x000fec0003800000 */
[----:B------:R-:W1:Y:S01]  /*27f0*/  LDC.64 R10, c[0x0][0x380] ;  /* 0x0000e000ff0a7b82 */ /* 0x000e620000000a00 */
[----:B------:R-:W-:-:S05]  /*2800*/  IADD3 R9, PT, PT, R7, -R2, RZ ;  /* 0x8000000207097210 */ /* 0x000fca0007ffe0ff */
[----:B------:R-:W-:-:S05]  /*2810*/  IMAD R8, R9, R14, R3 ;  /* 0x0000000e09087224 */ /* 0x000fca00078e0203 */
[----:B0-----:R-:W-:Y:S02]  /*2820*/  SHF.L.U32 R19, R8, 0x2, RZ ;  /* 0x0000000208137819 */ /* 0x001fe400000006ff */
[----:B------:R-:W2:Y:S03]  /*2830*/  LDG.E R8, desc[UR8][R16.64] ;  /* 0x0000000810087981 */ /* 0x000ea6000c1e1900 */
[----:B-1----:R-:W-:-:S05]  /*2840*/  IMAD.WIDE R10, R19, 0x4, R10 ;  /* 0x00000004130a7825 */ /* 0x002fca00078e020a */
[----:B------:R-:W3:Y:S01]  /*2850*/  LDG.E R19, desc[UR8][R10.64] ;  /* 0x000000080a137981 */ /* 0x000ee2000c1e1900 */
[----:B------:R-:W-:Y:S02]  /*2860*/  IMAD R7, R7, R14, RZ ;  /* 0x0000000e07077224 */ /* 0x000fe400078e02ff */
        /* <DEDUP_REMOVED lines=22> */
[----:B------:R-:W3:Y:S04]  /*29d0*/  LDG.E R8, desc[UR8][R16.64] ;  /* 0x0000000810087981 */ /* 0x000ee8000c1e1900 */
[----:B------:R-:W4:Y:S01]  /*29e0*/  LDG.E R21, desc[UR8][R20.64] ;  /* 0x0000000814157981 */ /* 0x000f22000c1e1900 */
[----:B-1----:R-:W-:Y:S01]  /*29f0*/  IMAD.WIDE R10, R14, 0x4, R18 ;  /* 0x000000040e0a7825 */ /* 0x002fe200078e0212 */
[----:B------:R-:W-:-:S03]  /*2a00*/  IADD3 R7, PT, PT, R4, 0x3, R9 ;  /* 0x0000000304077810 */ /* 0x000fc60007ffe009 */
[----:B---3--:R-:W-:-:S04]  /*2a10*/  FADD R8, R27, R8 ;  /* 0x000000081b087221 */ /* 0x008fc80000000000 */
[----:B----4-:R-:W-:-:S04]  /*2a20*/  FADD R5, R8, -R21 ;  /* 0x8000001508057221 */ /* 0x010fc80000000000 */
[----:B------:R-:W-:-:S05]  /*2a30*/  FMUL R23, R5, R0 ;  /* 0x0000000005177220 */ /* 0x000fca0000400000 */
[----:B------:R2:W-:Y:S02]  /*2a40*/  STG.E desc[UR8][R10.64], R23 ;  /* 0x000000170a007986 */ /* 0x0005e4000c101908 */
.L_x_138:
[----:B------:R-:W-:Y:S05]  /*2a50*/  @!P1 EXIT ;  /* 0x000000000000994d */ /* 0x000fea0003800000 */
[----:B------:R-:W-:Y:S02]  /*2a60*/  ISETP.NE.AND P0, PT, R15, 0x1, PT ;  /* 0x000000010f00780c */ /* 0x000fe40003f05270 */
[----:B------:R-:W-:-:S04]  /*2a70*/  LOP3.LUT R6, R6, 0x1, RZ, 0xc0, !PT ;  /* 0x0000000106067812 */ /* 0x000fc800078ec0ff */
[----:B------:R-:W-:-:S07]  /*2a80*/  ISETP.NE.U32.AND P1, PT, R6, 0x1, PT ;  /* 0x000000010600780c */ /* 0x000fce0003f25070 */
[----:B------:R-:W-:Y:S06]  /*2a90*/  @!P0 BRA `(.L_x_139) ;  /* 0x0000000000588947 */ /* 0x000fec0003800000 */
[----:B------:R-:W1:Y:S01]  /*2aa0*/  LDC.64 R8, c[0x0][0x380] ;  /* 0x0000e000ff087b82 */ /* 0x000e620000000a00 */
[----:B------:R-:W-:-:S05]  /*2ab0*/  IADD3 R15, PT, PT, R7, -R2, RZ ;  /* 0x80000002070f7210 */ /* 0x000fca0007ffe0ff */
[----:B------:R-:W-:-:S05]  /*2ac0*/  IMAD R6, R15, R14, R3 ;  /* 0x0000000e0f067224 */ /* 0x000fca00078e0203 */
[----:B--2---:R-:W-:Y:S02]  /*2ad0*/  SHF.L.U32 R11, R6, 0x2, RZ ;  /* 0x00000002060b7819 */ /* 0x004fe400000006ff */
[----:B------:R-:W2:Y:S03]  /*2ae0*/  LDG.E R6, desc[UR8][R16.64] ;  /* 0x0000000810067981 */ /* 0x000ea6000c1e1900 */
[----:B-1----:R-:W-:-:S05]  /*2af0*/  IMAD.WIDE R8, R11, 0x4, R8 ;  /* 0x000000040b087825 */ /* 0x002fca00078e0208 */
[----:B------:R-:W3:Y:S01]  /*2b00*/  LDG.E R11, desc[UR8][R8.64] ;  /* 0x00000008080b7981 */ /* 0x000ee2000c1e1900 */
[----:B------:R-:W-:Y:S02]  /*2b10*/  IMAD R7, R7, R14, RZ ;  /* 0x0000000e07077224 */ /* 0x000fe400078e02ff */
[----:B0-----:R-:W-:-:S04]  /*2b20*/  IMAD.WIDE R18, R14, 0x10, R8 ;  /* 0x000000100e127825 */ /* 0x001fc800078e0208 */
[----:B--2---:R-:W-:-:S04]  /*2b30*/  FADD R6, R5, R6 ;  /* 0x0000000605067221 */ /* 0x004fc80000000000 */
[----:B---3--:R-:W-:Y:S01]  /*2b40*/  FADD R5, R6, -R11 ;  /* 0x8000000b06057221 */ /* 0x008fe20000000000 */
        /* <DEDUP_REMOVED lines=11> */
.L_x_139:
[----:B------:R-:W-:Y:S05]  /*2c00*/  @P1 EXIT ;  /* 0x000000000000194d */ /* 0x000fea0003800000 */
[----:B-1----:R-:W1:Y:S01]  /*2c10*/  LDC.64 R8, c[0x0][0x380] ;  /* 0x0000e000ff087b82 */ /* 0x002e620000000a00 */
[----:B------:R-:W-:Y:S01]  /*2c20*/  IADD3 R2, PT, PT, R7, -R2, RZ ;  /* 0x8000000207027210 */ /* 0x000fe20007ffe0ff */
[----:B------:R-:W3:Y:S04]  /*2c30*/  LDG.E R16, desc[UR8][R16.64] ;  /* 0x0000000810107981 */ /* 0x000ee8000c1e1900 */
[----:B------:R-:W-:-:S05]  /*2c40*/  IMAD R2, R2, R14, R3 ;  /* 0x0000000e02027224 */ /* 0x000fca00078e0203 */
[----:B------:R-:W-:-:S05]  /*2c50*/  SHF.L.U32 R3, R2, 0x2, RZ ;  /* 0x0000000202037819 */ /* 0x000fca00000006ff */
[----:B-1----:R-:W-:-:S06]  /*2c60*/  IMAD.WIDE R2, R3, 0x4, R8 ;  /* 0x0000000403027825 */ /* 0x002fcc00078e0208 */
[----:B------:R-:W4:Y:S01]  /*2c70*/  LDG.E R2, desc[UR8][R2.64] ;  /* 0x0000000802027981 */ /* 0x000f22000c1e1900 */
[----:B------:R-:W-:-:S04]  /*2c80*/  IMAD R7, R7, R14, RZ ;  /* 0x0000000e07077224 */ /* 0x000fc800078e02ff */
[----:B------:R-:W-:-:S04]  /*2c90*/  IMAD.WIDE R12, R7, 0x4, R12 ;  /* 0x00000004070c7825 */ /* 0x000fc800078e020c */
[----:B---3--:R-:W-:-:S04]  /*2ca0*/  FADD R5, R16, R5 ;  /* 0x0000000510057221 */ /* 0x008fc80000000000 */
[----:B----4-:R-:W-:-:S04]  /*2cb0*/  FADD R5, R5, -R2 ;  /* 0x8000000205057221 */ /* 0x010fc80000000000 */
[----:B------:R-:W-:-:S05]  /*2cc0*/  FMUL R5, R5, R0 ;  /* 0x0000000005057220 */ /* 0x000fca0000400000 */
[----:B------:R-:W-:Y:S01]  /*2cd0*/  STG.E desc[UR8][R12.64], R5 ;  /* 0x000000050c007986 */ /* 0x000fe2000c101908 */
[----:B------:R-:W-:Y:S05]  /*2ce0*/  EXIT ;  /* 0x000000000000794d */ /* 0x000fea0003800000 */
        .weak           $__internal_3_$__cuda_sm20_rcp_rn_f32_slowpath
        .type           $__internal_3_$__cuda_sm20_rcp_rn_f32_slowpath,@function
        .size           $__internal_3_$__cuda_sm20_rcp_rn_f32_slowpath,(.L_x_148 - $__internal_3_$__cuda_sm20_rcp_rn_f32_slowpath)
$__internal_3_$__cuda_sm20_rcp_rn_f32_slowpath:
[----:B------:R-:W-:-:S04]  /*2cf0*/  SHF.L.U32 R4, R0, 0x1, RZ ;  /* 0x0000000100047819 */ /* 0x000fc800000006ff */
[----:B------:R-:W-:-:S04]  /*2d00*/  SHF.R.U32.HI R4, RZ, 0x18, R4 ;  /* 0x00000018ff047819 */ /* 0x000fc80000011604 */
[----:B------:R-:W-:-:S13]  /*2d10*/  ISETP.NE.U32.AND P0, PT, R4, RZ, PT ;  /* 0x000000ff0400720c */ /* 0x000fda0003f05070 */
[----:B------:R-:W-:Y:S05]  /*2d20*/  @P0 BRA `(.L_x_140) ;  /* 0x00000000002c0947 */ /* 0x000fea0003800000 */
[----:B------:R-:W-:-:S04]  /*2d30*/  SHF.L.U32 R4, R0, 0x1, RZ ;  /* 0x0000000100047819 */ /* 0x000fc800000006ff */
[----:B------:R-:W-:-:S13]  /*2d40*/  ISETP.NE.AND P0, PT, R4, RZ, PT ;  /* 0x000000ff0400720c */ /* 0x000fda0003f05270 */
[----:B------:R0:W1:Y:S01]  /*2d50*/  @!P0 MUFU.RCP R4, R0 ;  /* 0x0000000000048308 */ /* 0x0000620000001000 */
[----:B------:R-:W-:Y:S05]  /*2d60*/  @!P0 BRA `(.L_x_141) ;  /* 0x0000000000a48947 */ /* 0x000fea0003800000 */
[----:B------:R-:W-:-:S04]  /*2d70*/  FFMA R5, R0, 1.84467440737095516160e+19, RZ ;  /* 0x5f80000000057823 */ /* 0x000fc800000000ff */
[----:B0-----:R-:W1:Y:S02]  /*2d80*/  MUFU.RCP R0, R5 ;  /* 0x0000000500007308 */ /* 0x001e640000001000 */
[----:B-1----:R-:W-:-:S04]  /*2d90*/  FFMA R4, R5, R0, -1 ;  /* 0xbf80000005047423 */ /* 0x002fc80000000000 */
[----:B------:R-:W-:-:S04]  /*2da0*/  FADD.FTZ R7, -R4, -RZ ;  /* 0x800000ff04077221 */ /* 0x000fc80000010100 */
[----:B------:R-:W-:-:S04]  /*2db0*/  FFMA R0, R0, R7, R0 ;  /* 0x0000000700007223 */ /* 0x000fc80000000000 */
[----:B------:R-:W-:Y:S01]  /*2dc0*/  FFMA R4, R0, 1.84467440737095516160e+19, RZ ;  /* 0x5f80000000047823 */ /* 0x000fe200000000ff */
[----:B------:R-:W-:Y:S06]  /*2dd0*/  BRA `(.L_x_141) ;  /* 0x0000000000887947 */ /* 0x000fec0003800000 */
.L_x_140:
        /* <DEDUP_REMOVED lines=24> */
[----:B------:R-:W-:-:S04]  /*2f60*/  SEL R5, RZ, 0x1, !P0 ;  /* 0x00000001ff057807 */ /* 0x000fc80004000000 */
[----:B------:R-:W-:-:S04]  /*2f70*/  IADD3 R5, PT, PT, -R5, RZ, RZ ;  /* 0x000000ff05057210 */ /* 0x000fc80007ffe1ff */
[----:B------:R-:W-:Y:S02]  /*2f80*/  ISETP.GE.AND P0, PT, R5, RZ, PT ;  /* 0x000000ff0500720c */ /* 0x000fe40003f06270 */
[----:B------:R-:W-:-:S04]  /*2f90*/  IADD3 R5, PT, PT, R4, -0xfc, RZ ;  /* 0xffffff0404057810 */ /* 0x000fc80007ffe0ff */
[----:B------:R-:W-:-:S07]  /*2fa0*/  SHF.R.U32.HI R5, RZ, R5, R8 ;  /* 0x00000005ff057219 */ /* 0x000fce0000011608 */
[----:B------:R-:W-:-:S04]  /*2fb0*/  @!P0 IADD3 R5, PT, PT, R5, 0x1, RZ ;  /* 0x0000000105058810 */ /* 0x000fc80007ffe0ff */
[----:B------:R-:W-:-:S04]  /*2fc0*/  @!P1 SHF.L.U32 R5, R5, 0x1, RZ ;  /* 0x0000000105059819 */ /* 0x000fc800000006ff */
[----:B------:R-:W-:Y:S01]  /*2fd0*/  LOP3.LUT R4, R5, 0x80000000, R0, 0xf8, !PT ;  /* 0x8000000005047812 */ /* 0x000fe200078ef800 */
[----:B------:R-:W-:Y:S06]  /*2fe0*/  BRA `(.L_x_141) ;  /* 0x0000000000047947 */ /* 0x000fec0003800000 */
.L_x_142:
[----:B------:R2:W3:Y:S02]  /*2ff0*/  MUFU.RCP R4, R0 ;  /* 0x0000000000047308 */ /* 0x0004e40000001000 */
.L_x_141:
[----:B0123--:R-:W-:Y:S02]  /*3000*/  MOV R0, R4 ;  /* 0x0000000400007202 */ /* 0x00ffe40000000f00 */
[----:B------:R-:W-:Y:S02]  /*3010*/  MOV R4, R2 ;  /* 0x0000000200047202 */ /* 0x000fe40000000f00 */
[----:B------:R-:W-:-:S04]  /*3020*/  MOV R5, 0x0 ;  /* 0x0000000000057802 */ /* 0x000fc80000000f00 */
[----:B------:R-:W-:Y:S05]  /*3030*/  RET.REL.NODEC R4 `(_Z11d_boxfilterPfS_iii) ;  /* 0xffffffcc04f07950 */ /* 0x000fea0003c3ffff */
.L_x_143:
        /* <DEDUP_REMOVED lines=12> */
.L_x_148:


//--------------------- .text._Z11d_transposePfS_ii --------------------------
	.section	.text._Z11d_transposePfS_ii,"ax",@progbits
	.align	128
        .global         _Z11d_transposePfS_ii
        .type           _Z11d_transposePfS_ii,@function
        .size           _Z11d_transposePfS_ii,(.L_x_163 - _Z11d_transposePfS_ii)
        .other          _Z11d_transposePfS_ii,@"STO_CUDA_ENTRY STV_DEFAULT"
_Z11d_transposePfS_ii:
.text._Z11d_transposePfS_ii:
[----:B------:R-:W-:Y:S01]  /*0000*/  LDC R1, c[0x0][0x37c] ;  /* 0x0000df00ff017b82 */ /* 0x000fe20000000800 */
[----:B------:R-:W0:Y:S01]  /*0010*/  S2R R8, SR_TID.Y ;  /* 0x0000000000087919 */ /* 0x000e220000002200 */
[----:B------:R-:W1:Y:S01]  /*0020*/  LDCU.64 UR6, c[0x0][0x390] ;  /* 0x00007200ff0677ac */ /* 0x000e620008000a00 */
[----:B------:R-:W0:Y:S01]  /*0030*/  S2R R9, SR_CTAID.Y ;  /* 0x0000000000097919 */ /* 0x000e220000002600 */
[----:B------:R-:W2:Y:S01]  /*0040*/  LDCU.64 UR4, c[0x0][0x358] ;  /* 0x00006b00ff0477ac */ /* 0x000ea20008000a00 */
[----:B------:R-:W3:Y:S01]  /*0050*/  S2R R7, SR_CTAID.X ;  /* 0x0000000000077919 */ /* 0x000ee20000002500 */
[----:B------:R-:W3:Y:S01]  /*0060*/  S2R R6, SR_TID.X ;  /* 0x0000000000067919 */ /* 0x000ee20000002100 */
[----:B0-----:R-:W-:-:S05]  /*0070*/  IMAD R5, R9, 0x20, R8 ;  /* 0x0000002009057824 */ /* 0x001fca00078e0208 */
[----:B-1----:R-:W-:Y:S02]  /*0080*/  ISETP.GE.U32.AND P0, PT, R5, UR7, PT ;  /* 0x0000000705007c0c */ /* 0x002fe4000bf06070 */
[----:B---3--:R-:W-:-:S04]  /*0090*/  LEA R0, R7, R6, 0x5 ;  /* 0x0000000607007211 */ /* 0x008fc800078e28ff */
[----:B------:R-:W-:-:S13]  /*00a0*/  ISETP.GE.U32.OR P0, PT, R0, UR6, P0 ;  /* 0x0000000600007c0c */ /* 0x000fda0008706470 */
[----:B------:R-:W0:Y:S01]  /*00b0*/  @!P0 LDC.64 R2, c[0x0][0x380] ;  /* 0x0000e000ff028b82 */ /* 0x000e220000000a00 */
[----:B------:R-:W-:-:S04]  /*00c0*/  @!P0 IMAD R5, R5, UR6, R0 ;  /* 0x0000000605058c24 */ /* 0x000fc8000f8e0200 */
[----:B0-----:R-:W-:-:S06]  /*00d0*/  @!P0 IMAD.WIDE.U32 R2, R5, 0x4, R2 ;  /* 0x0000000405028825 */ /* 0x001fcc00078e0002 */
[----:B--2---:R-:W2:Y:S01]  /*00e0*/  @!P0 LDG.E R2, desc[UR4][R2.64] ;  /* 0x0000000402028981 */ /* 0x004ea2000c1e1900 */
[----:B------:R-:W-:Y:S01]  /*00f0*/  @!P0 MOV R0, 0x400 ;  /* 0x0000040000008802 */ /* 0x000fe20000000f00 */
[----:B------:R-:W-:Y:S01]  /*0100*/  IMAD R4, R9, 0x20, R6 ;  /* 0x0000002009047824 */ /* 0x000fe200078e0206 */
[----:B------:R-:W-:Y:S01]  /*0110*/  LEA R7, R7, R8, 0x5 ;  /* 0x0000000807077211 */ /* 0x000fe200078e28ff */
[----:B------:R-:W0:Y:S03]  /*0120*/  @!P0 S2R R5, SR_CgaCtaId ;  /* 0x0000000000058919 */ /* 0x000e260000008800 */
[----:B------:R-:W-:-:S04]  /*0130*/  ISETP.GE.U32.AND P1, PT, R4, UR7, PT ;  /* 0x0000000704007c0c */ /* 0x000fc8000bf26070 */
[----:B------:R-:W-:Y:S02]  /*0140*/  ISETP.GE.U32.OR P1, PT, R7, UR6, P1 ;  /* 0x0000000607007c0c */ /* 0x000fe40008f26470 */
[----:B0-----:R-:W-:-:S05]  /*0150*/  @!P0 LEA R0, R5, R0, 0x18 ;  /* 0x0000000005008211 */ /* 0x001fca00078ec0ff */
[----:B------:R-:W-:-:S04]  /*0160*/  @!P0 IMAD R0, R8, 0x84, R0 ;  /* 0x0000008408008824 */ /* 0x000fc800078e0200 */
[----:B------:R-:W-:-:S05]  /*0170*/  @!P0 IMAD R5, R6, 0x4, R0 ;  /* 0x0000000406058824 */ /* 0x000fca00078e0200 */
[----:B--2---:R0:W-:Y:S01]  /*0180*/  @!P0 STS [R5], R2 ;  /* 0x0000000205008388 */ /* 0x0041e20000000800 */
[----:B------:R-:W-:Y:S06]  /*0190*/  BAR.SYNC.DEFER_BLOCKING 0x0 ;  /* 0x0000000000007b1d */ /* 0x000fec0000010000 */
[----:B------:R-:W-:Y:S05]  /*01a0*/  @P1 EXIT ;  /* 0x000000000000194d */ /* 0x000fea0003800000 */
[----:B------:R-:W1:Y:S01]  /*01b0*/  S2R R3, SR_CgaCtaId ;  /* 0x0000000000037919 */ /* 0x000e620000008800 */
[----:B------:R-:W-:Y:S01]  /*01c0*/  MOV R0, 0x400 ;  /* 0x0000040000007802 */ /* 0x000fe20000000f00 */
[----:B------:R-:W-:-:S04]  /*01d0*/  IMAD R4, R7, UR7, R4 ;  /* 0x0000000707047c24 */ /* 0x000fc8000f8e0204 */
[----:B0-----:R-:W-:Y:S01]  /*01e0*/  IMAD.SHL.U32 R5, R4, 0x4, RZ ;  /* 0x0000000404057824 */ /* 0x001fe200078e00ff */
[----:B-1----:R-:W-:-:S05]  /*01f0*/  LEA R3, R3, R0, 0x18 ;  /* 0x0000000003037211 */ /* 0x002fca00078ec0ff */
[----:B------:R-:W-:Y:S02]  /*0200*/  IMAD R0, R6, 0x84, R3 ;  /* 0x0000008406007824 */ /* 0x000fe400078e0203 */
[----:B------:R-:W0:Y:S03]  /*0210*/  LDC.64 R2, c[0x0][0x388] ;  /* 0x0000e200ff027b82 */ /* 0x000e260000000a00 */
[----:B------:R-:W-:-:S05]  /*0220*/  LEA R0, R8, R0, 0x2 ;  /* 0x0000000008007211 */ /* 0x000fca00078e10ff */
[----:B------:R-:W1:Y:S01]  /*0230*/  LDS R9, [R0] ;  /* 0x0000000000097984 */ /* 0x000e620000000800 */
[----:B0-----:R-:W-:-:S05]  /*0240*/  IMAD.WIDE.U32 R2, R5, 0x4, R2 ;  /* 0x0000000405027825 */ /* 0x001fca00078e0002 */
[----:B-1----:R-:W-:Y:S01]  /*0250*/  STG.E desc[UR4][R2.64], R9 ;  /* 0x0000000902007986 */ /* 0x002fe2000c101904 */
[----:B------:R-:W-:Y:S05]  /*0260*/  EXIT ;  /* 0x000000000000794d */ /* 0x000fea0003800000 */
.L_x_144:
        /* <DEDUP_REMOVED lines=9> */
.L_x_163:


//--------------------- .nv.shared._Z12SimpleKerneliiPfS_ --------------------------
	.section	.nv.shared._Z12SimpleKerneliiPfS_,"aw",@nobits
	.sectionflags	@""
	.align	16
	.zero		1024


//--------------------- .nv.shared.reserved.0     --------------------------
	.section	.nv.shared.reserved.0,"aw",@nobits
	.weak		__nv_reservedSMEM_offset_0_alias
	.size		__nv_reservedSMEM_offset_0_alias, 0, 64
	.other		__nv_reservedSMEM_offset_0_alias,@"STO_CUDA_RESERVED_SHARED STV_DEFAULT"
__nv_reservedSMEM_offset_0_alias:
	.zero		0
	.zero		64


//--------------------- .nv.shared._Z7ScatterPfS_iiif --------------------------
	.section	.nv.shared._Z7ScatterPfS_iiif,"aw",@nobits
	.sectionflags	@""
	.align	16
	.zero		1024


//--------------------- .nv.shared._Z12CustomMatrixiiPfS_fifffffffff --------------------------
	.section	.nv.shared._Z12CustomMatrixiiPfS_fifffffffff,"aw",@nobits
	.sectionflags	@""
	.align	16
	.zero		1024


//--------------------- .nv.shared._Z17DilateSharedStep2PfS_iiiii --------------------------
	.section	.nv.shared._Z17DilateSharedStep2PfS_iiiii,"aw",@nobits
	.sectionflags	@""
	.align	16
	.zero		1024


//--------------------- .nv.shared._Z17DilateSharedStep1PfS_iiiii --------------------------
	.section	.nv.shared._Z17DilateSharedStep1PfS_iiiii,"aw",@nobits
	.sectionflags	@""
	.align	16
	.zero		1024


//--------------------- .nv.shared._Z18ErosionSharedStep2PfS_iiiii --------------------------
	.section	.nv.shared._Z18ErosionSharedStep2PfS_iiiii,"aw",@nobits
	.sectionflags	@""
	.align	16
	.zero		1024


//--------------------- .nv.shared._Z18ErosionSharedStep1PfS_iiiii --------------------------
	.section	.nv.shared._Z18ErosionSharedStep1PfS_iiiii,"aw",@nobits
	.sectionflags	@""
	.align	16
	.zero		1024


//--------------------- .nv.shared._Z11EdgeEnhanceiiPfS_f --------------------------
	.section	.nv.shared._Z11EdgeEnhanceiiPfS_f,"aw",@nobits
	.sectionflags	@""
	.align	16
	.zero		1024


//--------------------- .nv.shared._Z13EdgeDetectAddiiPfS_f --------------------------
	.section	.nv.shared._Z13EdgeDetectAddiiPfS_f,"aw",@nobits
	.sectionflags	@""
	.align	16
	.zero		1024


//--------------------- .nv.shared._Z12FrequencyAddiiPfS_ --------------------------
	.section	.nv.shared._Z12FrequencyAddiiPfS_,"aw",@nobits
	.sectionflags	@""
	.align	16
	.zero		1024


//--------------------- .nv.shared._Z16FrequencySharpeniiPfS_fi --------------------------
	.section	.nv.shared._Z16FrequencySharpeniiPfS_fi,"aw",@nobits
	.sectionflags	@""
	.align	16
	.zero		1024


//--------------------- .nv.shared._Z19d_recursiveGaussianPfS_iif --------------------------
	.section	.nv.shared._Z19d_recursiveGaussianPfS_iif,"aw",@nobits
	.sectionflags	@""
	.align	16
	.zero		1024


//--------------------- .nv.shared._Z17d_simpleRecursivePfS_iif --------------------------
	.section	.nv.shared._Z17d_simpleRecursivePfS_iif,"aw",@nobits
	.sectionflags	@""
	.align	16
	.zero		1024


//--------------------- .nv.shared._Z11d_boxfilterPfS_iii --------------------------
	.section	.nv.shared._Z11d_boxfilterPfS_iii,"aw",@nobits
	.sectionflags	@""
	.align	16
	.zero		1024


//--------------------- .nv.shared._Z11d_transposePfS_ii --------------------------
	.section	.nv.shared._Z11d_transposePfS_ii,"aw",@nobits
	.sectionflags	@""
	.align	16
.nv.shared._Z11d_transposePfS_ii:
	.zero		5248


//--------------------- .nv.constant0._Z12SimpleKerneliiPfS_ --------------------------
	.section	.nv.constant0._Z12SimpleKerneliiPfS_,"a",@progbits
	.sectionflags	@""
	.align	4
.nv.constant0._Z12SimpleKerneliiPfS_:
	.zero		920


//--------------------- .nv.constant0._Z7ScatterPfS_iiif --------------------------
	.section	.nv.constant0._Z7ScatterPfS_iiif,"a",@progbits
	.sectionflags	@""
	.align	4
.nv.constant0._Z7ScatterPfS_iiif:
	.zero		928


//--------------------- .nv.constant0._Z12CustomMatrixiiPfS_fifffffffff --------------------------
	.section	.nv.constant0._Z12CustomMatrixiiPfS_fifffffffff,"a",@progbits
	.sectionflags	@""
	.align	4
.nv.constant0._Z12CustomMatrixiiPfS_fifffffffff:
	.zero		964


//--------------------- .nv.constant0._Z17DilateSharedStep2PfS_iiiii --------------------------
	.section	.nv.constant0._Z17DilateSharedStep2PfS_iiiii,"a",@progbits
	.sectionflags	@""
	.align	4
.nv.constant0._Z17DilateSharedStep2PfS_iiiii:
	.zero		932


//--------------------- .nv.constant0._Z17DilateSharedStep1PfS_iiiii --------------------------
	.section	.nv.constant0._Z17DilateSharedStep1PfS_iiiii,"a",@progbits
	.sectionflags	@""
	.align	4
.nv.constant0._Z17DilateSharedStep1PfS_iiiii:
	.zero		932


//--------------------- .nv.constant0._Z18ErosionSharedStep2PfS_iiiii --------------------------
	.section	.nv.constant0._Z18ErosionSharedStep2PfS_iiiii,"a",@progbits
	.sectionflags	@""
	.align	4
.nv.constant0._Z18ErosionSharedStep2PfS_iiiii:
	.zero		932


//--------------------- .nv.constant0._Z18ErosionSharedStep1PfS_iiiii --------------------------
	.section	.nv.constant0._Z18ErosionSharedStep1PfS_iiiii,"a",@progbits
	.sectionflags	@""
	.align	4
.nv.constant0._Z18ErosionSharedStep1PfS_iiiii:
	.zero		932


//--------------------- .nv.constant0._Z11EdgeEnhanceiiPfS_f --------------------------
	.section	.nv.constant0._Z11EdgeEnhanceiiPfS_f,"a",@progbits
	.sectionflags	@""
	.align	4
.nv.constant0._Z11EdgeEnhanceiiPfS_f:
	.zero		924


//--------------------- .nv.constant0._Z13EdgeDetectAddiiPfS_f --------------------------
	.section	.nv.constant0._Z13EdgeDetectAddiiPfS_f,"a",@progbits
	.sectionflags	@""
	.align	4
.nv.constant0._Z13EdgeDetectAddiiPfS_f:
	.zero		924


//--------------------- .nv.constant0._Z12FrequencyAddiiPfS_ --------------------------
	.section	.nv.constant0._Z12FrequencyAddiiPfS_,"a",@progbits
	.sectionflags	@""
	.align	4
.nv.constant0._Z12FrequencyAddiiPfS_:
	.zero		920


//--------------------- .nv.constant0._Z16FrequencySharpeniiPfS_fi --------------------------
	.section	.nv.constant0._Z16FrequencySharpeniiPfS_fi,"a",@progbits
	.sectionflags	@""
	.align	4
.nv.constant0._Z16FrequencySharpeniiPfS_fi:
	.zero		928


//--------------------- .nv.constant0._Z19d_recursiveGaussianPfS_iif --------------------------
	.section	.nv.constant0._Z19d_recursiveGaussianPfS_iif,"a",@progbits
	.sectionflags	@""
	.align	4
.nv.constant0._Z19d_recursiveGaussianPfS_iif:
	.zero		924


//--------------------- .nv.constant0._Z17d_simpleRecursivePfS_iif --------------------------
	.section	.nv.constant0._Z17d_simpleRecursivePfS_iif,"a",@progbits
	.sectionflags	@""
	.align	4
.nv.constant0._Z17d_simpleRecursivePfS_iif:
	.zero		924


//--------------------- .nv.constant0._Z11d_boxfilterPfS_iii --------------------------
	.section	.nv.constant0._Z11d_boxfilterPfS_iii,"a",@progbits
	.sectionflags	@""
	.align	4
.nv.constant0._Z11d_boxfilterPfS_iii:
	.zero		924


//--------------------- .nv.constant0._Z11d_transposePfS_ii --------------------------
	.section	.nv.constant0._Z11d_transposePfS_ii,"a",@progbits
	.sectionflags	@""
	.align	4
.nv.constant0._Z11d_transposePfS_ii:
	.zero		920


//--------------------- SYMBOLS --------------------------

	.type		.nv.reservedSmem.offset0,@object
	.size		.nv.reservedSmem.offset0,0x4
	.type		.nv.reservedSmem.cap,@object
	.size		.nv.reservedSmem.cap,0x4
